	.target	sm_100a

	.elftype	@"ET_EXEC"


//--------------------- .note.nv.tkinfo           --------------------------
	.section	.note.nv.tkinfo,"",@"SHT_NOTE"
	.sectionflags	@"SHF_NOTE_NV_TKINFO"
	.tkinfo
        /*0018*/ 	.word	0x00000002
        /*0030*/ 	.string	""
        /*0030*/ 	.string	"ptxas"
        /*0030*/ 	.string	"Cuda compilation tools, release 13.0, V13.0.88"
        /*0030*/ 	.string	"Build cuda_13.0.r13.0/compiler.36424714_0"
        /*0030*/ 	.string	"-arch sm_100a -m 64 "



//--------------------- .note.nv.cuinfo           --------------------------
	.section	.note.nv.cuinfo,"",@"SHT_NOTE"
	.sectionflags	@"SHF_NOTE_NV_CUINFO"
        /*0018*/ 	.short	0x0002
        /*001a*/ 	.short	0x0064
        /*001c*/ 	.short	0x0082
	.zero		2


//--------------------- .nv.info                  --------------------------
	.section	.nv.info,"",@"SHT_CUDA_INFO"
	.align	4


	//----- nvinfo : EIATTR_REGCOUNT
	.align		4
        /*0000*/ 	.byte	0x04, 0x2f
        /*0002*/ 	.short	(.L_19 - .L_18)
	.align		4
.L_18:
        /*0004*/ 	.word	index@(_ZN7cutlass13device_kernelINS_4gemm6kernel13GemmUniversalIN4cute5tupleIJiiiiEEENS1_10collective13CollectiveMmaINS1_35MainloopSm100TmaUmmaWarpSpecializedILi8ELi2ELi4ENS5_IJNS4_1CILi2EEESB_NSA_ILi1EEEEEEEENS5_IJNSA_ILi128EEENSA_ILi256EEENSA_ILi32EEEEEENS_10tfloat32_tENS5_IJlSC_lEEESJ_SK_NS4_8TiledMMAINS4_8MMA_AtomIJNS4_23SM100_MMA_TF32_2x1SM_SSISJ_SJ_fLi128ELi256ELNS4_4UMMA5MajorE0ELSP_0ELNSO_7ScaleInE0ELSQ_0EEEEEENS4_6LayoutINS5_IJSC_SC_SC_EEENS5_IJNSA_ILi0EEESV_SV_EEEEENS5_IJNS4_10UnderscoreESY_SY_EEEEENS4_28SM100_TMA_2SM_LOAD_MULTICASTENS4_14ComposedLayoutINS4_7SwizzleILi3ELi4ELi3EEENS4_18smem_ptr_flag_bitsILi32EEENST_INS5_IJNSA_ILi8EEESH_EEENS5_IJSH_SC_EEEEEEEvNS4_8identityENS4_18SM100_TMA_2SM_LOADES1B_vS1C_EENS_8epilogue10collective18CollectiveEpilogueINS1F_23Sm100TmaWarpSpecializedILi4ELi2ELi16ELb1ELb0EEEJNS5_IJNSA_ILi64EEESG_SH_EEENS5_IJNST_IS1K_SC_EENST_INS5_IJNSA_ILi16EEESB_EEENS5_IJSC_SF_EEEEEEEESJ_SK_SJ_SK_NS1F_6fusion15FusionCallbacksIS1J_NS1S_17LinearCombinationISJ_fSJ_fLNS_15FloatRoundStyleE2EEES1L_S1R_JEEENS4_5SM1004TMEM4LOAD26SM100_TMEM_LOAD_32dp32b16xENS4_13SM90_TMA_LOADENS12_INS13_ILi2ELi4ELi3EEES16_NST_INS5_IJS17_S1N_EEENS5_IJS1N_SC_EEEEEEENS4_39AutoVectorizingCopyWithAssumedAlignmentILi128EEENS4_14SM90_TMA_STOREES27_S29_S29_EEEvvEEEEvNT_6ParamsE)
        /*0008*/ 	.word	0x00000050


	//----- nvinfo : EIATTR_FRAME_SIZE
	.align		4
.L_19:
        /*000c*/ 	.byte	0x04, 0x11
        /*000e*/ 	.short	(.L_21 - .L_20)
	.align		4
.L_20:
        /*0010*/ 	.word	index@($__internal_2_$__cuda_sm10x_tcgen05_guardrail_trap_unallocated_columns_being_dealloced)
        /*0014*/ 	.word	0x00000000


	//----- nvinfo : EIATTR_FRAME_SIZE
	.align		4
.L_21:
        /*0018*/ 	.byte	0x04, 0x11
        /*001a*/ 	.short	(.L_23 - .L_22)
	.align		4
.L_22:
        /*001c*/ 	.word	index@($__internal_1_$__cuda_sm10x_tcgen05_guardrail_trap_phase_invalid_during_alloc)
        /*0020*/ 	.word	0x00000000


	//----- nvinfo : EIATTR_FRAME_SIZE
	.align		4
.L_23:
        /*0024*/ 	.byte	0x04, 0x11
        /*0026*/ 	.short	(.L_25 - .L_24)
	.align		4
.L_24:
        /*0028*/ 	.word	index@($__internal_0_$__cuda_sm10x_tcgen05_guardrail_trap_col_being_dealloced_not_returned_by_alloc)
        /*002c*/ 	.word	0x00000000


	//----- nvinfo : EIATTR_FRAME_SIZE
	.align		4
.L_25:
        /*0030*/ 	.byte	0x04, 0x11
        /*0032*/ 	.short	(.L_27 - .L_26)
	.align		4
.L_26:
        /*0034*/ 	.word	index@(_ZN7cutlass13device_kernelINS_4gemm6kernel13GemmUniversalIN4cute5tupleIJiiiiEEENS1_10collective13CollectiveMmaINS1_35MainloopSm100TmaUmmaWarpSpecializedILi8ELi2ELi4ENS5_IJNS4_1CILi2EEESB_NSA_ILi1EEEEEEEENS5_IJNSA_ILi128EEENSA_ILi256EEENSA_ILi32EEEEEENS_10tfloat32_tENS5_IJlSC_lEEESJ_SK_NS4_8TiledMMAINS4_8MMA_AtomIJNS4_23SM100_MMA_TF32_2x1SM_SSISJ_SJ_fLi128ELi256ELNS4_4UMMA5MajorE0ELSP_0ELNSO_7ScaleInE0ELSQ_0EEEEEENS4_6LayoutINS5_IJSC_SC_SC_EEENS5_IJNSA_ILi0EEESV_SV_EEEEENS5_IJNS4_10UnderscoreESY_SY_EEEEENS4_28SM100_TMA_2SM_LOAD_MULTICASTENS4_14ComposedLayoutINS4_7SwizzleILi3ELi4ELi3EEENS4_18smem_ptr_flag_bitsILi32EEENST_INS5_IJNSA_ILi8EEESH_EEENS5_IJSH_SC_EEEEEEEvNS4_8identityENS4_18SM100_TMA_2SM_LOADES1B_vS1C_EENS_8epilogue10collective18CollectiveEpilogueINS1F_23Sm100TmaWarpSpecializedILi4ELi2ELi16ELb1ELb0EEEJNS5_IJNSA_ILi64EEESG_SH_EEENS5_IJNST_IS1K_SC_EENST_INS5_IJNSA_ILi16EEESB_EEENS5_IJSC_SF_EEEEEEEESJ_SK_SJ_SK_NS1F_6fusion15FusionCallbacksIS1J_NS1S_17LinearCombinationISJ_fSJ_fLNS_15FloatRoundStyleE2EEES1L_S1R_JEEENS4_5SM1004TMEM4LOAD26SM100_TMEM_LOAD_32dp32b16xENS4_13SM90_TMA_LOADENS12_INS13_ILi2ELi4ELi3EEES16_NST_INS5_IJS17_S1N_EEENS5_IJS1N_SC_EEEEEEENS4_39AutoVectorizingCopyWithAssumedAlignmentILi128EEENS4_14SM90_TMA_STOREES27_S29_S29_EEEvvEEEEvNT_6ParamsE)
        /*0038*/ 	.word	0x00000000


	//----- nvinfo : EIATTR_MIN_STACK_SIZE
	.align		4
.L_27:
        /*003c*/ 	.byte	0x04, 0x12
        /*003e*/ 	.short	(.L_29 - .L_28)
	.align		4
.L_28:
        /*0040*/ 	.word	index@(_ZN7cutlass13device_kernelINS_4gemm6kernel13GemmUniversalIN4cute5tupleIJiiiiEEENS1_10collective13CollectiveMmaINS1_35MainloopSm100TmaUmmaWarpSpecializedILi8ELi2ELi4ENS5_IJNS4_1CILi2EEESB_NSA_ILi1EEEEEEEENS5_IJNSA_ILi128EEENSA_ILi256EEENSA_ILi32EEEEEENS_10tfloat32_tENS5_IJlSC_lEEESJ_SK_NS4_8TiledMMAINS4_8MMA_AtomIJNS4_23SM100_MMA_TF32_2x1SM_SSISJ_SJ_fLi128ELi256ELNS4_4UMMA5MajorE0ELSP_0ELNSO_7ScaleInE0ELSQ_0EEEEEENS4_6LayoutINS5_IJSC_SC_SC_EEENS5_IJNSA_ILi0EEESV_SV_EEEEENS5_IJNS4_10UnderscoreESY_SY_EEEEENS4_28SM100_TMA_2SM_LOAD_MULTICASTENS4_14ComposedLayoutINS4_7SwizzleILi3ELi4ELi3EEENS4_18smem_ptr_flag_bitsILi32EEENST_INS5_IJNSA_ILi8EEESH_EEENS5_IJSH_SC_EEEEEEEvNS4_8identityENS4_18SM100_TMA_2SM_LOADES1B_vS1C_EENS_8epilogue10collective18CollectiveEpilogueINS1F_23Sm100TmaWarpSpecializedILi4ELi2ELi16ELb1ELb0EEEJNS5_IJNSA_ILi64EEESG_SH_EEENS5_IJNST_IS1K_SC_EENST_INS5_IJNSA_ILi16EEESB_EEENS5_IJSC_SF_EEEEEEEESJ_SK_SJ_SK_NS1F_6fusion15FusionCallbacksIS1J_NS1S_17LinearCombinationISJ_fSJ_fLNS_15FloatRoundStyleE2EEES1L_S1R_JEEENS4_5SM1004TMEM4LOAD26SM100_TMEM_LOAD_32dp32b16xENS4_13SM90_TMA_LOADENS12_INS13_ILi2ELi4ELi3EEES16_NST_INS5_IJS17_S1N_EEENS5_IJS1N_SC_EEEEEEENS4_39AutoVectorizingCopyWithAssumedAlignmentILi128EEENS4_14SM90_TMA_STOREES27_S29_S29_EEEvvEEEEvNT_6ParamsE)
        /*0044*/ 	.word	0x00000000
.L_29:


//--------------------- .nv.compat                --------------------------
	.section	.nv.compat,"",@"SHT_CUDA_COMPAT_INFO"
	.align	4
        /*0000*/ 	.byte	0x02, 0x09, 0x01, 0x00, 0x02, 0x02, 0x02, 0x00, 0x02, 0x05, 0x05, 0x00, 0x03, 0x07, 0x01, 0x01
        /*0010*/ 	.byte	0x02, 0x03, 0x01, 0x00, 0x02, 0x06, 0x01, 0x00, 0x04, 0x0b, 0x08, 0x00, 0x09, 0x00, 0x00, 0x00
        /*0020*/ 	.byte	0x00, 0x00, 0x00, 0x00


//--------------------- .nv.info._ZN7cutlass13device_kernelINS_4gemm6kernel13GemmUniversalIN4cute5tupleIJiiiiEEENS1_10collective13CollectiveMmaINS1_35MainloopSm100TmaUmmaWarpSpecializedILi8ELi2ELi4ENS5_IJNS4_1CILi2EEESB_NSA_ILi1EEEEEEEENS5_IJNSA_ILi128EEENSA_ILi256EEENSA_ILi32EEEEEENS_10tfloat32_tENS5_IJlSC_lEEESJ_SK_NS4_8TiledMMAINS4_8MMA_AtomIJNS4_23SM100_MMA_TF32_2x1SM_SSISJ_SJ_fLi128ELi256ELNS4_4UMMA5MajorE0ELSP_0ELNSO_7ScaleInE0ELSQ_0EEEEEENS4_6LayoutINS5_IJSC_SC_SC_EEENS5_IJNSA_ILi0EEESV_SV_EEEEENS5_IJNS4_10UnderscoreESY_SY_EEEEENS4_28SM100_TMA_2SM_LOAD_MULTICASTENS4_14ComposedLayoutINS4_7SwizzleILi3ELi4ELi3EEENS4_18smem_ptr_flag_bitsILi32EEENST_INS5_IJNSA_ILi8EEESH_EEENS5_IJSH_SC_EEEEEEEvNS4_8identityENS4_18SM100_TMA_2SM_LOADES1B_vS1C_EENS_8epilogue10collective18CollectiveEpilogueINS1F_23Sm100TmaWarpSpecializedILi4ELi2ELi16ELb1ELb0EEEJNS5_IJNSA_ILi64EEESG_SH_EEENS5_IJNST_IS1K_SC_EENST_INS5_IJNSA_ILi16EEESB_EEENS5_IJSC_SF_EEEEEEEESJ_SK_SJ_SK_NS1F_6fusion15FusionCallbacksIS1J_NS1S_17LinearCombinationISJ_fSJ_fLNS_15FloatRoundStyleE2EEES1L_S1R_JEEENS4_5SM1004TMEM4LOAD26SM100_TMEM_LOAD_32dp32b16xENS4_13SM90_TMA_LOADENS12_INS13_ILi2ELi4ELi3EEES16_NST_INS5_IJS17_S1N_EEENS5_IJS1N_SC_EEEEEEENS4_39AutoVectorizingCopyWithAssumedAlignmentILi128EEENS4_14SM90_TMA_STOREES27_S29_S29_EEEvvEEEEvNT_6ParamsE --------------------------
	.section	.nv.info._ZN7cutlass13device_kernelINS_4gemm6kernel13GemmUniversalIN4cute5tupleIJiiiiEEENS1_10collective13CollectiveMmaINS1_35MainloopSm100TmaUmmaWarpSpecializedILi8ELi2ELi4ENS5_IJNS4_1CILi2EEESB_NSA_ILi1EEEEEEEENS5_IJNSA_ILi128EEENSA_ILi256EEENSA_ILi32EEEEEENS_10tfloat32_tENS5_IJlSC_lEEESJ_SK_NS4_8TiledMMAINS4_8MMA_AtomIJNS4_23SM100_MMA_TF32_2x1SM_SSISJ_SJ_fLi128ELi256ELNS4_4UMMA5MajorE0ELSP_0ELNSO_7ScaleInE0ELSQ_0EEEEEENS4_6LayoutINS5_IJSC_SC_SC_EEENS5_IJNSA_ILi0EEESV_SV_EEEEENS5_IJNS4_10UnderscoreESY_SY_EEEEENS4_28SM100_TMA_2SM_LOAD_MULTICASTENS4_14ComposedLayoutINS4_7SwizzleILi3ELi4ELi3EEENS4_18smem_ptr_flag_bitsILi32EEENST_INS5_IJNSA_ILi8EEESH_EEENS5_IJSH_SC_EEEEEEEvNS4_8identityENS4_18SM100_TMA_2SM_LOADES1B_vS1C_EENS_8epilogue10collective18CollectiveEpilogueINS1F_23Sm100TmaWarpSpecializedILi4ELi2ELi16ELb1ELb0EEEJNS5_IJNSA_ILi64EEESG_SH_EEENS5_IJNST_IS1K_SC_EENST_INS5_IJNSA_ILi16EEESB_EEENS5_IJSC_SF_EEEEEEEESJ_SK_SJ_SK_NS1F_6fusion15FusionCallbacksIS1J_NS1S_17LinearCombinationISJ_fSJ_fLNS_15FloatRoundStyleE2EEES1L_S1R_JEEENS4_5SM1004TMEM4LOAD26SM100_TMEM_LOAD_32dp32b16xENS4_13SM90_TMA_LOADENS12_INS13_ILi2ELi4ELi3EEES16_NST_INS5_IJS17_S1N_EEENS5_IJS1N_SC_EEEEEEENS4_39AutoVectorizingCopyWithAssumedAlignmentILi128EEENS4_14SM90_TMA_STOREES27_S29_S29_EEEvvEEEEvNT_6ParamsE,"",@"SHT_CUDA_INFO"
	.sectionflags	@""
	.align	4


	//----- nvinfo : EIATTR_CUDA_API_VERSION
	.align		4
        /*0000*/ 	.byte	0x04, 0x37
        /*0002*/ 	.short	(.L_31 - .L_30)
.L_30:
        /*0004*/ 	.word	0x00000082


	//----- nvinfo : EIATTR_KPARAM_INFO
	.align		4
.L_31:
        /*0008*/ 	.byte	0x04, 0x17
        /*000a*/ 	.short	(.L_33 - .L_32)
.L_32:
        /*000c*/ 	.word	0x00000000
        /*0010*/ 	.short	0x0000
        /*0012*/ 	.short	0x0000
        /*0014*/ 	.byte	0x00, 0xf0, 0x01, 0x20


	//----- nvinfo : EIATTR_AT_ENTRY_FRAGMENTS
	.align		4
.L_33:
        /*0018*/ 	.byte	0x04, 0x4f
        /*001a*/ 	.short	(.L_35 - .L_34)


	//   ....[0]....
.L_34:
        /*001c*/ 	.word	0x00000007


	//----- nvinfo : EIATTR_RESERVED_SMEM_USED
	.align		4
.L_35:
        /*0020*/ 	.byte	0x01, 0x41
	.zero		2


	//----- nvinfo : EIATTR_SPARSE_MMA_MASK
	.align		4
        /*0024*/ 	.byte	0x03, 0x50
        /*0026*/ 	.short	0x0000


	//----- nvinfo : EIATTR_TCGEN05_2CTA_USED
	.align		4
        /*0028*/ 	.byte	0x01, 0x52
	.zero		2


	//----- nvinfo : EIATTR_MAXREG_COUNT
	.align		4
        /*002c*/ 	.byte	0x03, 0x1b
        /*002e*/ 	.short	0x00ff


	//----- nvinfo : EIATTR_NUM_BARRIERS
	.align		4
        /*0030*/ 	.byte	0x02, 0x4c
        /*0032*/ 	.byte	0x07
	.zero		1


	//----- nvinfo : EIATTR_EXTERNS
	.align		4
        /*0034*/ 	.byte	0x04, 0x0f
        /*0036*/ 	.short	(.L_37 - .L_36)


	//   ....[0]....
	.align		4
.L_36:
        /*0038*/ 	.word	index@(__assertfail)


	//----- nvinfo : EIATTR_MERCURY_ISA_VERSION
	.align		4
.L_37:
        /*003c*/ 	.byte	0x03, 0x5f
        /*003e*/ 	.short	0x0101


	//----- nvinfo : EIATTR_INT_WARP_WIDE_INSTR_OFFSETS
	.align		4
        /*0040*/ 	.byte	0x04, 0x31
        /*0042*/ 	.short	(.L_39 - .L_38)


	//   ....[0]....
.L_38:
        /*0044*/ 	.word	0x00000e60


	//   ....[1]....
        /*0048*/ 	.word	0x00000f10


	//   ....[2]....
        /*004c*/ 	.word	0x00004670


	//   ....[3]....
        /*0050*/ 	.word	0x000046a0


	//   ....[4]....
        /*0054*/ 	.word	0x000046c0


	//   ....[5]....
        /*0058*/ 	.word	0x00005240


	//   ....[6]....
        /*005c*/ 	.word	0x000052d0


	//   ....[7]....
        /*0060*/ 	.word	0x00005380


	//   ....[8]....
        /*0064*/ 	.word	0x000053f0


	//   ....[9]....
        /*0068*/ 	.word	0x000054a0


	//   ....[10]....
        /*006c*/ 	.word	0x00005550


	//   ....[11]....
        /*0070*/ 	.word	0x000055c0


	//   ....[12]....
        /*0074*/ 	.word	0x00005670


	//   ....[13]....
        /*0078*/ 	.word	0x00005710


	//   ....[14]....
        /*007c*/ 	.word	0x00005780


	//   ....[15]....
        /*0080*/ 	.word	0x00005830


	//   ....[16]....
        /*0084*/ 	.word	0x000058f0


	//   ....[17]....
        /*0088*/ 	.word	0x00005960


	//   ....[18]....
        /*008c*/ 	.word	0x00005a20


	//   ....[19]....
        /*0090*/ 	.word	0x00005ad0


	//   ....[20]....
        /*0094*/ 	.word	0x00005b40


	//   ....[21]....
        /*0098*/ 	.word	0x00005c00


	//   ....[22]....
        /*009c*/ 	.word	0x00005cb0


	//   ....[23]....
        /*00a0*/ 	.word	0x00005d20


	//   ....[24]....
        /*00a4*/ 	.word	0x00005de0


	//   ....[25]....
        /*00a8*/ 	.word	0x00005e80


	//   ....[26]....
        /*00ac*/ 	.word	0x00005f10


	//   ....[27]....
        /*00b0*/ 	.word	0x00005fe0


	//   ....[28]....
        /*00b4*/ 	.word	0x000060e0


	//----- nvinfo : EIATTR_COOP_GROUP_MASK_REGIDS
	.align		4
.L_39:
        /*00b8*/ 	.byte	0x04, 0x29
        /*00ba*/ 	.short	(.L_41 - .L_40)


	//   ....[0]....
.L_40:
        /*00bc*/ 	.word	0xffffffff


	//   ....[1]....
        /*00c0*/ 	.word	0xffffffff


	//   ....[2]....
        /*00c4*/ 	.word	0xffffffff


	//   ....[3]....
        /*00c8*/ 	.word	0xffffffff


	//   ....[4]....
        /*00cc*/ 	.word	0xffffffff


	//   ....[5]....
        /*00d0*/ 	.word	0xffffffff


	//   ....[6]....
        /*00d4*/ 	.word	0xffffffff


	//   ....[7]....
        /*00d8*/ 	.word	0xffffffff


	//   ....[8]....
        /*00dc*/ 	.word	0xffffffff


	//   ....[9]....
        /*00e0*/ 	.word	0xffffffff


	//   ....[10]....
        /*00e4*/ 	.word	0xffffffff


	//   ....[11]....
        /*00e8*/ 	.word	0xffffffff


	//   ....[12]....
        /*00ec*/ 	.word	0xffffffff


	//   ....[13]....
        /*00f0*/ 	.word	0xffffffff


	//----- nvinfo : EIATTR_COOP_GROUP_INSTR_OFFSETS
	.align		4
.L_41:
        /*00f4*/ 	.byte	0x04, 0x28
        /*00f6*/ 	.short	(.L_43 - .L_42)


	//   ....[0]....
.L_42:
        /*00f8*/ 	.word	0x000000b0


	//   ....[1]....
        /*00fc*/ 	.word	0x00000520


	//   ....[2]....
        /*0100*/ 	.word	0x00000770


	//   ....[3]....
        /*0104*/ 	.word	0x00000910


	//   ....[4]....
        /*0108*/ 	.word	0x00000a10


	//   ....[5]....
        /*010c*/ 	.word	0x00000b80


	//   ....[6]....
        /*0110*/ 	.word	0x00000d20


	//   ....[7]....
        /*0114*/ 	.word	0x00000f80


	//   ....[8]....
        /*0118*/ 	.word	0x00002320


	//   ....[9]....
        /*011c*/ 	.word	0x00003450


	//   ....[10]....
        /*0120*/ 	.word	0x00003920


	//   ....[11]....
        /*0124*/ 	.word	0x00003950


	//   ....[12]....
        /*0128*/ 	.word	0x00004570


	//   ....[13]....
        /*012c*/ 	.word	0x00004780


	//----- nvinfo : EIATTR_VRC_CTA_INIT_COUNT
	.align		4
.L_43:
        /*0130*/ 	.byte	0x02, 0x4a
        /*0132*/ 	.byte	0x80
	.zero		1


	//----- nvinfo : EIATTR_SYSCALL_OFFSETS
	.align		4
        /*0134*/ 	.byte	0x04, 0x46
        /*0136*/ 	.short	(.L_45 - .L_44)


	//   ....[0]....
.L_44:
        /*0138*/ 	.word	0x00006cc0


	//   ....[1]....
        /*013c*/ 	.word	0x00006db0


	//   ....[2]....
        /*0140*/ 	.word	0x00007570


	//   ....[3]....
        /*0144*/ 	.word	0x00007f30


	//   ....[4]....
        /*0148*/ 	.word	0x000088d0


	//   ....[5]....
        /*014c*/ 	.word	0x000092b0


	//   ....[6]....
        /*0150*/ 	.word	0x00009c90


	//   ....[7]....
        /*0154*/ 	.word	0x0000a690


	//   ....[8]....
        /*0158*/ 	.word	0x0000b070


	//   ....[9]....
        /*015c*/ 	.word	0x0000ba00


	//----- nvinfo : EIATTR_MBARRIER_INSTR_OFFSETS
	.align		4
.L_45:
        /*0160*/ 	.byte	0x04, 0x39
        /*0162*/ 	.short	(.L_47 - .L_46)


	//   ....[0]....
.L_46:
        /*0164*/ 	.word	0x00000660
        /*0168*/ 	.word	0x000000ff
        /*016c*/ 	.word	0x00000000
        /*0170*/ 	.short	0x0100
        /*0172*/ 	.byte	0x04
	.zero		1


	//   ....[1]....
        /*0174*/ 	.word	0x00000670
        /*0178*/ 	.word	0x000000ff
        /*017c*/ 	.word	0x00000040
        /*0180*/ 	.short	0x0100
        /*0182*/ 	.byte	0x04
	.zero		1


	//   ....[2]....
        /*0184*/ 	.word	0x00000680
        /*0188*/ 	.word	0x000000ff
        /*018c*/ 	.word	0x00000008
        /*0190*/ 	.short	0x0100
        /*0192*/ 	.byte	0x04
	.zero		1


	//   ....[3]....
        /*0194*/ 	.word	0x00000690
        /*0198*/ 	.word	0x000000ff
        /*019c*/ 	.word	0x00000048
        /*01a0*/ 	.short	0x0100
        /*01a2*/ 	.byte	0x04
	.zero		1


	//   ....[4]....
        /*01a4*/ 	.word	0x000006a0
        /*01a8*/ 	.word	0x000000ff
        /*01ac*/ 	.word	0x00000010
        /*01b0*/ 	.short	0x0100
        /*01b2*/ 	.byte	0x04
	.zero		1


	//   ....[5]....
        /*01b4*/ 	.word	0x000006b0
        /*01b8*/ 	.word	0x000000ff
        /*01bc*/ 	.word	0x00000050
        /*01c0*/ 	.short	0x0100
        /*01c2*/ 	.byte	0x04
	.zero		1


	//   ....[6]....
        /*01c4*/ 	.word	0x000006c0
        /*01c8*/ 	.word	0x000000ff
        /*01cc*/ 	.word	0x00000018
        /*01d0*/ 	.short	0x0100
        /*01d2*/ 	.byte	0x04
	.zero		1


	//   ....[7]....
        /*01d4*/ 	.word	0x000006d0
        /*01d8*/ 	.word	0x000000ff
        /*01dc*/ 	.word	0x00000058
        /*01e0*/ 	.short	0x0100
        /*01e2*/ 	.byte	0x04
	.zero		1


	//   ....[8]....
        /*01e4*/ 	.word	0x000006e0
        /*01e8*/ 	.word	0x000000ff
        /*01ec*/ 	.word	0x00000020
        /*01f0*/ 	.short	0x0100
        /*01f2*/ 	.byte	0x04
	.zero		1


	//   ....[9]....
        /*01f4*/ 	.word	0x000006f0
        /*01f8*/ 	.word	0x000000ff
        /*01fc*/ 	.word	0x00000060
        /*0200*/ 	.short	0x0100
        /*0202*/ 	.byte	0x04
	.zero		1


	//   ....[10]....
        /*0204*/ 	.word	0x00000700
        /*0208*/ 	.word	0x000000ff
        /*020c*/ 	.word	0x00000028
        /*0210*/ 	.short	0x0100
        /*0212*/ 	.byte	0x04
	.zero		1


	//   ....[11]....
        /*0214*/ 	.word	0x00000710
        /*0218*/ 	.word	0x000000ff
        /*021c*/ 	.word	0x00000068
        /*0220*/ 	.short	0x0100
        /*0222*/ 	.byte	0x04
	.zero		1


	//   ....[12]....
        /*0224*/ 	.word	0x00000720
        /*0228*/ 	.word	0x000000ff
        /*022c*/ 	.word	0x00000030
        /*0230*/ 	.short	0x0100
        /*0232*/ 	.byte	0x04
	.zero		1


	//   ....[13]....
        /*0234*/ 	.word	0x00000730
        /*0238*/ 	.word	0x000000ff
        /*023c*/ 	.word	0x00000070
        /*0240*/ 	.short	0x0100
        /*0242*/ 	.byte	0x04
	.zero		1


	//   ....[14]....
        /*0244*/ 	.word	0x00000740
        /*0248*/ 	.word	0x000000ff
        /*024c*/ 	.word	0x00000038
        /*0250*/ 	.short	0x0100
        /*0252*/ 	.byte	0x04
	.zero		1


	//   ....[15]....
        /*0254*/ 	.word	0x00000750
        /*0258*/ 	.word	0x000000ff
        /*025c*/ 	.word	0x00000078
        /*0260*/ 	.short	0x0100
        /*0262*/ 	.byte	0x04
	.zero		1


	//   ....[16]....
        /*0264*/ 	.word	0x00000880
        /*0268*/ 	.word	0x000000ff
        /*026c*/ 	.word	0x00000080
        /*0270*/ 	.short	0x0100
        /*0272*/ 	.byte	0x04
	.zero		1


	//   ....[17]....
        /*0274*/ 	.word	0x00000890
        /*0278*/ 	.word	0x000000ff
        /*027c*/ 	.word	0x000000a0
        /*0280*/ 	.short	0x0100
        /*0282*/ 	.byte	0x04
	.zero		1


	//   ....[18]....
        /*0284*/ 	.word	0x000008a0
        /*0288*/ 	.word	0x000000ff
        /*028c*/ 	.word	0x00000088
        /*0290*/ 	.short	0x0100
        /*0292*/ 	.byte	0x04
	.zero		1


	//   ....[19]....
        /*0294*/ 	.word	0x000008b0
        /*0298*/ 	.word	0x000000ff
        /*029c*/ 	.word	0x000000a8
        /*02a0*/ 	.short	0x0100
        /*02a2*/ 	.byte	0x04
	.zero		1


	//   ....[20]....
        /*02a4*/ 	.word	0x000008c0
        /*02a8*/ 	.word	0x000000ff
        /*02ac*/ 	.word	0x00000090
        /*02b0*/ 	.short	0x0100
        /*02b2*/ 	.byte	0x04
	.zero		1


	//   ....[21]....
        /*02b4*/ 	.word	0x000008d0
        /*02b8*/ 	.word	0x000000ff
        /*02bc*/ 	.word	0x000000b0
        /*02c0*/ 	.short	0x0100
        /*02c2*/ 	.byte	0x04
	.zero		1


	//   ....[22]....
        /*02c4*/ 	.word	0x000008e0
        /*02c8*/ 	.word	0x000000ff
        /*02cc*/ 	.word	0x00000098
        /*02d0*/ 	.short	0x0100
        /*02d2*/ 	.byte	0x04
	.zero		1


	//   ....[23]....
        /*02d4*/ 	.word	0x000008f0
        /*02d8*/ 	.word	0x000000ff
        /*02dc*/ 	.word	0x000000b8
        /*02e0*/ 	.short	0x0100
        /*02e2*/ 	.byte	0x04
	.zero		1


	//   ....[24]....
        /*02e4*/ 	.word	0x000009e0
        /*02e8*/ 	.word	0x000000ff
        /*02ec*/ 	.word	0x000000c0
        /*02f0*/ 	.short	0x0100
        /*02f2*/ 	.byte	0x06
	.zero		1


	//   ....[25]....
        /*02f4*/ 	.word	0x000009f0
        /*02f8*/ 	.word	0x000000ff
        /*02fc*/ 	.word	0x000000c8
        /*0300*/ 	.short	0x0100
        /*0302*/ 	.byte	0x06
	.zero		1


	//   ....[26]....
        /*0304*/ 	.word	0x00000b30
        /*0308*/ 	.word	0x000000ff
        /*030c*/ 	.word	0x000000d0
        /*0310*/ 	.short	0x0100
        /*0312*/ 	.byte	0x06
	.zero		1


	//   ....[27]....
        /*0314*/ 	.word	0x00000b40
        /*0318*/ 	.word	0x000000ff
        /*031c*/ 	.word	0x000000e0
        /*0320*/ 	.short	0x0100
        /*0322*/ 	.byte	0x06
	.zero		1


	//   ....[28]....
        /*0324*/ 	.word	0x00000b50
        /*0328*/ 	.word	0x000000ff
        /*032c*/ 	.word	0x000000d8
        /*0330*/ 	.short	0x0100
        /*0332*/ 	.byte	0x06
	.zero		1


	//   ....[29]....
        /*0334*/ 	.word	0x00000b60
        /*0338*/ 	.word	0x000000ff
        /*033c*/ 	.word	0x000000e8
        /*0340*/ 	.short	0x0100
        /*0342*/ 	.byte	0x06
	.zero		1


	//   ....[30]....
        /*0344*/ 	.word	0x00000c90
        /*0348*/ 	.word	0x000000ff
        /*034c*/ 	.word	0x000000f0
        /*0350*/ 	.short	0x0100
        /*0352*/ 	.byte	0x04
	.zero		1


	//   ....[31]....
        /*0354*/ 	.word	0x00000ca0
        /*0358*/ 	.word	0x000000ff
        /*035c*/ 	.word	0x00000110
        /*0360*/ 	.short	0x0100
        /*0362*/ 	.byte	0x04
	.zero		1


	//   ....[32]....
        /*0364*/ 	.word	0x00000cb0
        /*0368*/ 	.word	0x000000ff
        /*036c*/ 	.word	0x000000f8
        /*0370*/ 	.short	0x0100
        /*0372*/ 	.byte	0x04
	.zero		1


	//   ....[33]....
        /*0374*/ 	.word	0x00000cc0
        /*0378*/ 	.word	0x000000ff
        /*037c*/ 	.word	0x00000118
        /*0380*/ 	.short	0x0100
        /*0382*/ 	.byte	0x04
	.zero		1


	//   ....[34]....
        /*0384*/ 	.word	0x00000cd0
        /*0388*/ 	.word	0x000000ff
        /*038c*/ 	.word	0x00000100
        /*0390*/ 	.short	0x0100
        /*0392*/ 	.byte	0x04
	.zero		1


	//   ....[35]....
        /*0394*/ 	.word	0x00000ce0
        /*0398*/ 	.word	0x000000ff
        /*039c*/ 	.word	0x00000120
        /*03a0*/ 	.short	0x0100
        /*03a2*/ 	.byte	0x04
	.zero		1


	//   ....[36]....
        /*03a4*/ 	.word	0x00000cf0
        /*03a8*/ 	.word	0x000000ff
        /*03ac*/ 	.word	0x00000108
        /*03b0*/ 	.short	0x0100
        /*03b2*/ 	.byte	0x04
	.zero		1


	//   ....[37]....
        /*03b4*/ 	.word	0x00000d00
        /*03b8*/ 	.word	0x000000ff
        /*03bc*/ 	.word	0x00000128
        /*03c0*/ 	.short	0x0100
        /*03c2*/ 	.byte	0x04
	.zero		1


	//   ....[38]....
        /*03c4*/ 	.word	0x00000e00
        /*03c8*/ 	.word	0x000000ff
        /*03cc*/ 	.word	0x00000130
        /*03d0*/ 	.short	0x0100
        /*03d2*/ 	.byte	0x04
	.zero		1


	//   ....[39]....
        /*03d4*/ 	.word	0x00000e10
        /*03d8*/ 	.word	0x000000ff
        /*03dc*/ 	.word	0x00000140
        /*03e0*/ 	.short	0x0100
        /*03e2*/ 	.byte	0x04
	.zero		1


	//   ....[40]....
        /*03e4*/ 	.word	0x00000e20
        /*03e8*/ 	.word	0x000000ff
        /*03ec*/ 	.word	0x00000138
        /*03f0*/ 	.short	0x0100
        /*03f2*/ 	.byte	0x04
	.zero		1


	//   ....[41]....
        /*03f4*/ 	.word	0x00000e30
        /*03f8*/ 	.word	0x000000ff
        /*03fc*/ 	.word	0x00000148
        /*0400*/ 	.short	0x0100
        /*0402*/ 	.byte	0x04
	.zero		1


	//   ....[42]....
        /*0404*/ 	.word	0x00000f30
        /*0408*/ 	.word	0x000000ff
        /*040c*/ 	.word	0x00000150
        /*0410*/ 	.short	0x0100
        /*0412*/ 	.byte	0x06
	.zero		1


	//   ....[43]....
        /*0414*/ 	.word	0x00001b60
        /*0418*/ 	.word	0x00000000
        /*041c*/ 	.word	0x00000140
        /*0420*/ 	.short	0x010a
        /*0422*/ 	.byte	0xff
	.zero		1


	//   ....[44]....
        /*0424*/ 	.word	0x00001b90
        /*0428*/ 	.word	0x00000000
        /*042c*/ 	.word	0x00000130
        /*0430*/ 	.short	0x0101
        /*0432*/ 	.byte	0xff
	.zero		1


	//   ....[45]....
        /*0434*/ 	.word	0x00001c30
        /*0438*/ 	.word	0x000000ff
        /*043c*/ 	.word	0x00000040
        /*0440*/ 	.short	0x010a
        /*0442*/ 	.byte	0x04
	.zero		1


	//   ....[46]....
        /*0444*/ 	.word	0x00001d00
        /*0448*/ 	.word	0x000000ff
        /*044c*/ 	.word	0x00000040
        /*0450*/ 	.short	0x010a
        /*0452*/ 	.byte	0x21
	.zero		1


	//   ....[47]....
        /*0454*/ 	.word	0x00001eb0
        /*0458*/ 	.word	0x000000ff
        /*045c*/ 	.word	0x00000040
        /*0460*/ 	.short	0x010a
        /*0462*/ 	.byte	0x05
	.zero		1


	//   ....[48]....
        /*0464*/ 	.word	0x00001fd0
        /*0468*/ 	.word	0x000000ff
        /*046c*/ 	.word	0x000000c8
        /*0470*/ 	.short	0x0101
        /*0472*/ 	.byte	0x0d
	.zero		1


	//   ....[49]....
        /*0474*/ 	.word	0x00001ff0
        /*0478*/ 	.word	0x000000ff
        /*047c*/ 	.word	0x00000040
        /*0480*/ 	.short	0x010a
        /*0482*/ 	.byte	0x04
	.zero		1


	//   ....[50]....
        /*0484*/ 	.word	0x00002070
        /*0488*/ 	.word	0x000000ff
        /*048c*/ 	.word	0x00000040
        /*0490*/ 	.short	0x010a
        /*0492*/ 	.byte	0x11
	.zero		1


	//   ....[51]....
        /*0494*/ 	.word	0x00002210
        /*0498*/ 	.word	0x000000ff
        /*049c*/ 	.word	0x00000040
        /*04a0*/ 	.short	0x010a
        /*04a2*/ 	.byte	0x05
	.zero		1


	//   ....[52]....
        /*04a4*/ 	.word	0x00002350
        /*04a8*/ 	.word	0x00000003
        /*04ac*/ 	.word	0x000000d0
        /*04b0*/ 	.short	0x010a
        /*04b2*/ 	.byte	0xff
	.zero		1


	//   ....[53]....
        /*04b4*/ 	.word	0x000024a0
        /*04b8*/ 	.word	0x00000000
        /*04bc*/ 	.word	0x00000000
        /*04c0*/ 	.short	0x0101
        /*04c2*/ 	.byte	0xff
	.zero		1


	//   ....[54]....
        /*04c4*/ 	.word	0x00002a60
        /*04c8*/ 	.word	0x000000ff
        /*04cc*/ 	.word	0x00000000
        /*04d0*/ 	.short	0x010a
        /*04d2*/ 	.byte	0x04
	.zero		1


	//   ....[55]....
        /*04d4*/ 	.word	0x00002af0
        /*04d8*/ 	.word	0x000000ff
        /*04dc*/ 	.word	0x00000000
        /*04e0*/ 	.short	0x010a
        /*04e2*/ 	.byte	0x05
	.zero		1


	//   ....[56]....
        /*04e4*/ 	.word	0x00002b80
        /*04e8*/ 	.word	0x000000ff
        /*04ec*/ 	.word	0x00000000
        /*04f0*/ 	.short	0x010a
        /*04f2*/ 	.byte	0x05
	.zero		1


	//   ....[57]....
        /*04f4*/ 	.word	0x00002c10
        /*04f8*/ 	.word	0x000000ff
        /*04fc*/ 	.word	0x00000000
        /*0500*/ 	.short	0x010a
        /*0502*/ 	.byte	0x05
	.zero		1


	//   ....[58]....
        /*0504*/ 	.word	0x00002ca0
        /*0508*/ 	.word	0x000000ff
        /*050c*/ 	.word	0x00000000
        /*0510*/ 	.short	0x010a
        /*0512*/ 	.byte	0x05
	.zero		1


	//   ....[59]....
        /*0514*/ 	.word	0x00002d30
        /*0518*/ 	.word	0x000000ff
        /*051c*/ 	.word	0x00000000
        /*0520*/ 	.short	0x010a
        /*0522*/ 	.byte	0x05
	.zero		1


	//   ....[60]....
        /*0524*/ 	.word	0x00002dc0
        /*0528*/ 	.word	0x000000ff
        /*052c*/ 	.word	0x00000000
        /*0530*/ 	.short	0x010a
        /*0532*/ 	.byte	0x05
	.zero		1


	//   ....[61]....
        /*0534*/ 	.word	0x00002e60
        /*0538*/ 	.word	0x00000000
        /*053c*/ 	.word	0x00000000
        /*0540*/ 	.short	0x010a
        /*0542*/ 	.byte	0xff
	.zero		1


	//   ....[62]....
        /*0544*/ 	.word	0x00002fa0
        /*0548*/ 	.word	0x00000000
        /*054c*/ 	.word	0x00000130
        /*0550*/ 	.short	0x010a
        /*0552*/ 	.byte	0xff
	.zero		1


	//   ....[63]....
        /*0554*/ 	.word	0x00003010
        /*0558*/ 	.word	0x00000000
        /*055c*/ 	.word	0x00000000
        /*0560*/ 	.short	0x0101
        /*0562*/ 	.byte	0xff
	.zero		1


	//   ....[64]....
        /*0564*/ 	.word	0x00003030
        /*0568*/ 	.word	0x000000ff
        /*056c*/ 	.word	0x000000e0
        /*0570*/ 	.short	0x010a
        /*0572*/ 	.byte	0x04
	.zero		1


	//   ....[65]....
        /*0574*/ 	.word	0x00003150
        /*0578*/ 	.word	0x00000000
        /*057c*/ 	.word	0x000000d0
        /*0580*/ 	.short	0x010a
        /*0582*/ 	.byte	0xff
	.zero		1


	//   ....[66]....
        /*0584*/ 	.word	0x00003250
        /*0588*/ 	.word	0x00000000
        /*058c*/ 	.word	0x00000000
        /*0590*/ 	.short	0x0101
        /*0592*/ 	.byte	0xff
	.zero		1


	//   ....[67]....
        /*0594*/ 	.word	0x000032e0
        /*0598*/ 	.word	0x000000ff
        /*059c*/ 	.word	0x000000e0
        /*05a0*/ 	.short	0x0106
        /*05a2*/ 	.byte	0x04
	.zero		1


	//   ....[68]....
        /*05a4*/ 	.word	0x00003300
        /*05a8*/ 	.word	0x000000ff
        /*05ac*/ 	.word	0x000000e0
        /*05b0*/ 	.short	0x010a
        /*05b2*/ 	.byte	0x04
	.zero		1


	//   ....[69]....
        /*05b4*/ 	.word	0x00003390
        /*05b8*/ 	.word	0x000000ff
        /*05bc*/ 	.word	0x000000e0
        /*05c0*/ 	.short	0x0106
        /*05c2*/ 	.byte	0x07
	.zero		1


	//   ....[70]....
        /*05c4*/ 	.word	0x000033d0
        /*05c8*/ 	.word	0x00000000
        /*05cc*/ 	.word	0x000000e0
        /*05d0*/ 	.short	0x010a
        /*05d2*/ 	.byte	0xff
	.zero		1


	//   ....[71]....
        /*05d4*/ 	.word	0x00003620
        /*05d8*/ 	.word	0x000000ff
        /*05dc*/ 	.word	0x00000008
        /*05e0*/ 	.short	0x010a
        /*05e2*/ 	.byte	0x05
	.zero		1


	//   ....[72]....
        /*05e4*/ 	.word	0x00003640
        /*05e8*/ 	.word	0x000000ff
        /*05ec*/ 	.word	0x00000008
        /*05f0*/ 	.short	0x010a
        /*05f2*/ 	.byte	0x05
	.zero		1


	//   ....[73]....
        /*05f4*/ 	.word	0x000037d0
        /*05f8*/ 	.word	0x000000ff
        /*05fc*/ 	.word	0x00000008
        /*0600*/ 	.short	0x010a
        /*0602*/ 	.byte	0x05
	.zero		1


	//   ....[74]....
        /*0604*/ 	.word	0x000037f0
        /*0608*/ 	.word	0x000000ff
        /*060c*/ 	.word	0x00000008
        /*0610*/ 	.short	0x010a
        /*0612*/ 	.byte	0x05
	.zero		1


	//   ....[75]....
        /*0614*/ 	.word	0x000038b0
        /*0618*/ 	.word	0x000000ff
        /*061c*/ 	.word	0x00000000
        /*0620*/ 	.short	0x0101
        /*0622*/ 	.byte	0x04
	.zero		1


	//   ....[76]....
        /*0624*/ 	.word	0x00003bf0
        /*0628*/ 	.word	0x00000000
        /*062c*/ 	.word	0x000000d0
        /*0630*/ 	.short	0x010a
        /*0632*/ 	.byte	0xff
	.zero		1


	//   ....[77]....
        /*0634*/ 	.word	0x00003cb0
        /*0638*/ 	.word	0x00000000
        /*063c*/ 	.word	0x00000000
        /*0640*/ 	.short	0x0101
        /*0642*/ 	.byte	0xff
	.zero		1


	//   ....[78]....
        /*0644*/ 	.word	0x00003d70
        /*0648*/ 	.word	0x000000ff
        /*064c*/ 	.word	0x00000000
        /*0650*/ 	.short	0x010a
        /*0652*/ 	.byte	0x04
	.zero		1


	//   ....[79]....
        /*0654*/ 	.word	0x00003d80
        /*0658*/ 	.word	0x000000ff
        /*065c*/ 	.word	0x00000110
        /*0660*/ 	.short	0x010a
        /*0662*/ 	.byte	0x1f
	.zero		1


	//   ....[80]....
        /*0664*/ 	.word	0x00003e30
        /*0668*/ 	.word	0x000000ff
        /*066c*/ 	.word	0x00000000
        /*0670*/ 	.short	0x010a
        /*0672*/ 	.byte	0x05
	.zero		1


	//   ....[81]....
        /*0674*/ 	.word	0x00003f60
        /*0678*/ 	.word	0x000000ff
        /*067c*/ 	.word	0x00000000
        /*0680*/ 	.short	0x010a
        /*0682*/ 	.byte	0x04
	.zero		1


	//   ....[82]....
        /*0684*/ 	.word	0x00004260
        /*0688*/ 	.word	0x000000ff
        /*068c*/ 	.word	0x00000000
        /*0690*/ 	.short	0x010a
        /*0692*/ 	.byte	0x04
	.zero		1


	//   ....[83]....
        /*0694*/ 	.word	0x000042f0
        /*0698*/ 	.word	0x000000ff
        /*069c*/ 	.word	0x00000000
        /*06a0*/ 	.short	0x010a
        /*06a2*/ 	.byte	0x05
	.zero		1


	//   ....[84]....
        /*06a4*/ 	.word	0x00004380
        /*06a8*/ 	.word	0x000000ff
        /*06ac*/ 	.word	0x00000000
        /*06b0*/ 	.short	0x010a
        /*06b2*/ 	.byte	0x05
	.zero		1


	//   ....[85]....
        /*06b4*/ 	.word	0x00004420
        /*06b8*/ 	.word	0x00000000
        /*06bc*/ 	.word	0x00000000
        /*06c0*/ 	.short	0x010a
        /*06c2*/ 	.byte	0xff
	.zero		1


	//   ....[86]....
        /*06c4*/ 	.word	0x00004460
        /*06c8*/ 	.word	0x00000000
        /*06cc*/ 	.word	0x00000000
        /*06d0*/ 	.short	0x010a
        /*06d2*/ 	.byte	0xff
	.zero		1


	//   ....[87]....
        /*06d4*/ 	.word	0x000044d0
        /*06d8*/ 	.word	0x000000ff
        /*06dc*/ 	.word	0x00000000
        /*06e0*/ 	.short	0x0101
        /*06e2*/ 	.byte	0x04
	.zero		1


	//   ....[88]....
        /*06e4*/ 	.word	0x00004510
        /*06e8*/ 	.word	0x000000ff
        /*06ec*/ 	.word	0x00000150
        /*06f0*/ 	.short	0x010a
        /*06f2*/ 	.byte	0x1a
	.zero		1


	//   ....[89]....
        /*06f4*/ 	.word	0x00004560
        /*06f8*/ 	.word	0x000000ff
        /*06fc*/ 	.word	0x00000000
        /*0700*/ 	.short	0x0101
        /*0702*/ 	.byte	0x04
	.zero		1


	//   ....[90]....
        /*0704*/ 	.word	0x00004a30
        /*0708*/ 	.word	0x0000000c
        /*070c*/ 	.word	0x000000d0
        /*0710*/ 	.short	0x010a
        /*0712*/ 	.byte	0xff
	.zero		1


	//   ....[91]....
        /*0714*/ 	.word	0x00004ba0
        /*0718*/ 	.word	0x00000000
        /*071c*/ 	.word	0x00000000
        /*0720*/ 	.short	0x0101
        /*0722*/ 	.byte	0xff
	.zero		1


	//   ....[92]....
        /*0724*/ 	.word	0x00005040
        /*0728*/ 	.word	0x000000ff
        /*072c*/ 	.word	0x000000c8
        /*0730*/ 	.short	0x010a
        /*0732*/ 	.byte	0x15
	.zero		1


	//   ....[93]....
        /*0734*/ 	.word	0x000051c0
        /*0738*/ 	.word	0x000000ff
        /*073c*/ 	.word	0x000000a0
        /*0740*/ 	.short	0x010a
        /*0742*/ 	.byte	0x15
	.zero		1


	//   ....[94]....
        /*0744*/ 	.word	0x000053a0
        /*0748*/ 	.word	0x000000ff
        /*074c*/ 	.word	0x00000080
        /*0750*/ 	.short	0x010b
        /*0752*/ 	.byte	0x15
	.zero		1


	//   ....[95]....
        /*0754*/ 	.word	0x000053b0
        /*0758*/ 	.word	0x000000ff
        /*075c*/ 	.word	0x00000000
        /*0760*/ 	.short	0x0101
        /*0762*/ 	.byte	0x25
	.zero		1


	//   ....[96]....
        /*0764*/ 	.word	0x000053c0
        /*0768*/ 	.word	0x000000ff
        /*076c*/ 	.word	0x000000a8
        /*0770*/ 	.short	0x010a
        /*0772*/ 	.byte	0x15
	.zero		1


	//   ....[97]....
        /*0774*/ 	.word	0x00005570
        /*0778*/ 	.word	0x000000ff
        /*077c*/ 	.word	0x00000088
        /*0780*/ 	.short	0x010b
        /*0782*/ 	.byte	0x15
	.zero		1


	//   ....[98]....
        /*0784*/ 	.word	0x00005580
        /*0788*/ 	.word	0x000000ff
        /*078c*/ 	.word	0x00000000
        /*0790*/ 	.short	0x0101
        /*0792*/ 	.byte	0x1f
	.zero		1


	//   ....[99]....
        /*0794*/ 	.word	0x00005590
        /*0798*/ 	.word	0x000000ff
        /*079c*/ 	.word	0x000000b0
        /*07a0*/ 	.short	0x010a
        /*07a2*/ 	.byte	0x15
	.zero		1


	//   ....[100]....
        /*07a4*/ 	.word	0x00005730
        /*07a8*/ 	.word	0x000000ff
        /*07ac*/ 	.word	0x00000090
        /*07b0*/ 	.short	0x010b
        /*07b2*/ 	.byte	0x15
	.zero		1


	//   ....[101]....
        /*07b4*/ 	.word	0x00005740
        /*07b8*/ 	.word	0x000000ff
        /*07bc*/ 	.word	0x00000000
        /*07c0*/ 	.short	0x0101
        /*07c2*/ 	.byte	0x1e
	.zero		1


	//   ....[102]....
        /*07c4*/ 	.word	0x00005750
        /*07c8*/ 	.word	0x000000ff
        /*07cc*/ 	.word	0x000000b8
        /*07d0*/ 	.short	0x010a
        /*07d2*/ 	.byte	0x15
	.zero		1


	//   ....[103]....
        /*07d4*/ 	.word	0x00005910
        /*07d8*/ 	.word	0x000000ff
        /*07dc*/ 	.word	0x00000098
        /*07e0*/ 	.short	0x010b
        /*07e2*/ 	.byte	0x15
	.zero		1


	//   ....[104]....
        /*07e4*/ 	.word	0x00005920
        /*07e8*/ 	.word	0x000000ff
        /*07ec*/ 	.word	0x00000000
        /*07f0*/ 	.short	0x0101
        /*07f2*/ 	.byte	0x1d
	.zero		1


	//   ....[105]....
        /*07f4*/ 	.word	0x00005930
        /*07f8*/ 	.word	0x000000ff
        /*07fc*/ 	.word	0x000000a0
        /*0800*/ 	.short	0x010a
        /*0802*/ 	.byte	0x15
	.zero		1


	//   ....[106]....
        /*0804*/ 	.word	0x00005af0
        /*0808*/ 	.word	0x000000ff
        /*080c*/ 	.word	0x00000080
        /*0810*/ 	.short	0x010b
        /*0812*/ 	.byte	0x15
	.zero		1


	//   ....[107]....
        /*0814*/ 	.word	0x00005b00
        /*0818*/ 	.word	0x000000ff
        /*081c*/ 	.word	0x00000000
        /*0820*/ 	.short	0x0101
        /*0822*/ 	.byte	0x25
	.zero		1


	//   ....[108]....
        /*0824*/ 	.word	0x00005b10
        /*0828*/ 	.word	0x000000ff
        /*082c*/ 	.word	0x000000a8
        /*0830*/ 	.short	0x010a
        /*0832*/ 	.byte	0x15
	.zero		1


	//   ....[109]....
        /*0834*/ 	.word	0x00005cd0
        /*0838*/ 	.word	0x000000ff
        /*083c*/ 	.word	0x00000088
        /*0840*/ 	.short	0x010b
        /*0842*/ 	.byte	0x15
	.zero		1


	//   ....[110]....
        /*0844*/ 	.word	0x00005ce0
        /*0848*/ 	.word	0x000000ff
        /*084c*/ 	.word	0x00000000
        /*0850*/ 	.short	0x0101
        /*0852*/ 	.byte	0x1f
	.zero		1


	//   ....[111]....
        /*0854*/ 	.word	0x00005cf0
        /*0858*/ 	.word	0x000000ff
        /*085c*/ 	.word	0x000000b0
        /*0860*/ 	.short	0x010a
        /*0862*/ 	.byte	0x15
	.zero		1


	//   ....[112]....
        /*0864*/ 	.word	0x00005ea0
        /*0868*/ 	.word	0x000000ff
        /*086c*/ 	.word	0x00000090
        /*0870*/ 	.short	0x010b
        /*0872*/ 	.byte	0x15
	.zero		1


	//   ....[113]....
        /*0874*/ 	.word	0x00005eb0
        /*0878*/ 	.word	0x000000ff
        /*087c*/ 	.word	0x00000000
        /*0880*/ 	.short	0x0101
        /*0882*/ 	.byte	0x1e
	.zero		1


	//   ....[114]....
        /*0884*/ 	.word	0x00005ec0
        /*0888*/ 	.word	0x000000ff
        /*088c*/ 	.word	0x000000b8
        /*0890*/ 	.short	0x010a
        /*0892*/ 	.byte	0x15
	.zero		1


	//   ....[115]....
        /*0894*/ 	.word	0x00006100
        /*0898*/ 	.word	0x000000ff
        /*089c*/ 	.word	0x00000098
        /*08a0*/ 	.short	0x010b
        /*08a2*/ 	.byte	0x15
	.zero		1


	//   ....[116]....
        /*08a4*/ 	.word	0x00006110
        /*08a8*/ 	.word	0x000000ff
        /*08ac*/ 	.word	0x00000000
        /*08b0*/ 	.short	0x0101
        /*08b2*/ 	.byte	0x1d
	.zero		1


	//   ....[117]....
        /*08b4*/ 	.word	0x00006140
        /*08b8*/ 	.word	0x000000ff
        /*08bc*/ 	.word	0x000000a0
        /*08c0*/ 	.short	0x010a
        /*08c2*/ 	.byte	0x15
	.zero		1


	//   ....[118]....
        /*08c4*/ 	.word	0x00006160
        /*08c8*/ 	.word	0x000000ff
        /*08cc*/ 	.word	0x000000a8
        /*08d0*/ 	.short	0x010a
        /*08d2*/ 	.byte	0x15
	.zero		1


	//   ....[119]....
        /*08d4*/ 	.word	0x00006180
        /*08d8*/ 	.word	0x000000ff
        /*08dc*/ 	.word	0x000000b0
        /*08e0*/ 	.short	0x010a
        /*08e2*/ 	.byte	0x15
	.zero		1


	//   ....[120]....
        /*08e4*/ 	.word	0x000061d0
        /*08e8*/ 	.word	0x00000002
        /*08ec*/ 	.word	0x000000b8
        /*08f0*/ 	.short	0x010a
        /*08f2*/ 	.byte	0xff
	.zero		1


	//   ....[121]....
        /*08f4*/ 	.word	0x00006550
        /*08f8*/ 	.word	0x00000003
        /*08fc*/ 	.word	0x000000d0
        /*0900*/ 	.short	0x010a
        /*0902*/ 	.byte	0xff
	.zero		1


	//   ....[122]....
        /*0904*/ 	.word	0x000066d0
        /*0908*/ 	.word	0x00000000
        /*090c*/ 	.word	0x00000000
        /*0910*/ 	.short	0x0101
        /*0912*/ 	.byte	0xff
	.zero		1


	//   ....[123]....
        /*0914*/ 	.word	0x00007240
        /*0918*/ 	.word	0x000000ff
        /*091c*/ 	.word	0x00000080
        /*0920*/ 	.short	0x010a
        /*0922*/ 	.byte	0x2b
	.zero		1


	//   ....[124]....
        /*0924*/ 	.word	0x00007270
        /*0928*/ 	.word	0x00000048
        /*092c*/ 	.word	0x000000f0
        /*0930*/ 	.short	0x010a
        /*0932*/ 	.byte	0xff
	.zero		1


	//   ....[125]....
        /*0934*/ 	.word	0x00007360
        /*0938*/ 	.word	0x000000ff
        /*093c*/ 	.word	0x00000080
        /*0940*/ 	.short	0x010a
        /*0942*/ 	.byte	0x2b
	.zero		1


	//   ....[126]....
        /*0944*/ 	.word	0x00007450
        /*0948*/ 	.word	0x00000048
        /*094c*/ 	.word	0x000000f0
        /*0950*/ 	.short	0x010a
        /*0952*/ 	.byte	0xff
	.zero		1


	//   ....[127]....
        /*0954*/ 	.word	0x00007c60
        /*0958*/ 	.word	0x00000000
        /*095c*/ 	.word	0x00000000
        /*0960*/ 	.short	0x0101
        /*0962*/ 	.byte	0xff
	.zero		1


	//   ....[128]....
        /*0964*/ 	.word	0x00007c70
        /*0968*/ 	.word	0x00000002
        /*096c*/ 	.word	0x00000080
        /*0970*/ 	.short	0x010a
        /*0972*/ 	.byte	0xff
	.zero		1


	//   ....[129]....
        /*0974*/ 	.word	0x00007d50
        /*0978*/ 	.word	0x00000002
        /*097c*/ 	.word	0x00000080
        /*0980*/ 	.short	0x010a
        /*0982*/ 	.byte	0xff
	.zero		1


	//   ....[130]....
        /*0984*/ 	.word	0x00008600
        /*0988*/ 	.word	0x00000000
        /*098c*/ 	.word	0x00000000
        /*0990*/ 	.short	0x0101
        /*0992*/ 	.byte	0xff
	.zero		1


	//   ....[131]....
        /*0994*/ 	.word	0x00008620
        /*0998*/ 	.word	0x00000006
        /*099c*/ 	.word	0x00000080
        /*09a0*/ 	.short	0x010a
        /*09a2*/ 	.byte	0xff
	.zero		1


	//   ....[132]....
        /*09a4*/ 	.word	0x000086f0
        /*09a8*/ 	.word	0x00000006
        /*09ac*/ 	.word	0x00000080
        /*09b0*/ 	.short	0x010a
        /*09b2*/ 	.byte	0xff
	.zero		1


	//   ....[133]....
        /*09b4*/ 	.word	0x00008fa0
        /*09b8*/ 	.word	0x0000000e
        /*09bc*/ 	.word	0x00000000
        /*09c0*/ 	.short	0x0101
        /*09c2*/ 	.byte	0xff
	.zero		1


	//   ....[134]....
        /*09c4*/ 	.word	0x00008fc0
        /*09c8*/ 	.word	0x00000000
        /*09cc*/ 	.word	0x00000080
        /*09d0*/ 	.short	0x010a
        /*09d2*/ 	.byte	0xff
	.zero		1


	//   ....[135]....
        /*09d4*/ 	.word	0x00009090
        /*09d8*/ 	.word	0x00000000
        /*09dc*/ 	.word	0x00000080
        /*09e0*/ 	.short	0x010a
        /*09e2*/ 	.byte	0xff
	.zero		1


	//   ....[136]....
        /*09e4*/ 	.word	0x00009970
        /*09e8*/ 	.word	0x0000000e
        /*09ec*/ 	.word	0x00000000
        /*09f0*/ 	.short	0x0101
        /*09f2*/ 	.byte	0xff
	.zero		1


	//   ....[137]....
        /*09f4*/ 	.word	0x00009990
        /*09f8*/ 	.word	0x00000006
        /*09fc*/ 	.word	0x00000080
        /*0a00*/ 	.short	0x010a
        /*0a02*/ 	.byte	0xff
	.zero		1


	//   ....[138]....
        /*0a04*/ 	.word	0x00009a60
        /*0a08*/ 	.word	0x00000006
        /*0a0c*/ 	.word	0x00000080
        /*0a10*/ 	.short	0x010a
        /*0a12*/ 	.byte	0xff
	.zero		1


	//   ....[139]....
        /*0a14*/ 	.word	0x0000a370
        /*0a18*/ 	.word	0x0000000e
        /*0a1c*/ 	.word	0x00000000
        /*0a20*/ 	.short	0x0101
        /*0a22*/ 	.byte	0xff
	.zero		1


	//   ....[140]....
        /*0a24*/ 	.word	0x0000a390
        /*0a28*/ 	.word	0x00000006
        /*0a2c*/ 	.word	0x00000080
        /*0a30*/ 	.short	0x010a
        /*0a32*/ 	.byte	0xff
	.zero		1


	//   ....[141]....
        /*0a34*/ 	.word	0x0000a460
        /*0a38*/ 	.word	0x00000006
        /*0a3c*/ 	.word	0x00000080
        /*0a40*/ 	.short	0x010a
        /*0a42*/ 	.byte	0xff
	.zero		1


	//   ....[142]....
        /*0a44*/ 	.word	0x0000ad50
        /*0a48*/ 	.word	0x0000000e
        /*0a4c*/ 	.word	0x00000000
        /*0a50*/ 	.short	0x0101
        /*0a52*/ 	.byte	0xff
	.zero		1


	//   ....[143]....
        /*0a54*/ 	.word	0x0000ad70
        /*0a58*/ 	.word	0x00000006
        /*0a5c*/ 	.word	0x00000080
        /*0a60*/ 	.short	0x010a
        /*0a62*/ 	.byte	0xff
	.zero		1


	//   ....[144]....
        /*0a64*/ 	.word	0x0000ae40
        /*0a68*/ 	.word	0x00000006
        /*0a6c*/ 	.word	0x00000080
        /*0a70*/ 	.short	0x010a
        /*0a72*/ 	.byte	0xff
	.zero		1


	//   ....[145]....
        /*0a74*/ 	.word	0x0000b730
        /*0a78*/ 	.word	0x0000000e
        /*0a7c*/ 	.word	0x00000000
        /*0a80*/ 	.short	0x0101
        /*0a82*/ 	.byte	0xff
	.zero		1


	//   ....[146]....
        /*0a84*/ 	.word	0x0000b750
        /*0a88*/ 	.word	0x00000000
        /*0a8c*/ 	.word	0x00000080
        /*0a90*/ 	.short	0x010a
        /*0a92*/ 	.byte	0xff
	.zero		1


	//   ....[147]....
        /*0a94*/ 	.word	0x0000b820
        /*0a98*/ 	.word	0x00000000
        /*0a9c*/ 	.word	0x00000080
        /*0aa0*/ 	.short	0x010a
        /*0aa2*/ 	.byte	0xff
	.zero		1


	//   ....[148]....
        /*0aa4*/ 	.word	0x0000bb30
        /*0aa8*/ 	.word	0x00000048
        /*0aac*/ 	.word	0x00000000
        /*0ab0*/ 	.short	0x0101
        /*0ab2*/ 	.byte	0xff
	.zero		1


	//   ....[149]....
        /*0ab4*/ 	.word	0x0000c110
        /*0ab8*/ 	.word	0x00000000
        /*0abc*/ 	.word	0x00000000
        /*0ac0*/ 	.short	0x0101
        /*0ac2*/ 	.byte	0xff
	.zero		1


	//   ....[150]....
        /*0ac4*/ 	.word	0x0000c3d0
        /*0ac8*/ 	.word	0x000000ff
        /*0acc*/ 	.word	0x00000000
        /*0ad0*/ 	.short	0x0101
        /*0ad2*/ 	.byte	0x04
	.zero		1


	//   ....[151]....
        /*0ad4*/ 	.word	0x0000c3f0
        /*0ad8*/ 	.word	0x00000000
        /*0adc*/ 	.word	0x00000140
        /*0ae0*/ 	.short	0x010a
        /*0ae2*/ 	.byte	0xff
	.zero		1


	//   ....[152]....
        /*0ae4*/ 	.word	0x0000c450
        /*0ae8*/ 	.word	0x00000000
        /*0aec*/ 	.word	0x00000040
        /*0af0*/ 	.short	0x010a
        /*0af2*/ 	.byte	0xff
	.zero		1


	//   ....[153]....
        /*0af4*/ 	.word	0x0000c4b0
        /*0af8*/ 	.word	0x00000000
        /*0afc*/ 	.word	0x00000040
        /*0b00*/ 	.short	0x010a
        /*0b02*/ 	.byte	0xff
	.zero		1


	//   ....[154]....
        /*0b04*/ 	.word	0x0000c500
        /*0b08*/ 	.word	0x00000003
        /*0b0c*/ 	.word	0x000000d0
        /*0b10*/ 	.short	0x010a
        /*0b12*/ 	.byte	0xff
	.zero		1


	//   ....[155]....
        /*0b14*/ 	.word	0x0000c560
        /*0b18*/ 	.word	0x00000000
        /*0b1c*/ 	.word	0x00000000
        /*0b20*/ 	.short	0x010a
        /*0b22*/ 	.byte	0xff
	.zero		1


	//   ....[156]....
        /*0b24*/ 	.word	0x0000c5c0
        /*0b28*/ 	.word	0x00000000
        /*0b2c*/ 	.word	0x00000000
        /*0b30*/ 	.short	0x010a
        /*0b32*/ 	.byte	0xff
	.zero		1


	//   ....[157]....
        /*0b34*/ 	.word	0x0000c620
        /*0b38*/ 	.word	0x00000000
        /*0b3c*/ 	.word	0x00000000
        /*0b40*/ 	.short	0x010a
        /*0b42*/ 	.byte	0xff
	.zero		1


	//   ....[158]....
        /*0b44*/ 	.word	0x0000c680
        /*0b48*/ 	.word	0x00000000
        /*0b4c*/ 	.word	0x00000000
        /*0b50*/ 	.short	0x010a
        /*0b52*/ 	.byte	0xff
	.zero		1


	//   ....[159]....
        /*0b54*/ 	.word	0x0000c6e0
        /*0b58*/ 	.word	0x00000000
        /*0b5c*/ 	.word	0x00000000
        /*0b60*/ 	.short	0x010a
        /*0b62*/ 	.byte	0xff
	.zero		1


	//   ....[160]....
        /*0b64*/ 	.word	0x0000c740
        /*0b68*/ 	.word	0x00000000
        /*0b6c*/ 	.word	0x00000000
        /*0b70*/ 	.short	0x010a
        /*0b72*/ 	.byte	0xff
	.zero		1


	//   ....[161]....
        /*0b74*/ 	.word	0x0000c7a0
        /*0b78*/ 	.word	0x00000000
        /*0b7c*/ 	.word	0x00000000
        /*0b80*/ 	.short	0x010a
        /*0b82*/ 	.byte	0xff
	.zero		1


	//   ....[162]....
        /*0b84*/ 	.word	0x0000c7f0
        /*0b88*/ 	.word	0x00000000
        /*0b8c*/ 	.word	0x00000130
        /*0b90*/ 	.short	0x010a
        /*0b92*/ 	.byte	0xff
	.zero		1


	//   ....[163]....
        /*0b94*/ 	.word	0x0000c850
        /*0b98*/ 	.word	0x00000000
        /*0b9c*/ 	.word	0x000000e0
        /*0ba0*/ 	.short	0x010a
        /*0ba2*/ 	.byte	0xff
	.zero		1


	//   ....[164]....
        /*0ba4*/ 	.word	0x0000c8a0
        /*0ba8*/ 	.word	0x00000000
        /*0bac*/ 	.word	0x000000d0
        /*0bb0*/ 	.short	0x010a
        /*0bb2*/ 	.byte	0xff
	.zero		1


	//   ....[165]....
        /*0bb4*/ 	.word	0x0000c900
        /*0bb8*/ 	.word	0x00000000
        /*0bbc*/ 	.word	0x000000e0
        /*0bc0*/ 	.short	0x010a
        /*0bc2*/ 	.byte	0xff
	.zero		1


	//   ....[166]....
        /*0bc4*/ 	.word	0x0000c960
        /*0bc8*/ 	.word	0x00000005
        /*0bcc*/ 	.word	0x00000008
        /*0bd0*/ 	.short	0x010a
        /*0bd2*/ 	.byte	0xff
	.zero		1


	//   ....[167]....
        /*0bd4*/ 	.word	0x0000ca50
        /*0bd8*/ 	.word	0x00000003
        /*0bdc*/ 	.word	0x00000008
        /*0be0*/ 	.short	0x010a
        /*0be2*/ 	.byte	0xff
	.zero		1


	//   ....[168]....
        /*0be4*/ 	.word	0x0000caa0
        /*0be8*/ 	.word	0x00000000
        /*0bec*/ 	.word	0x000000d0
        /*0bf0*/ 	.short	0x010a
        /*0bf2*/ 	.byte	0xff
	.zero		1


	//   ....[169]....
        /*0bf4*/ 	.word	0x0000cb00
        /*0bf8*/ 	.word	0x00000000
        /*0bfc*/ 	.word	0x00000110
        /*0c00*/ 	.short	0x010a
        /*0c02*/ 	.byte	0xff
	.zero		1


	//   ....[170]....
        /*0c04*/ 	.word	0x0000cb60
        /*0c08*/ 	.word	0x00000000
        /*0c0c*/ 	.word	0x00000000
        /*0c10*/ 	.short	0x010a
        /*0c12*/ 	.byte	0xff
	.zero		1


	//   ....[171]....
        /*0c14*/ 	.word	0x0000cbc0
        /*0c18*/ 	.word	0x00000000
        /*0c1c*/ 	.word	0x00000000
        /*0c20*/ 	.short	0x010a
        /*0c22*/ 	.byte	0xff
	.zero		1


	//   ....[172]....
        /*0c24*/ 	.word	0x0000cc20
        /*0c28*/ 	.word	0x00000000
        /*0c2c*/ 	.word	0x00000000
        /*0c30*/ 	.short	0x010a
        /*0c32*/ 	.byte	0xff
	.zero		1


	//   ....[173]....
        /*0c34*/ 	.word	0x0000cc80
        /*0c38*/ 	.word	0x00000000
        /*0c3c*/ 	.word	0x00000000
        /*0c40*/ 	.short	0x010a
        /*0c42*/ 	.byte	0xff
	.zero		1


	//   ....[174]....
        /*0c44*/ 	.word	0x0000cce0
        /*0c48*/ 	.word	0x00000000
        /*0c4c*/ 	.word	0x00000150
        /*0c50*/ 	.short	0x010a
        /*0c52*/ 	.byte	0xff
	.zero		1


	//   ....[175]....
        /*0c54*/ 	.word	0x0000cd30
        /*0c58*/ 	.word	0x0000000c
        /*0c5c*/ 	.word	0x000000d0
        /*0c60*/ 	.short	0x010a
        /*0c62*/ 	.byte	0xff
	.zero		1


	//   ....[176]....
        /*0c64*/ 	.word	0x0000cd90
        /*0c68*/ 	.word	0x00000000
        /*0c6c*/ 	.word	0x000000c8
        /*0c70*/ 	.short	0x010a
        /*0c72*/ 	.byte	0xff
	.zero		1


	//   ....[177]....
        /*0c74*/ 	.word	0x0000cdf0
        /*0c78*/ 	.word	0x00000000
        /*0c7c*/ 	.word	0x000000a0
        /*0c80*/ 	.short	0x010a
        /*0c82*/ 	.byte	0xff
	.zero		1


	//   ....[178]....
        /*0c84*/ 	.word	0x0000ce50
        /*0c88*/ 	.word	0x00000000
        /*0c8c*/ 	.word	0x000000a8
        /*0c90*/ 	.short	0x010a
        /*0c92*/ 	.byte	0xff
	.zero		1


	//   ....[179]....
        /*0c94*/ 	.word	0x0000ceb0
        /*0c98*/ 	.word	0x00000000
        /*0c9c*/ 	.word	0x000000b0
        /*0ca0*/ 	.short	0x010a
        /*0ca2*/ 	.byte	0xff
	.zero		1


	//   ....[180]....
        /*0ca4*/ 	.word	0x0000cf10
        /*0ca8*/ 	.word	0x00000000
        /*0cac*/ 	.word	0x000000b8
        /*0cb0*/ 	.short	0x010a
        /*0cb2*/ 	.byte	0xff
	.zero		1


	//   ....[181]....
        /*0cb4*/ 	.word	0x0000cf70
        /*0cb8*/ 	.word	0x00000000
        /*0cbc*/ 	.word	0x000000a0
        /*0cc0*/ 	.short	0x010a
        /*0cc2*/ 	.byte	0xff
	.zero		1


	//   ....[182]....
        /*0cc4*/ 	.word	0x0000cfd0
        /*0cc8*/ 	.word	0x00000000
        /*0ccc*/ 	.word	0x000000a8
        /*0cd0*/ 	.short	0x010a
        /*0cd2*/ 	.byte	0xff
	.zero		1


	//   ....[183]....
        /*0cd4*/ 	.word	0x0000d030
        /*0cd8*/ 	.word	0x00000000
        /*0cdc*/ 	.word	0x000000b0
        /*0ce0*/ 	.short	0x010a
        /*0ce2*/ 	.byte	0xff
	.zero		1


	//   ....[184]....
        /*0ce4*/ 	.word	0x0000d090
        /*0ce8*/ 	.word	0x00000000
        /*0cec*/ 	.word	0x000000b8
        /*0cf0*/ 	.short	0x010a
        /*0cf2*/ 	.byte	0xff
	.zero		1


	//   ....[185]....
        /*0cf4*/ 	.word	0x0000d0f0
        /*0cf8*/ 	.word	0x00000000
        /*0cfc*/ 	.word	0x000000a0
        /*0d00*/ 	.short	0x010a
        /*0d02*/ 	.byte	0xff
	.zero		1


	//   ....[186]....
        /*0d04*/ 	.word	0x0000d150
        /*0d08*/ 	.word	0x00000000
        /*0d0c*/ 	.word	0x000000a8
        /*0d10*/ 	.short	0x010a
        /*0d12*/ 	.byte	0xff
	.zero		1


	//   ....[187]....
        /*0d14*/ 	.word	0x0000d1b0
        /*0d18*/ 	.word	0x00000002
        /*0d1c*/ 	.word	0x000000b0
        /*0d20*/ 	.short	0x010a
        /*0d22*/ 	.byte	0xff
	.zero		1


	//   ....[188]....
        /*0d24*/ 	.word	0x0000d200
        /*0d28*/ 	.word	0x00000003
        /*0d2c*/ 	.word	0x000000d0
        /*0d30*/ 	.short	0x010a
        /*0d32*/ 	.byte	0xff
	.zero		1


	//   ....[189]....
        /*0d34*/ 	.word	0x0000d260
        /*0d38*/ 	.word	0x00000002
        /*0d3c*/ 	.word	0x00000080
        /*0d40*/ 	.short	0x010a
        /*0d42*/ 	.byte	0xff
	.zero		1


	//   ....[190]....
        /*0d44*/ 	.word	0x0000d2b0
        /*0d48*/ 	.word	0x00000048
        /*0d4c*/ 	.word	0x000000f0
        /*0d50*/ 	.short	0x010a
        /*0d52*/ 	.byte	0xff
	.zero		1


	//   ....[191]....
        /*0d54*/ 	.word	0x0000d300
        /*0d58*/ 	.word	0x00000002
        /*0d5c*/ 	.word	0x00000080
        /*0d60*/ 	.short	0x010a
        /*0d62*/ 	.byte	0xff
	.zero		1


	//   ....[192]....
        /*0d64*/ 	.word	0x0000d350
        /*0d68*/ 	.word	0x00000006
        /*0d6c*/ 	.word	0x00000080
        /*0d70*/ 	.short	0x010a
        /*0d72*/ 	.byte	0xff
	.zero		1


	//   ....[193]....
        /*0d74*/ 	.word	0x0000d3a0
        /*0d78*/ 	.word	0x00000000
        /*0d7c*/ 	.word	0x00000080
        /*0d80*/ 	.short	0x010a
        /*0d82*/ 	.byte	0xff
	.zero		1


	//   ....[194]....
        /*0d84*/ 	.word	0x0000d3f0
        /*0d88*/ 	.word	0x00000006
        /*0d8c*/ 	.word	0x00000080
        /*0d90*/ 	.short	0x010a
        /*0d92*/ 	.byte	0xff
	.zero		1


	//   ....[195]....
        /*0d94*/ 	.word	0x0000d440
        /*0d98*/ 	.word	0x00000006
        /*0d9c*/ 	.word	0x00000080
        /*0da0*/ 	.short	0x010a
        /*0da2*/ 	.byte	0xff
	.zero		1


	//   ....[196]....
        /*0da4*/ 	.word	0x0000d490
        /*0da8*/ 	.word	0x00000006
        /*0dac*/ 	.word	0x00000080
        /*0db0*/ 	.short	0x010a
        /*0db2*/ 	.byte	0xff
	.zero		1


	//   ....[197]....
        /*0db4*/ 	.word	0x0000d4e0
        /*0db8*/ 	.word	0x00000000
        /*0dbc*/ 	.word	0x00000080
        /*0dc0*/ 	.short	0x010a
        /*0dc2*/ 	.byte	0xff
	.zero		1


	//----- nvinfo : EIATTR_NUM_MBARRIERS
	.align		4
.L_47:
        /*0dc4*/ 	.byte	0x03, 0x38
        /*0dc6*/ 	.short	0x002b


	//----- nvinfo : EIATTR_EXIT_INSTR_OFFSETS
	.align		4
        /*0dc8*/ 	.byte	0x04, 0x1c
        /*0dca*/ 	.short	(.L_49 - .L_48)


	//   ....[0]....
.L_48:
        /*0dcc*/ 	.word	0x00002e90


	//   ....[1]....
        /*0dd0*/ 	.word	0x000033a0


	//   ....[2]....
        /*0dd4*/ 	.word	0x00003400


	//   ....[3]....
        /*0dd8*/ 	.word	0x00004790


	//   ....[4]....
        /*0ddc*/ 	.word	0x00006200


	//   ....[5]....
        /*0de0*/ 	.word	0x00006240


	//   ....[6]....
        /*0de4*/ 	.word	0x0000c2b0


	//   ....[7]....
        /*0de8*/ 	.word	0x0000c330


	//   ....[8]....
        /*0dec*/ 	.word	0x0000c360


	//   ....[9]....
        /*0df0*/ 	.word	0x0000c3e0


	//----- nvinfo : EIATTR_MAX_THREADS
	.align		4
.L_49:
        /*0df4*/ 	.byte	0x04, 0x05
        /*0df6*/ 	.short	(.L_51 - .L_50)
.L_50:
        /*0df8*/ 	.word	0x00000100
        /*0dfc*/ 	.word	0x00000001
        /*0e00*/ 	.word	0x00000001


	//----- nvinfo : EIATTR_CRS_STACK_SIZE
	.align		4
.L_51:
        /*0e04*/ 	.byte	0x04, 0x1e
        /*0e06*/ 	.short	(.L_53 - .L_52)
.L_52:
        /*0e08*/ 	.word	0x00000000


	//----- nvinfo : EIATTR_CBANK_PARAM_SIZE
	.align		4
.L_53:
        /*0e0c*/ 	.byte	0x03, 0x19
        /*0e0e*/ 	.short	0x0800


	//----- nvinfo : EIATTR_PARAM_CBANK
	.align		4
        /*0e10*/ 	.byte	0x04, 0x0a
        /*0e12*/ 	.short	(.L_55 - .L_54)
	.align		4
.L_54:
        /*0e14*/ 	.word	index@(.nv.constant0._ZN7cutlass13device_kernelINS_4gemm6kernel13GemmUniversalIN4cute5tupleIJiiiiEEENS1_10collective13CollectiveMmaINS1_35MainloopSm100TmaUmmaWarpSpecializedILi8ELi2ELi4ENS5_IJNS4_1CILi2EEESB_NSA_ILi1EEEEEEEENS5_IJNSA_ILi128EEENSA_ILi256EEENSA_ILi32EEEEEENS_10tfloat32_tENS5_IJlSC_lEEESJ_SK_NS4_8TiledMMAINS4_8MMA_AtomIJNS4_23SM100_MMA_TF32_2x1SM_SSISJ_SJ_fLi128ELi256ELNS4_4UMMA5MajorE0ELSP_0ELNSO_7ScaleInE0ELSQ_0EEEEEENS4_6LayoutINS5_IJSC_SC_SC_EEENS5_IJNSA_ILi0EEESV_SV_EEEEENS5_IJNS4_10UnderscoreESY_SY_EEEEENS4_28SM100_TMA_2SM_LOAD_MULTICASTENS4_14ComposedLayoutINS4_7SwizzleILi3ELi4ELi3EEENS4_18smem_ptr_flag_bitsILi32EEENST_INS5_IJNSA_ILi8EEESH_EEENS5_IJSH_SC_EEEEEEEvNS4_8identityENS4_18SM100_TMA_2SM_LOADES1B_vS1C_EENS_8epilogue10collective18CollectiveEpilogueINS1F_23Sm100TmaWarpSpecializedILi4ELi2ELi16ELb1ELb0EEEJNS5_IJNSA_ILi64EEESG_SH_EEENS5_IJNST_IS1K_SC_EENST_INS5_IJNSA_ILi16EEESB_EEENS5_IJSC_SF_EEEEEEEESJ_SK_SJ_SK_NS1F_6fusion15FusionCallbacksIS1J_NS1S_17LinearCombinationISJ_fSJ_fLNS_15FloatRoundStyleE2EEES1L_S1R_JEEENS4_5SM1004TMEM4LOAD26SM100_TMEM_LOAD_32dp32b16xENS4_13SM90_TMA_LOADENS12_INS13_ILi2ELi4ELi3EEES16_NST_INS5_IJS17_S1N_EEENS5_IJS1N_SC_EEEEEEENS4_39AutoVectorizingCopyWithAssumedAlignmentILi128EEENS4_14SM90_TMA_STOREES27_S29_S29_EEEvvEEEEvNT_6ParamsE)
        /*0e18*/ 	.short	0x0380
        /*0e1a*/ 	.short	0x0800


	//----- nvinfo : EIATTR_SW_WAR
	.align		4
.L_55:
        /*0e1c*/ 	.byte	0x04, 0x36
        /*0e1e*/ 	.short	(.L_57 - .L_56)
.L_56:
        /*0e20*/ 	.word	0x00000008
.L_57:


//--------------------- .nv.callgraph             --------------------------
	.section	.nv.callgraph,"",@"SHT_CUDA_CALLGRAPH"
	.align	4
	.sectionentsize	8
	.align		4
        /*0000*/ 	.word	0x00000000
	.align		4
        /*0004*/ 	.word	0xffffffff
	.align		4
        /*0008*/ 	.word	index@(_ZN7cutlass13device_kernelINS_4gemm6kernel13GemmUniversalIN4cute5tupleIJiiiiEEENS1_10collective13CollectiveMmaINS1_35MainloopSm100TmaUmmaWarpSpecializedILi8ELi2ELi4ENS5_IJNS4_1CILi2EEESB_NSA_ILi1EEEEEEEENS5_IJNSA_ILi128EEENSA_ILi256EEENSA_ILi32EEEEEENS_10tfloat32_tENS5_IJlSC_lEEESJ_SK_NS4_8TiledMMAINS4_8MMA_AtomIJNS4_23SM100_MMA_TF32_2x1SM_SSISJ_SJ_fLi128ELi256ELNS4_4UMMA5MajorE0ELSP_0ELNSO_7ScaleInE0ELSQ_0EEEEEENS4_6LayoutINS5_IJSC_SC_SC_EEENS5_IJNSA_ILi0EEESV_SV_EEEEENS5_IJNS4_10UnderscoreESY_SY_EEEEENS4_28SM100_TMA_2SM_LOAD_MULTICASTENS4_14ComposedLayoutINS4_7SwizzleILi3ELi4ELi3EEENS4_18smem_ptr_flag_bitsILi32EEENST_INS5_IJNSA_ILi8EEESH_EEENS5_IJSH_SC_EEEEEEEvNS4_8identityENS4_18SM100_TMA_2SM_LOADES1B_vS1C_EENS_8epilogue10collective18CollectiveEpilogueINS1F_23Sm100TmaWarpSpecializedILi4ELi2ELi16ELb1ELb0EEEJNS5_IJNSA_ILi64EEESG_SH_EEENS5_IJNST_IS1K_SC_EENST_INS5_IJNSA_ILi16EEESB_EEENS5_IJSC_SF_EEEEEEEESJ_SK_SJ_SK_NS1F_6fusion15FusionCallbacksIS1J_NS1S_17LinearCombinationISJ_fSJ_fLNS_15FloatRoundStyleE2EEES1L_S1R_JEEENS4_5SM1004TMEM4LOAD26SM100_TMEM_LOAD_32dp32b16xENS4_13SM90_TMA_LOADENS12_INS13_ILi2ELi4ELi3EEES16_NST_INS5_IJS17_S1N_EEENS5_IJS1N_SC_EEEEEEENS4_39AutoVectorizingCopyWithAssumedAlignmentILi128EEENS4_14SM90_TMA_STOREES27_S29_S29_EEEvvEEEEvNT_6ParamsE)
	.align		4
        /*000c*/ 	.word	index@(__assertfail)
	.align		4
        /*0010*/ 	.word	0x00000000
	.align		4
        /*0014*/ 	.word	0xfffffffe
	.align		4
        /*0018*/ 	.word	0x00000000
	.align		4
        /*001c*/ 	.word	0xfffffffd
	.align		4
        /*0020*/ 	.word	0x00000000
	.align		4
        /*0024*/ 	.word	0xfffffffc


//--------------------- .nv.constant4             --------------------------
	.section	.nv.constant4,"a",@progbits
	.align	8
	.align		8
.nv.constant4:
        /*0000*/ 	.dword	__assertfail
	.align		8
        /*0008*/ 	.dword	__unnamed_1
	.align		8
        /*0010*/ 	.dword	__unnamed_2
	.align		8
        /*0018*/ 	.dword	_ZN40_INTERNAL_8671e148_4_k_cu_85b0a863_102194cuda3std3__45__cpo5beginE
	.align		8
        /*0020*/ 	.dword	_ZN40_INTERNAL_8671e148_4_k_cu_85b0a863_102194cuda3std3__45__cpo3endE
	.align		8
        /*0028*/ 	.dword	_ZN40_INTERNAL_8671e148_4_k_cu_85b0a863_102194cuda3std3__45__cpo6cbeginE
	.align		8
        /*0030*/ 	.dword	_ZN40_INTERNAL_8671e148_4_k_cu_85b0a863_102194cuda3std3__45__cpo4cendE
	.align		8
        /*0038*/ 	.dword	_ZN40_INTERNAL_8671e148_4_k_cu_85b0a863_102194cuda3std3__442_GLOBAL__N__8671e148_4_k_cu_85b0a863_102196ignoreE
	.align		8
        /*0040*/ 	.dword	_ZN40_INTERNAL_8671e148_4_k_cu_85b0a863_102194cuda3std3__419piecewise_constructE
	.align		8
        /*0048*/ 	.dword	_ZN40_INTERNAL_8671e148_4_k_cu_85b0a863_102194cuda3std3__48in_placeE
	.align		8
        /*0050*/ 	.dword	_ZN40_INTERNAL_8671e148_4_k_cu_85b0a863_102194cuda3std6ranges3__45__cpo4swapE
	.align		8
        /*0058*/ 	.dword	_ZN40_INTERNAL_8671e148_4_k_cu_85b0a863_102194cuda3std6ranges3__45__cpo9iter_moveE
	.align		8
        /*0060*/ 	.dword	_ZN40_INTERNAL_8671e148_4_k_cu_85b0a863_102194cute7productE
	.align		8
        /*0068*/ 	.dword	_ZN40_INTERNAL_8671e148_4_k_cu_85b0a863_102194cute1_E
	.align		8
        /*0070*/ 	.dword	$str$25
	.align		8
        /*0078*/ 	.dword	$str$26
	.align		8
        /*0080*/ 	.dword	$str$27
	.align		8
        /*0088*/ 	.dword	$str$28


//--------------------- .text._ZN7cutlass13device_kernelINS_4gemm6kernel13GemmUniversalIN4cute5tupleIJiiiiEEENS1_10collective13CollectiveMmaINS1_35MainloopSm100TmaUmmaWarpSpecializedILi8ELi2ELi4ENS5_IJNS4_1CILi2EEESB_NSA_ILi1EEEEEEEENS5_IJNSA_ILi128EEENSA_ILi256EEENSA_ILi32EEEEEENS_10tfloat32_tENS5_IJlSC_lEEESJ_SK_NS4_8TiledMMAINS4_8MMA_AtomIJNS4_23SM100_MMA_TF32_2x1SM_SSISJ_SJ_fLi128ELi256ELNS4_4UMMA5MajorE0ELSP_0ELNSO_7ScaleInE0ELSQ_0EEEEEENS4_6LayoutINS5_IJSC_SC_SC_EEENS5_IJNSA_ILi0EEESV_SV_EEEEENS5_IJNS4_10UnderscoreESY_SY_EEEEENS4_28SM100_TMA_2SM_LOAD_MULTICASTENS4_14ComposedLayoutINS4_7SwizzleILi3ELi4ELi3EEENS4_18smem_ptr_flag_bitsILi32EEENST_INS5_IJNSA_ILi8EEESH_EEENS5_IJSH_SC_EEEEEEEvNS4_8identityENS4_18SM100_TMA_2SM_LOADES1B_vS1C_EENS_8epilogue10collective18CollectiveEpilogueINS1F_23Sm100TmaWarpSpecializedILi4ELi2ELi16ELb1ELb0EEEJNS5_IJNSA_ILi64EEESG_SH_EEENS5_IJNST_IS1K_SC_EENST_INS5_IJNSA_ILi16EEESB_EEENS5_IJSC_SF_EEEEEEEESJ_SK_SJ_SK_NS1F_6fusion15FusionCallbacksIS1J_NS1S_17LinearCombinationISJ_fSJ_fLNS_15FloatRoundStyleE2EEES1L_S1R_JEEENS4_5SM1004TMEM4LOAD26SM100_TMEM_LOAD_32dp32b16xENS4_13SM90_TMA_LOADENS12_INS13_ILi2ELi4ELi3EEES16_NST_INS5_IJS17_S1N_EEENS5_IJS1N_SC_EEEEEEENS4_39AutoVectorizingCopyWithAssumedAlignmentILi128EEENS4_14SM90_TMA_STOREES27_S29_S29_EEEvvEEEEvNT_6ParamsE --------------------------
	.section	.text._ZN7cutlass13device_kernelINS_4gemm6kernel13GemmUniversalIN4cute5tupleIJiiiiEEENS1_10collective13CollectiveMmaINS1_35MainloopSm100TmaUmmaWarpSpecializedILi8ELi2ELi4ENS5_IJNS4_1CILi2EEESB_NSA_ILi1EEEEEEEENS5_IJNSA_ILi128EEENSA_ILi256EEENSA_ILi32EEEEEENS_10tfloat32_tENS5_IJlSC_lEEESJ_SK_NS4_8TiledMMAINS4_8MMA_AtomIJNS4_23SM100_MMA_TF32_2x1SM_SSISJ_SJ_fLi128ELi256ELNS4_4UMMA5MajorE0ELSP_0ELNSO_7ScaleInE0ELSQ_0EEEEEENS4_6LayoutINS5_IJSC_SC_SC_EEENS5_IJNSA_ILi0EEESV_SV_EEEEENS5_IJNS4_10UnderscoreESY_SY_EEEEENS4_28SM100_TMA_2SM_LOAD_MULTICASTENS4_14ComposedLayoutINS4_7SwizzleILi3ELi4ELi3EEENS4_18smem_ptr_flag_bitsILi32EEENST_INS5_IJNSA_ILi8EEESH_EEENS5_IJSH_SC_EEEEEEEvNS4_8identityENS4_18SM100_TMA_2SM_LOADES1B_vS1C_EENS_8epilogue10collective18CollectiveEpilogueINS1F_23Sm100TmaWarpSpecializedILi4ELi2ELi16ELb1ELb0EEEJNS5_IJNSA_ILi64EEESG_SH_EEENS5_IJNST_IS1K_SC_EENST_INS5_IJNSA_ILi16EEESB_EEENS5_IJSC_SF_EEEEEEEESJ_SK_SJ_SK_NS1F_6fusion15FusionCallbacksIS1J_NS1S_17LinearCombinationISJ_fSJ_fLNS_15FloatRoundStyleE2EEES1L_S1R_JEEENS4_5SM1004TMEM4LOAD26SM100_TMEM_LOAD_32dp32b16xENS4_13SM90_TMA_LOADENS12_INS13_ILi2ELi4ELi3EEES16_NST_INS5_IJS17_S1N_EEENS5_IJS1N_SC_EEEEEEENS4_39AutoVectorizingCopyWithAssumedAlignmentILi128EEENS4_14SM90_TMA_STOREES27_S29_S29_EEEvvEEEEvNT_6ParamsE,"ax",@progbits
	.align	128
.text._ZN7cutlass13device_kernelINS_4gemm6kernel13GemmUniversalIN4cute5tupleIJiiiiEEENS1_10collective13CollectiveMmaINS1_35MainloopSm100TmaUmmaWarpSpecializedILi8ELi2ELi4ENS5_IJNS4_1CILi2EEESB_NSA_ILi1EEEEEEEENS5_IJNSA_ILi128EEENSA_ILi256EEENSA_ILi32EEEEEENS_10tfloat32_tENS5_IJlSC_lEEESJ_SK_NS4_8TiledMMAINS4_8MMA_AtomIJNS4_23SM100_MMA_TF32_2x1SM_SSISJ_SJ_fLi128ELi256ELNS4_4UMMA5MajorE0ELSP_0ELNSO_7ScaleInE0ELSQ_0EEEEEENS4_6LayoutINS5_IJSC_SC_SC_EEENS5_IJNSA_ILi0EEESV_SV_EEEEENS5_IJNS4_10UnderscoreESY_SY_EEEEENS4_28SM100_TMA_2SM_LOAD_MULTICASTENS4_14ComposedLayoutINS4_7SwizzleILi3ELi4ELi3EEENS4_18smem_ptr_flag_bitsILi32EEENST_INS5_IJNSA_ILi8EEESH_EEENS5_IJSH_SC_EEEEEEEvNS4_8identityENS4_18SM100_TMA_2SM_LOADES1B_vS1C_EENS_8epilogue10collective18CollectiveEpilogueINS1F_23Sm100TmaWarpSpecializedILi4ELi2ELi16ELb1ELb0EEEJNS5_IJNSA_ILi64EEESG_SH_EEENS5_IJNST_IS1K_SC_EENST_INS5_IJNSA_ILi16EEESB_EEENS5_IJSC_SF_EEEEEEEESJ_SK_SJ_SK_NS1F_6fusion15FusionCallbacksIS1J_NS1S_17LinearCombinationISJ_fSJ_fLNS_15FloatRoundStyleE2EEES1L_S1R_JEEENS4_5SM1004TMEM4LOAD26SM100_TMEM_LOAD_32dp32b16xENS4_13SM90_TMA_LOADENS12_INS13_ILi2ELi4ELi3EEES16_NST_INS5_IJS17_S1N_EEENS5_IJS1N_SC_EEEEEEENS4_39AutoVectorizingCopyWithAssumedAlignmentILi128EEENS4_14SM90_TMA_STOREES27_S29_S29_EEEvvEEEEvNT_6ParamsE:
        .type           _ZN7cutlass13device_kernelINS_4gemm6kernel13GemmUniversalIN4cute5tupleIJiiiiEEENS1_10collective13CollectiveMmaINS1_35MainloopSm100TmaUmmaWarpSpecializedILi8ELi2ELi4ENS5_IJNS4_1CILi2EEESB_NSA_ILi1EEEEEEEENS5_IJNSA_ILi128EEENSA_ILi256EEENSA_ILi32EEEEEENS_10tfloat32_tENS5_IJlSC_lEEESJ_SK_NS4_8TiledMMAINS4_8MMA_AtomIJNS4_23SM100_MMA_TF32_2x1SM_SSISJ_SJ_fLi128ELi256ELNS4_4UMMA5MajorE0ELSP_0ELNSO_7ScaleInE0ELSQ_0EEEEEENS4_6LayoutINS5_IJSC_SC_SC_EEENS5_IJNSA_ILi0EEESV_SV_EEEEENS5_IJNS4_10UnderscoreESY_SY_EEEEENS4_28SM100_TMA_2SM_LOAD_MULTICASTENS4_14ComposedLayoutINS4_7SwizzleILi3ELi4ELi3EEENS4_18smem_ptr_flag_bitsILi32EEENST_INS5_IJNSA_ILi8EEESH_EEENS5_IJSH_SC_EEEEEEEvNS4_8identityENS4_18SM100_TMA_2SM_LOADES1B_vS1C_EENS_8epilogue10collective18CollectiveEpilogueINS1F_23Sm100TmaWarpSpecializedILi4ELi2ELi16ELb1ELb0EEEJNS5_IJNSA_ILi64EEESG_SH_EEENS5_IJNST_IS1K_SC_EENST_INS5_IJNSA_ILi16EEESB_EEENS5_IJSC_SF_EEEEEEEESJ_SK_SJ_SK_NS1F_6fusion15FusionCallbacksIS1J_NS1S_17LinearCombinationISJ_fSJ_fLNS_15FloatRoundStyleE2EEES1L_S1R_JEEENS4_5SM1004TMEM4LOAD26SM100_TMEM_LOAD_32dp32b16xENS4_13SM90_TMA_LOADENS12_INS13_ILi2ELi4ELi3EEES16_NST_INS5_IJS17_S1N_EEENS5_IJS1N_SC_EEEEEEENS4_39AutoVectorizingCopyWithAssumedAlignmentILi128EEENS4_14SM90_TMA_STOREES27_S29_S29_EEEvvEEEEvNT_6ParamsE,@function
        .size           _ZN7cutlass13device_kernelINS_4gemm6kernel13GemmUniversalIN4cute5tupleIJiiiiEEENS1_10collective13CollectiveMmaINS1_35MainloopSm100TmaUmmaWarpSpecializedILi8ELi2ELi4ENS5_IJNS4_1CILi2EEESB_NSA_ILi1EEEEEEEENS5_IJNSA_ILi128EEENSA_ILi256EEENSA_ILi32EEEEEENS_10tfloat32_tENS5_IJlSC_lEEESJ_SK_NS4_8TiledMMAINS4_8MMA_AtomIJNS4_23SM100_MMA_TF32_2x1SM_SSISJ_SJ_fLi128ELi256ELNS4_4UMMA5MajorE0ELSP_0ELNSO_7ScaleInE0ELSQ_0EEEEEENS4_6LayoutINS5_IJSC_SC_SC_EEENS5_IJNSA_ILi0EEESV_SV_EEEEENS5_IJNS4_10UnderscoreESY_SY_EEEEENS4_28SM100_TMA_2SM_LOAD_MULTICASTENS4_14ComposedLayoutINS4_7SwizzleILi3ELi4ELi3EEENS4_18smem_ptr_flag_bitsILi32EEENST_INS5_IJNSA_ILi8EEESH_EEENS5_IJSH_SC_EEEEEEEvNS4_8identityENS4_18SM100_TMA_2SM_LOADES1B_vS1C_EENS_8epilogue10collective18CollectiveEpilogueINS1F_23Sm100TmaWarpSpecializedILi4ELi2ELi16ELb1ELb0EEEJNS5_IJNSA_ILi64EEESG_SH_EEENS5_IJNST_IS1K_SC_EENST_INS5_IJNSA_ILi16EEESB_EEENS5_IJSC_SF_EEEEEEEESJ_SK_SJ_SK_NS1F_6fusion15FusionCallbacksIS1J_NS1S_17LinearCombinationISJ_fSJ_fLNS_15FloatRoundStyleE2EEES1L_S1R_JEEENS4_5SM1004TMEM4LOAD26SM100_TMEM_LOAD_32dp32b16xENS4_13SM90_TMA_LOADENS12_INS13_ILi2ELi4ELi3EEES16_NST_INS5_IJS17_S1N_EEENS5_IJS1N_SC_EEEEEEENS4_39AutoVectorizingCopyWithAssumedAlignmentILi128EEENS4_14SM90_TMA_STOREES27_S29_S29_EEEvvEEEEvNT_6ParamsE,(.L_x_253 - _ZN7cutlass13device_kernelINS_4gemm6kernel13GemmUniversalIN4cute5tupleIJiiiiEEENS1_10collective13CollectiveMmaINS1_35MainloopSm100TmaUmmaWarpSpecializedILi8ELi2ELi4ENS5_IJNS4_1CILi2EEESB_NSA_ILi1EEEEEEEENS5_IJNSA_ILi128EEENSA_ILi256EEENSA_ILi32EEEEEENS_10tfloat32_tENS5_IJlSC_lEEESJ_SK_NS4_8TiledMMAINS4_8MMA_AtomIJNS4_23SM100_MMA_TF32_2x1SM_SSISJ_SJ_fLi128ELi256ELNS4_4UMMA5MajorE0ELSP_0ELNSO_7ScaleInE0ELSQ_0EEEEEENS4_6LayoutINS5_IJSC_SC_SC_EEENS5_IJNSA_ILi0EEESV_SV_EEEEENS5_IJNS4_10UnderscoreESY_SY_EEEEENS4_28SM100_TMA_2SM_LOAD_MULTICASTENS4_14ComposedLayoutINS4_7SwizzleILi3ELi4ELi3EEENS4_18smem_ptr_flag_bitsILi32EEENST_INS5_IJNSA_ILi8EEESH_EEENS5_IJSH_SC_EEEEEEEvNS4_8identityENS4_18SM100_TMA_2SM_LOADES1B_vS1C_EENS_8epilogue10collective18CollectiveEpilogueINS1F_23Sm100TmaWarpSpecializedILi4ELi2ELi16ELb1ELb0EEEJNS5_IJNSA_ILi64EEESG_SH_EEENS5_IJNST_IS1K_SC_EENST_INS5_IJNSA_ILi16EEESB_EEENS5_IJSC_SF_EEEEEEEESJ_SK_SJ_SK_NS1F_6fusion15FusionCallbacksIS1J_NS1S_17LinearCombinationISJ_fSJ_fLNS_15FloatRoundStyleE2EEES1L_S1R_JEEENS4_5SM1004TMEM4LOAD26SM100_TMEM_LOAD_32dp32b16xENS4_13SM90_TMA_LOADENS12_INS13_ILi2ELi4ELi3EEES16_NST_INS5_IJS17_S1N_EEENS5_IJS1N_SC_EEEEEEENS4_39AutoVectorizingCopyWithAssumedAlignmentILi128EEENS4_14SM90_TMA_STOREES27_S29_S29_EEEvvEEEEvNT_6ParamsE)
        .other          _ZN7cutlass13device_kernelINS_4gemm6kernel13GemmUniversalIN4cute5tupleIJiiiiEEENS1_10collective13CollectiveMmaINS1_35MainloopSm100TmaUmmaWarpSpecializedILi8ELi2ELi4ENS5_IJNS4_1CILi2EEESB_NSA_ILi1EEEEEEEENS5_IJNSA_ILi128EEENSA_ILi256EEENSA_ILi32EEEEEENS_10tfloat32_tENS5_IJlSC_lEEESJ_SK_NS4_8TiledMMAINS4_8MMA_AtomIJNS4_23SM100_MMA_TF32_2x1SM_SSISJ_SJ_fLi128ELi256ELNS4_4UMMA5MajorE0ELSP_0ELNSO_7ScaleInE0ELSQ_0EEEEEENS4_6LayoutINS5_IJSC_SC_SC_EEENS5_IJNSA_ILi0EEESV_SV_EEEEENS5_IJNS4_10UnderscoreESY_SY_EEEEENS4_28SM100_TMA_2SM_LOAD_MULTICASTENS4_14ComposedLayoutINS4_7SwizzleILi3ELi4ELi3EEENS4_18smem_ptr_flag_bitsILi32EEENST_INS5_IJNSA_ILi8EEESH_EEENS5_IJSH_SC_EEEEEEEvNS4_8identityENS4_18SM100_TMA_2SM_LOADES1B_vS1C_EENS_8epilogue10collective18CollectiveEpilogueINS1F_23Sm100TmaWarpSpecializedILi4ELi2ELi16ELb1ELb0EEEJNS5_IJNSA_ILi64EEESG_SH_EEENS5_IJNST_IS1K_SC_EENST_INS5_IJNSA_ILi16EEESB_EEENS5_IJSC_SF_EEEEEEEESJ_SK_SJ_SK_NS1F_6fusion15FusionCallbacksIS1J_NS1S_17LinearCombinationISJ_fSJ_fLNS_15FloatRoundStyleE2EEES1L_S1R_JEEENS4_5SM1004TMEM4LOAD26SM100_TMEM_LOAD_32dp32b16xENS4_13SM90_TMA_LOADENS12_INS13_ILi2ELi4ELi3EEES16_NST_INS5_IJS17_S1N_EEENS5_IJS1N_SC_EEEEEEENS4_39AutoVectorizingCopyWithAssumedAlignmentILi128EEENS4_14SM90_TMA_STOREES27_S29_S29_EEEvvEEEEvNT_6ParamsE,@"STO_CUDA_ENTRY STV_DEFAULT"
_ZN7cutlass13device_kernelINS_4gemm6kernel13GemmUniversalIN4cute5tupleIJiiiiEEENS1_10collective13CollectiveMmaINS1_35MainloopSm100TmaUmmaWarpSpecializedILi8ELi2ELi4ENS5_IJNS4_1CILi2EEESB_NSA_ILi1EEEEEEEENS5_IJNSA_ILi128EEENSA_ILi256EEENSA_ILi32EEEEEENS_10tfloat32_tENS5_IJlSC_lEEESJ_SK_NS4_8TiledMMAINS4_8MMA_AtomIJNS4_23SM100_MMA_TF32_2x1SM_SSISJ_SJ_fLi128ELi256ELNS4_4UMMA5MajorE0ELSP_0ELNSO_7ScaleInE0ELSQ_0EEEEEENS4_6LayoutINS5_IJSC_SC_SC_EEENS5_IJNSA_ILi0EEESV_SV_EEEEENS5_IJNS4_10UnderscoreESY_SY_EEEEENS4_28SM100_TMA_2SM_LOAD_MULTICASTENS4_14ComposedLayoutINS4_7SwizzleILi3ELi4ELi3EEENS4_18smem_ptr_flag_bitsILi32EEENST_INS5_IJNSA_ILi8EEESH_EEENS5_IJSH_SC_EEEEEEEvNS4_8identityENS4_18SM100_TMA_2SM_LOADES1B_vS1C_EENS_8epilogue10collective18CollectiveEpilogueINS1F_23Sm100TmaWarpSpecializedILi4ELi2ELi16ELb1ELb0EEEJNS5_IJNSA_ILi64EEESG_SH_EEENS5_IJNST_IS1K_SC_EENST_INS5_IJNSA_ILi16EEESB_EEENS5_IJSC_SF_EEEEEEEESJ_SK_SJ_SK_NS1F_6fusion15FusionCallbacksIS1J_NS1S_17LinearCombinationISJ_fSJ_fLNS_15FloatRoundStyleE2EEES1L_S1R_JEEENS4_5SM1004TMEM4LOAD26SM100_TMEM_LOAD_32dp32b16xENS4_13SM90_TMA_LOADENS12_INS13_ILi2ELi4ELi3EEES16_NST_INS5_IJS17_S1N_EEENS5_IJS1N_SC_EEEEEEENS4_39AutoVectorizingCopyWithAssumedAlignmentILi128EEENS4_14SM90_TMA_STOREES27_S29_S29_EEEvvEEEEvNT_6ParamsE:
[----:B------:R-:W1:Y:S01]  /*0000*/  LDC R1, c[0x0][0x37c] ;  /* 0x0000df00ff017b82 */ /* 0x000e620000000800 */
[----:B------:R-:W2:Y:S01]  /*0010*/  S2R R66, SR_TID.X ;  /* 0x0000000000427919 */ /* 0x000ea20000002100 */
[----:B------:R-:W3:Y:S06]  /*0020*/  LDCU.64 UR8, c[0x0][0x890] ;  /* 0x00011200ff0877ac */ /* 0x000eec0008000a00 */
[----:B------:R-:W4:Y:S01]  /*0030*/  S2UR UR4, SR_CgaCtaId ;  /* 0x00000000000479c3 */ /* 0x000f220000008800 */
[----:B------:R-:W-:Y:S02]  /*0040*/  PRMT R52, RZ, 0x7610, R52 ;  /* 0x00007610ff347816 */ /* 0x000fe40000000034 */
[----:B------:R-:W-:Y:S01]  /*0050*/  ELECT P1, URZ, PT ;  /* 0x0000000000ff782f */ /* 0x000fe20003820000 */
[----:B---3--:R-:W-:-:S04]  /*0060*/  UISETP.NE.U32.AND UP0, UPT, UR8, URZ, UPT ;  /* 0x000000ff0800728c */ /* 0x008fc8000bf05070 */
[----:B------:R-:W-:Y:S02]  /*0070*/  UISETP.NE.AND.EX UP0, UPT, UR9, URZ, UPT, UP0 ;  /* 0x000000ff0900728c */ /* 0x000fe4000bf05300 */
[----:B----4-:R-:W-:Y:S02]  /*0080*/  ULOP3.LUT UR47, UR4, 0x1, URZ, 0xc0, !UPT ;  /* 0x00000001042f7892 */ /* 0x010fe4000f8ec0ff */
[----:B------:R-:W-:Y:S01]  /*0090*/  ULOP3.LUT UR46, UR4, 0x1, URZ, 0x3c, !UPT ;  /* 0x00000001042e7892 */ /* 0x000fe2000f8e3cff */
[----:B--2---:R-:W-:-:S05]  /*00a0*/  SHF.R.U32.HI R53, RZ, 0x5, R66 ;  /* 0x00000005ff357819 */ /* 0x004fca0000011642 */
[----:B------:R-:W2:Y:S02]  /*00b0*/  SHFL.IDX PT, R0, R53, RZ, 0x1f ;  /* 0x00001fff35007589 */ /* 0x000ea400000e0000 */
[----:B--2---:R-:W-:Y:S01]  /*00c0*/  R2UR UR13, R0 ;  /* 0x00000000000d72ca */ /* 0x004fe200000e0000 */
[----:B-1----:R-:W-:-:S14]  /*00d0*/  BRA.U UP0, `(.L_x_0) ;  /* 0x0000000100307547 */ /* 0x002fdc000b800000 */
[----:B------:R-:W1:Y:S02]  /*00e0*/  LDCU.64 UR4, c[0x0][0x888] ;  /* 0x00011100ff0477ac */ /* 0x000e640008000a00 */
[----:B-1----:R-:W-:-:S04]  /*00f0*/  UISETP.NE.U32.AND UP0, UPT, UR4, URZ, UPT ;  /* 0x000000ff0400728c */ /* 0x002fc8000bf05070 */
[----:B------:R-:W-:-:S09]  /*0100*/  UISETP.NE.AND.EX UP0, UPT, UR5, URZ, UPT, UP0 ;  /* 0x000000ff0500728c */ /* 0x000fd2000bf05300 */
[----:B------:R-:W-:Y:S05]  /*0110*/  BRA.U !UP0, `(.L_x_1) ;  /* 0x0000000108147547 */ /* 0x000fea000b800000 */
[----:B------:R-:W1:Y:S01]  /*0120*/  LDC.64 R2, c[0x0][0x888] ;  /* 0x00022200ff027b82 */ /* 0x000e620000000a00 */
[----:B------:R-:W1:Y:S02]  /*0130*/  LDCU.64 UR4, c[0x0][0x358] ;  /* 0x00006b00ff0477ac */ /* 0x000e640008000a00 */
[----:B-1----:R1:W5:Y:S01]  /*0140*/  LDG.E R27, desc[UR4][R2.64] ;  /* 0x00000004021b7981 */ /* 0x002362000c1e1900 */
[----:B------:R-:W-:Y:S01]  /*0150*/  HFMA2 R52, -RZ, RZ, 0, 5.9604644775390625e-08 ;  /* 0x00000001ff347431 */ /* 0x000fe200000001ff */
[----:B------:R-:W-:Y:S05]  /*0160*/  BRA `(.L_x_0) ;  /* 0x00000000000c7947 */ /* 0x000fea0003800000 */
.L_x_1:
[----:B------:R-:W1:Y:S01]  /*0170*/  LDCU UR4, c[0x0][0x880] ;  /* 0x00011000ff0477ac */ /* 0x000e620008000800 */
[----:B------:R-:W-:Y:S01]  /*0180*/  HFMA2 R52, -RZ, RZ, 0, 5.9604644775390625e-08 ;  /* 0x00000001ff347431 */ /* 0x000fe200000001ff */
[----:B-1----:R-:W-:-:S07]  /*0190*/  MOV R27, UR4 ;  /* 0x00000004001b7c02 */ /* 0x002fce0008000f00 */
.L_x_0:
[----:B------:R-:W2:Y:S02]  /*01a0*/  LDCU.64 UR4, c[0x0][0x8b0] ;  /* 0x00011600ff0477ac */ /* 0x000ea40008000a00 */
[----:B--2---:R-:W-:-:S04]  /*01b0*/  UISETP.NE.U32.AND UP0, UPT, UR4, URZ, UPT ;  /* 0x000000ff0400728c */ /* 0x004fc8000bf05070 */
[----:B------:R-:W-:-:S09]  /*01c0*/  UISETP.NE.AND.EX UP0, UPT, UR5, URZ, UPT, UP0 ;  /* 0x000000ff0500728c */ /* 0x000fd2000bf05300 */
[----:B------:R-:W-:Y:S05]  /*01d0*/  BRA.U UP0, `(.L_x_2) ;  /* 0x0000000100287547 */ /* 0x000fea000b800000 */
[----:B------:R-:W2:Y:S02]  /*01e0*/  LDCU.64 UR4, c[0x0][0x8a8] ;  /* 0x00011500ff0477ac */ /* 0x000ea40008000a00 */
[----:B--2---:R-:W-:-:S04]  /*01f0*/  UISETP.NE.U32.AND UP0, UPT, UR4, URZ, UPT ;  /* 0x000000ff0400728c */ /* 0x004fc8000bf05070 */
[----:B------:R-:W-:-:S09]  /*0200*/  UISETP.NE.AND.EX UP0, UPT, UR5, URZ, UPT, UP0 ;  /* 0x000000ff0500728c */ /* 0x000fd2000bf05300 */
[----:B------:R-:W-:Y:S05]  /*0210*/  BRA.U !UP0, `(.L_x_3) ;  /* 0x0000000108107547 */ /* 0x000fea000b800000 */
[----:B------:R-:W2:Y:S01]  /*0220*/  LDC.64 R24, c[0x0][0x8a8] ;  /* 0x00022a00ff187b82 */ /* 0x000ea20000000a00 */
[----:B------:R-:W2:Y:S02]  /*0230*/  LDCU.64 UR4, c[0x0][0x358] ;  /* 0x00006b00ff0477ac */ /* 0x000ea40008000a00 */
[----:B--2---:R2:W5:Y:S01]  /*0240*/  LDG.E R24, desc[UR4][R24.64] ;  /* 0x0000000418187981 */ /* 0x004562000c1e1900 */
[----:B------:R-:W-:Y:S05]  /*0250*/  BRA `(.L_x_2) ;  /* 0x0000000000087947 */ /* 0x000fea0003800000 */
.L_x_3:
[----:B------:R-:W2:Y:S02]  /*0260*/  LDCU UR4, c[0x0][0x8a0] ;  /* 0x00011400ff0477ac */ /* 0x000ea40008000800 */
[----:B--2---:R-:W-:Y:S02]  /*0270*/  MOV R24, UR4 ;  /* 0x0000000400187c02 */ /* 0x004fe40008000f00 */
.L_x_2:
[----:B------:R-:W-:Y:S01]  /*0280*/  IMAD.U32 R0, RZ, RZ, UR13 ;  /* 0x0000000dff007e24 */ /* 0x000fe2000f8e00ff */
[----:B------:R-:W-:Y:S04]  /*0290*/  BSSY.RECONVERGENT B0, `(.L_x_4) ;  /* 0x000000c000007945 */ /* 0x000fe80003800200 */
[C---:B------:R-:W-:Y:S02]  /*02a0*/  ISETP.NE.OR P2, PT, R0.reuse, 0x1, !P1 ;  /* 0x000000010000780c */ /* 0x040fe40004f45670 */
[----:B------:R-:W-:-:S11]  /*02b0*/  ISETP.NE.OR P0, PT, R0, 0x3, !P1 ;  /* 0x000000030000780c */ /* 0x000fd60004f05670 */
[----:B------:R-:W-:Y:S05]  /*02c0*/  @P2 BRA `(.L_x_5) ;  /* 0x0000000000202947 */ /* 0x000fea0003800000 */
[----:B------:R-:W3:Y:S02]  /*02d0*/  LDCU.64 UR4, c[0x0][0x348] ;  /* 0x00006900ff0477ac */ /* 0x000ee40008000a00 */
[----:B---3--:R-:W-:Y:S02]  /*02e0*/  UIADD3 UR6, UP1, UPT, UR4, 0x80, URZ ;  /* 0x0000008004067890 */ /* 0x008fe4000ff3e0ff */
[----:B------:R-:W-:Y:S02]  /*02f0*/  UIADD3 UR4, UP0, UPT, UR4, 0x180, URZ ;  /* 0x0000018004047890 */ /* 0x000fe4000ff1e0ff */
[----:B------:R-:W-:Y:S02]  /*0300*/  UIADD3.X UR7, UPT, UPT, URZ, UR5, URZ, UP1, !UPT ;  /* 0x00000005ff077290 */ /* 0x000fe40008ffe4ff */
[----:B------:R-:W-:-:S07]  /*0310*/  UIADD3.X UR5, UPT, UPT, URZ, UR5, URZ, UP0, !UPT ;  /* 0x00000005ff057290 */ /* 0x000fce00087fe4ff */
[----:B------:R3:W-:Y:S02]  /*0320*/  UTMACCTL.PF [UR6] ;  /* 0x00000000060079b9 */ /* 0x0007e40008040000 */
[----:B------:R3:W-:Y:S02]  /*0330*/  UTMACCTL.PF [UR4] ;  /* 0x00000000040079b9 */ /* 0x0007e40008040000 */
[----:B---3--:R-:W-:Y:S01]  /*0340*/  NOP ;  /* 0x0000000000007918 */ /* 0x008fe20000000000 */
.L_x_5:
[----:B------:R-:W-:Y:S05]  /*0350*/  BSYNC.RECONVERGENT B0 ;  /* 0x0000000000007941 */ /* 0x000fea0003800200 */
.L_x_4:
[----:B------:R-:W-:Y:S04]  /*0360*/  BSSY.RECONVERGENT B0, `(.L_x_6) ;  /* 0x000000a000007945 */ /* 0x000fe80003800200 */
        /* <DEDUP_REMOVED lines=9> */
.L_x_7:
[----:B------:R-:W-:Y:S05]  /*0400*/  BSYNC.RECONVERGENT B0 ;  /* 0x0000000000007941 */ /* 0x000fea0003800200 */
.L_x_6:
[----:B------:R-:W3:Y:S01]  /*0410*/  LDCU.64 UR4, c[0x0][0x888] ;  /* 0x00011100ff0477ac */ /* 0x000ee20008000a00 */
[----:B------:R-:W-:Y:S02]  /*0420*/  UISETP.EQ.U32.AND UP1, UPT, UR8, URZ, UPT ;  /* 0x000000ff0800728c */ /* 0x000fe4000bf22070 */
[----:B------:R-:W-:Y:S02]  /*0430*/  UPLOP3.LUT UP3, UPT, UPT, UPT, UPT, 0x80, 0x8 ;  /* 0x000000000008789c */ /* 0x000fe40003f6f070 */
[----:B---3--:R-:W-:-:S04]  /*0440*/  UISETP.NE.U32.AND UP0, UPT, UR4, URZ, UPT ;  /* 0x000000ff0400728c */ /* 0x008fc8000bf05070 */
[----:B------:R-:W-:-:S04]  /*0450*/  UISETP.NE.AND.EX UP0, UPT, UR5, URZ, UPT, UP0 ;  /* 0x000000ff0500728c */ /* 0x000fc8000bf05300 */
[----:B------:R-:W-:-:S04]  /*0460*/  UISETP.EQ.OR.EX UP2, UPT, UR9, URZ, !UP0, UP1 ;  /* 0x000000ff0900728c */ /* 0x000fc8000c742710 */
[----:B------:R-:W-:-:S06]  /*0470*/  UP2UR UR4, UPR, URZ, 0x4 ;  /* 0x00000004ff047883 */ /* 0x000fcc0008000000 */
[----:B------:R-:W-:Y:S01]  /*0480*/  MOV R56, UR4 ;  /* 0x0000000400387c02 */ /* 0x000fe20008000f00 */
[----:B------:R-:W-:Y:S06]  /*0490*/  BRA.U !UP2, `(.L_x_8) ;  /* 0x000000010a207547 */ /* 0x000fec000b800000 */
[----:B------:R-:W-:Y:S01]  /*04a0*/  UISETP.NE.U32.AND UP1, UPT, UR8, URZ, UPT ;  /* 0x000000ff0800728c */ /* 0x000fe2000bf25070 */
[----:B-----5:R-:W-:Y:S01]  /*04b0*/  FSETP.NEU.AND P0, PT, R27, RZ, PT ;  /* 0x000000ff1b00720b */ /* 0x020fe20003f0d000 */
[----:B------:R-:W-:Y:S02]  /*04c0*/  USEL UR4, URZ, 0xffffffff, UP0 ;  /* 0xffffffffff047887 */ /* 0x000fe40008000000 */
[----:B------:R-:W-:-:S10]  /*04d0*/  UISETP.NE.AND.EX UP1, UPT, UR9, URZ, UPT, UP1 ;  /* 0x000000ff0900728c */ /* 0x000fd4000bf25310 */
[----:B------:R-:W-:Y:S01]  /*04e0*/  VOTEU.ANY UP0, P0 ;  /* 0x0000000000ff7886 */ /* 0x000fe20000000100 */
[----:B------:R-:W-:-:S04]  /*04f0*/  @!UP1 USEL UR4, URZ, 0xffffffff, UP0 ;  /* 0xffffffffff049887 */ /* 0x000fc80008000000 */
[----:B------:R-:W-:-:S04]  /*0500*/  ULOP3.LUT UR4, UR4, 0x1, URZ, 0xc0, !UPT ;  /* 0x0000000104047892 */ /* 0x000fc8000f8ec0ff */
[----:B------:R-:W-:-:S11]  /*0510*/  UISETP.NE.U32.AND UP3, UPT, UR4, 0x1, UPT ;  /* 0x000000010400788c */ /* 0x000fd6000bf65070 */
.L_x_8:
[----:B------:R-:W3:Y:S01]  /*0520*/  SHFL.IDX PT, R0, R53, RZ, 0x1f ;  /* 0x00001fff35007589 */ /* 0x000ee200000e0000 */
[----:B------:R-:W-:-:S04]  /*0530*/  UISETP.NE.AND UP0, UPT, UR13, 0x2, UPT ;  /* 0x000000020d00788c */ /* 0x000fc8000bf05270 */
[----:B------:R-:W-:Y:S02]  /*0540*/  UISETP.EQ.AND UP1, UPT, UR47, URZ, !UP0 ;  /* 0x000000ff2f00728c */ /* 0x000fe4000c722270 */
[----:B------:R-:W-:-:S04]  /*0550*/  USEL UR54, URZ, 0x1, UP0 ;  /* 0x00000001ff367887 */ /* 0x000fc80008000000 */
[----:B------:R-:W-:Y:S02]  /*0560*/  PLOP3.LUT P3, PT, P1, PT, UP1, 0x80, 0x8 ;  /* 0x000000000008781c */ /* 0x000fe40000f6f018 */
[----:B---3--:R-:W-:-:S13]  /*0570*/  ISETP.NE.AND P0, PT, R0, RZ, PT ;  /* 0x000000ff0000720c */ /* 0x008fda0003f05270 */
[----:B------:R-:W-:Y:S05]  /*0580*/  @P0 BRA `(.L_x_9) ;  /* 0x0000000000780947 */ /* 0x000fea0003800000 */
[----:B------:R-:W3:Y:S01]  /*0590*/  S2UR UR5, SR_CgaCtaId ;  /* 0x00000000000579c3 */ /* 0x000ee20000008800 */
[----:B------:R-:W-:Y:S01]  /*05a0*/  UMOV UR4, 0x400 ;  /* 0x0000040000047882 */ /* 0x000fe20000000000 */
[----:B------:R-:W-:Y:S01]  /*05b0*/  UMOV UR8, 0x1 ;  /* 0x0000000100087882 */ /* 0x000fe20000000000 */
[----:B------:R-:W-:Y:S01]  /*05c0*/  UMOV UR6, 0x2 ;  /* 0x0000000200067882 */ /* 0x000fe20000000000 */
[----:B------:R-:W-:-:S04]  /*05d0*/  UIADD3 UR8, UPT, UPT, -UR8, 0x100000, URZ ;  /* 0x0010000008087890 */ /* 0x000fc8000fffe1ff */
[----:B------:R-:W-:Y:S02]  /*05e0*/  USHF.L.U32 UR9, UR8, 0xb, URZ ;  /* 0x0000000b08097899 */ /* 0x000fe400080006ff */
[----:B------:R-:W-:Y:S02]  /*05f0*/  USHF.L.U32 UR8, UR8, 0x1, URZ ;  /* 0x0000000108087899 */ /* 0x000fe400080006ff */
[----:B------:R-:W-:-:S04]  /*0600*/  UIADD3 UR6, UPT, UPT, -UR6, 0x100000, URZ ;  /* 0x0010000006067890 */ /* 0x000fc8000fffe1ff */
[----:B------:R-:W-:Y:S02]  /*0610*/  USHF.L.U32 UR7, UR6, 0xb, URZ ;  /* 0x0000000b06077899 */ /* 0x000fe400080006ff */
[----:B------:R-:W-:Y:S01]  /*0620*/  USHF.L.U32 UR6, UR6, 0x1, URZ ;  /* 0x0000000106067899 */ /* 0x000fe200080006ff */
[----:B------:R-:W-:Y:S01]  /*0630*/  ELECT P0, URZ, PT ;  /* 0x0000000000ff782f */ /* 0x000fe20003800000 */
[----:B---3--:R-:W-:Y:S01]  /*0640*/  ULEA UR4, UR5, UR4, 0x18 ;  /* 0x0000000405047291 */ /* 0x008fe2000f8ec0ff */
[----:B------:R-:W3:Y:S11]  /*0650*/  FENCE.VIEW.ASYNC.S ;  /* 0x00000000000073c6 */ /* 0x000ef60000000000 */
[----:B---3--:R3:W4:Y:S01]  /*0660*/  SYNCS.EXCH.64 URZ, [UR4], UR8 ;  /* 0x0000000804ff75b2 */ /* 0x0087220008000100 */
[----:B------:R3:W1:Y:S01]  /*0670*/  SYNCS.EXCH.64 URZ, [UR4+0x40], UR6 ;  /* 0x0000400604ff75b2 */ /* 0x0006620008000100 */
        /* <DEDUP_REMOVED lines=13> */
[----:B------:R3:W1:Y:S02]  /*0750*/  SYNCS.EXCH.64 URZ, [UR4+0x78], UR6 ;  /* 0x0000780604ff75b2 */ /* 0x0006640008000100 */
[----:B---3--:R-:W-:Y:S01]  /*0760*/  NOP ;  /* 0x0000000000007918 */ /* 0x008fe20000000000 */
.L_x_9:
[----:B------:R-:W3:Y:S01]  /*0770*/  SHFL.IDX PT, R0, R53, RZ, 0x1f ;  /* 0x00001fff35007589 */ /* 0x000ee200000e0000 */
[----:B------:R-:W-:Y:S01]  /*0780*/  NOP ;  /* 0x0000000000007918 */ /* 0x000fe20000000000 */
[----:B---3--:R-:W-:-:S13]  /*0790*/  ISETP.NE.AND P0, PT, R0, 0x1, PT ;  /* 0x000000010000780c */ /* 0x008fda0003f05270 */
        /* <DEDUP_REMOVED lines=14> */
[----:B---3--:R3:W1:Y:S01]  /*0880*/  SYNCS.EXCH.64 URZ, [UR4+0x80], UR8 ;  /* 0x0000800804ff75b2 */ /* 0x0086620008000100 */
[----:B------:R3:W1:Y:S01]  /*0890*/  SYNCS.EXCH.64 URZ, [UR4+0xa0], UR6 ;  /* 0x0000a00604ff75b2 */ /* 0x0006620008000100 */
[----:B------:R3:W1:Y:S01]  /*08a0*/  SYNCS.EXCH.64 URZ, [UR4+0x88], UR8 ;  /* 0x0000880804ff75b2 */ /* 0x0006620008000100 */
[----:B------:R3:W1:Y:S01]  /*08b0*/  SYNCS.EXCH.64 URZ, [UR4+0xa8], UR6 ;  /* 0x0000a80604ff75b2 */ /* 0x0006620008000100 */
[----:B------:R3:W1:Y:S01]  /*08c0*/  SYNCS.EXCH.64 URZ, [UR4+0x90], UR8 ;  /* 0x0000900804ff75b2 */ /* 0x0006620008000100 */
[----:B------:R3:W1:Y:S01]  /*08d0*/  SYNCS.EXCH.64 URZ, [UR4+0xb0], UR6 ;  /* 0x0000b00604ff75b2 */ /* 0x0006620008000100 */
[----:B------:R3:W1:Y:S01]  /*08e0*/  SYNCS.EXCH.64 URZ, [UR4+0x98], UR8 ;  /* 0x0000980804ff75b2 */ /* 0x0006620008000100 */
[----:B------:R3:W1:Y:S01]  /*08f0*/  SYNCS.EXCH.64 URZ, [UR4+0xb8], UR6 ;  /* 0x0000b80604ff75b2 */ /* 0x0006620008000100 */
[----:B------:R-:W-:Y:S01]  /*0900*/  NOP ;  /* 0x0000000000007918 */ /* 0x000fe20000000000 */
.L_x_10:
[----:B------:R-:W2:Y:S01]  /*0910*/  SHFL.IDX PT, R0, R53, RZ, 0x1f ;  /* 0x00001fff35007589 */ /* 0x000ea200000e0000 */
[----:B------:R-:W-:Y:S01]  /*0920*/  NOP ;  /* 0x0000000000007918 */ /* 0x000fe20000000000 */
[----:B--2---:R-:W-:-:S13]  /*0930*/  ISETP.NE.AND P0, PT, R0, 0x3, PT ;  /* 0x000000030000780c */ /* 0x004fda0003f05270 */
[----:B------:R-:W-:Y:S05]  /*0940*/  @P0 BRA `(.L_x_11) ;  /* 0x0000000000300947 */ /* 0x000fea0003800000 */
[----:B---3--:R-:W2:Y:S01]  /*0950*/  S2UR UR6, SR_CgaCtaId ;  /* 0x00000000000679c3 */ /* 0x008ea20000008800 */
[----:B------:R-:W-:Y:S01]  /*0960*/  UMOV UR4, 0x400 ;  /* 0x0000040000047882 */ /* 0x000fe20000000000 */
[----:B------:R-:W-:Y:S01]  /*0970*/  UMOV UR5, 0x20 ;  /* 0x0000002000057882 */ /* 0x000fe20000000000 */
[----:B------:R-:W-:Y:S01]  /*0980*/  ELECT P0, URZ, PT ;  /* 0x0000000000ff782f */ /* 0x000fe20003800000 */
[----:B--2---:R-:W-:Y:S02]  /*0990*/  ULEA UR6, UR6, UR4, 0x18 ;  /* 0x0000000406067291 */ /* 0x004fe4000f8ec0ff */
[----:B------:R-:W-:-:S04]  /*09a0*/  UIADD3 UR4, UPT, UPT, -UR5, 0x100000, URZ ;  /* 0x0010000005047890 */ /* 0x000fc8000fffe1ff */
[----:B------:R-:W-:Y:S02]  /*09b0*/  USHF.L.U32 UR5, UR4, 0xb, URZ ;  /* 0x0000000b04057899 */ /* 0x000fe400080006ff */
[----:B------:R-:W-:Y:S01]  /*09c0*/  USHF.L.U32 UR4, UR4, 0x1, URZ ;  /* 0x0000000104047899 */ /* 0x000fe200080006ff */
[----:B------:R-:W2:Y:S11]  /*09d0*/  FENCE.VIEW.ASYNC.S ;  /* 0x00000000000073c6 */ /* 0x000eb60000000000 */
[----:B--2---:R2:W3:Y:S01]  /*09e0*/  SYNCS.EXCH.64 URZ, [UR6+0xc0], UR4 ;  /* 0x0000c00406ff75b2 */ /* 0x0044e20008000100 */
[----:B------:R2:W1:Y:S01]  /*09f0*/  SYNCS.EXCH.64 URZ, [UR6+0xc8], UR4 ;  /* 0x0000c80406ff75b2 */ /* 0x0004620008000100 */
[----:B------:R-:W-:Y:S01]  /*0a00*/  NOP ;  /* 0x0000000000007918 */ /* 0x000fe20000000000 */
.L_x_11:
[----:B------:R-:W4:Y:S01]  /*0a10*/  SHFL.IDX PT, R0, R53, RZ, 0x1f ;  /* 0x00001fff35007589 */ /* 0x000f2200000e0000 */
[----:B------:R-:W-:Y:S01]  /*0a20*/  NOP ;  /* 0x0000000000007918 */ /* 0x000fe20000000000 */
[----:B----4-:R-:W-:-:S13]  /*0a30*/  ISETP.NE.AND P0, PT, R0, 0x4, PT ;  /* 0x000000040000780c */ /* 0x010fda0003f05270 */
[----:B------:R-:W-:Y:S05]  /*0a40*/  @P0 BRA `(.L_x_12) ;  /* 0x00000000004c0947 */ /* 0x000fea0003800000 */
[----:B--2---:R-:W2:Y:S01]  /*0a50*/  S2UR UR5, SR_CgaCtaId ;  /* 0x00000000000579c3 */ /* 0x004ea20000008800 */
[----:B---3--:R-:W-:Y:S01]  /*0a60*/  UMOV UR4, 0x3a0 ;  /* 0x000003a000047882 */ /* 0x008fe20000000000 */
[----:B------:R-:W-:Y:S01]  /*0a70*/  UMOV UR6, 0x400 ;  /* 0x0000040000067882 */ /* 0x000fe20000000000 */
[----:B------:R-:W-:Y:S01]  /*0a80*/  USEL UR4, UR4, 0x320, UP3 ;  /* 0x0000032004047887 */ /* 0x000fe20009800000 */
[----:B------:R-:W-:Y:S01]  /*0a90*/  UMOV UR8, 0x1 ;  /* 0x0000000100087882 */ /* 0x000fe20000000000 */
[----:B------:R-:W-:Y:S01]  /*0aa0*/  ELECT P0, URZ, PT ;  /* 0x0000000000ff782f */ /* 0x000fe20003800000 */
[----:B------:R-:W-:-:S04]  /*0ab0*/  UIADD3 UR8, UPT, UPT, -UR8, 0x100000, URZ ;  /* 0x0010000008087890 */ /* 0x000fc8000fffe1ff */
[----:B------:R-:W-:Y:S02]  /*0ac0*/  USHF.L.U32 UR9, UR8, 0xb, URZ ;  /* 0x0000000b08097899 */ /* 0x000fe400080006ff */
[----:B------:R-:W-:Y:S02]  /*0ad0*/  USHF.L.U32 UR8, UR8, 0x1, URZ ;  /* 0x0000000108087899 */ /* 0x000fe400080006ff */
[----:B--2---:R-:W-:Y:S02]  /*0ae0*/  ULEA UR6, UR5, UR6, 0x18 ;  /* 0x0000000605067291 */ /* 0x004fe4000f8ec0ff */
[----:B------:R-:W-:-:S04]  /*0af0*/  UIADD3 UR4, UPT, UPT, -UR4, 0x100000, URZ ;  /* 0x0010000004047890 */ /* 0x000fc8000fffe1ff */
[----:B------:R-:W-:Y:S02]  /*0b00*/  USHF.L.U32 UR5, UR4, 0xb, URZ ;  /* 0x0000000b04057899 */ /* 0x000fe400080006ff */
[----:B------:R-:W-:Y:S01]  /*0b10*/  USHF.L.U32 UR4, UR4, 0x1, URZ ;  /* 0x0000000104047899 */ /* 0x000fe200080006ff */
[----:B------:R-:W2:Y:S03]  /*0b20*/  FENCE.VIEW.ASYNC.S ;  /* 0x00000000000073c6 */ /* 0x000ea60000000000 */
[----:B--2---:R4:W2:Y:S08]  /*0b30*/  SYNCS.EXCH.64 URZ, [UR6+0xd0], UR8 ;  /* 0x0000d00806ff75b2 */ /* 0x0048b00008000100 */
[----:B------:R4:W3:Y:S01]  /*0b40*/  SYNCS.EXCH.64 URZ, [UR6+0xe0], UR4 ;  /* 0x0000e00406ff75b2 */ /* 0x0008e20008000100 */
[----:B------:R4:W1:Y:S01]  /*0b50*/  SYNCS.EXCH.64 URZ, [UR6+0xd8], UR8 ;  /* 0x0000d80806ff75b2 */ /* 0x0008620008000100 */
[----:B------:R4:W1:Y:S02]  /*0b60*/  SYNCS.EXCH.64 URZ, [UR6+0xe8], UR4 ;  /* 0x0000e80406ff75b2 */ /* 0x0008640008000100 */
[----:B----4-:R-:W-:Y:S01]  /*0b70*/  NOP ;  /* 0x0000000000007918 */ /* 0x010fe20000000000 */
.L_x_12:
[----:B------:R-:W4:Y:S01]  /*0b80*/  SHFL.IDX PT, R0, R53, RZ, 0x1f ;  /* 0x00001fff35007589 */ /* 0x000f2200000e0000 */
[----:B------:R-:W-:Y:S01]  /*0b90*/  NOP ;  /* 0x0000000000007918 */ /* 0x000fe20000000000 */
[----:B----4-:R-:W-:-:S13]  /*0ba0*/  ISETP.NE.AND P0, PT, R0, 0x5, PT ;  /* 0x000000050000780c */ /* 0x010fda0003f05270 */
[----:B------:R-:W-:Y:S05]  /*0bb0*/  @P0 BRA `(.L_x_13) ;  /* 0x0000000000580947 */ /* 0x000fea0003800000 */
[----:B--2---:R-:W2:Y:S01]  /*0bc0*/  S2UR UR5, SR_CgaCtaId ;  /* 0x00000000000579c3 */ /* 0x004ea20000008800 */
[----:B---3--:R-:W-:Y:S01]  /*0bd0*/  UMOV UR4, 0x400 ;  /* 0x0000040000047882 */ /* 0x008fe20000000000 */
        /* <DEDUP_REMOVED lines=9> */
[----:B--2---:R-:W-:Y:S01]  /*0c70*/  ULEA UR4, UR5, UR4, 0x18 ;  /* 0x0000000405047291 */ /* 0x004fe2000f8ec0ff */
[----:B------:R-:W2:Y:S11]  /*0c80*/  FENCE.VIEW.ASYNC.S ;  /* 0x00000000000073c6 */ /* 0x000eb60000000000 */
[----:B--2---:R4:W2:Y:S01]  /*0c90*/  SYNCS.EXCH.64 URZ, [UR4+0xf0], UR6 ;  /* 0x0000f00604ff75b2 */ /* 0x0048a20008000100 */
[----:B------:R4:W3:Y:S01]  /*0ca0*/  SYNCS.EXCH.64 URZ, [UR4+0x110], UR8 ;  /* 0x0001100804ff75b2 */ /* 0x0008e20008000100 */
[----:B------:R4:W1:Y:S01]  /*0cb0*/  SYNCS.EXCH.64 URZ, [UR4+0xf8], UR6 ;  /* 0x0000f80604ff75b2 */ /* 0x0008620008000100 */
[----:B------:R4:W1:Y:S01]  /*0cc0*/  SYNCS.EXCH.64 URZ, [UR4+0x118], UR8 ;  /* 0x0001180804ff75b2 */ /* 0x0008620008000100 */
[----:B------:R4:W1:Y:S01]  /*0cd0*/  SYNCS.EXCH.64 URZ, [UR4+0x100], UR6 ;  /* 0x0001000604ff75b2 */ /* 0x0008620008000100 */
[----:B------:R4:W1:Y:S01]  /*0ce0*/  SYNCS.EXCH.64 URZ, [UR4+0x120], UR8 ;  /* 0x0001200804ff75b2 */ /* 0x0008620008000100 */
[----:B------:R4:W1:Y:S01]  /*0cf0*/  SYNCS.EXCH.64 URZ, [UR4+0x108], UR6 ;  /* 0x0001080604ff75b2 */ /* 0x0008620008000100 */
[----:B------:R4:W1:Y:S02]  /*0d00*/  SYNCS.EXCH.64 URZ, [UR4+0x128], UR8 ;  /* 0x0001280804ff75b2 */ /* 0x0008640008000100 */
[----:B----4-:R-:W-:Y:S01]  /*0d10*/  NOP ;  /* 0x0000000000007918 */ /* 0x010fe20000000000 */
.L_x_13:
[----:B------:R-:W4:Y:S01]  /*0d20*/  SHFL.IDX PT, R0, R53, RZ, 0x1f ;  /* 0x00001fff35007589 */ /* 0x000f2200000e0000 */
[----:B------:R-:W-:Y:S01]  /*0d30*/  ISETP.NE.OR P1, PT, RZ, UR13, !P1 ;  /* 0x0000000dff007c0c */ /* 0x000fe2000cf25670 */
[----:B------:R-:W-:Y:S01]  /*0d40*/  NOP ;  /* 0x0000000000007918 */ /* 0x000fe20000000000 */
[----:B----4-:R-:W-:-:S13]  /*0d50*/  ISETP.NE.AND P0, PT, R0, 0x3, PT ;  /* 0x000000030000780c */ /* 0x010fda0003f05270 */
[----:B------:R-:W-:Y:S05]  /*0d60*/  @P0 BRA `(.L_x_14) ;  /* 0x0000000000380947 */ /* 0x000fea0003800000 */
[----:B--2---:R-:W2:Y:S01]  /*0d70*/  S2UR UR5, SR_CgaCtaId ;  /* 0x00000000000579c3 */ /* 0x004ea20000008800 */
[----:B---3--:R-:W-:Y:S01]  /*0d80*/  UMOV UR4, 0x400 ;  /* 0x0000040000047882 */ /* 0x008fe20000000000 */
[----:B------:R-:W-:Y:S01]  /*0d90*/  UMOV UR6, 0x20 ;  /* 0x0000002000067882 */ /* 0x000fe20000000000 */
[----:B------:R-:W-:Y:S01]  /*0da0*/  ELECT P0, URZ, PT ;  /* 0x0000000000ff782f */ /* 0x000fe20003800000 */
[----:B------:R-:W-:-:S04]  /*0db0*/  UIADD3 UR6, UPT, UPT, -UR6, 0x100000, URZ ;  /* 0x0010000006067890 */ /* 0x000fc8000fffe1ff */
[----:B------:R-:W-:Y:S02]  /*0dc0*/  USHF.L.U32 UR7, UR6, 0xb, URZ ;  /* 0x0000000b06077899 */ /* 0x000fe400080006ff */
[----:B------:R-:W-:Y:S02]  /*0dd0*/  USHF.L.U32 UR6, UR6, 0x1, URZ ;  /* 0x0000000106067899 */ /* 0x000fe400080006ff */
[----:B--2---:R-:W-:Y:S01]  /*0de0*/  ULEA UR4, UR5, UR4, 0x18 ;  /* 0x0000000405047291 */ /* 0x004fe2000f8ec0ff */
[----:B------:R-:W2:Y:S11]  /*0df0*/  FENCE.VIEW.ASYNC.S ;  /* 0x00000000000073c6 */ /* 0x000eb60000000000 */
[----:B--2---:R4:W2:Y:S01]  /*0e00*/  SYNCS.EXCH.64 URZ, [UR4+0x130], UR6 ;  /* 0x0001300604ff75b2 */ /* 0x0048a20008000100 */
[----:B------:R4:W3:Y:S01]  /*0e10*/  SYNCS.EXCH.64 URZ, [UR4+0x140], UR6 ;  /* 0x0001400604ff75b2 */ /* 0x0008e20008000100 */
[----:B------:R4:W1:Y:S01]  /*0e20*/  SYNCS.EXCH.64 URZ, [UR4+0x138], UR6 ;  /* 0x0001380604ff75b2 */ /* 0x0008620008000100 */
[----:B------:R4:W1:Y:S02]  /*0e30*/  SYNCS.EXCH.64 URZ, [UR4+0x148], UR6 ;  /* 0x0001480604ff75b2 */ /* 0x0008640008000100 */
[----:B----4-:R-:W-:Y:S01]  /*0e40*/  NOP ;  /* 0x0000000000007918 */ /* 0x010fe20000000000 */
.L_x_14:
[----:B---3--:R-:W3:Y:S01]  /*0e50*/  S2UR UR7, SR_CgaCtaId ;  /* 0x00000000000779c3 */ /* 0x008ee20000008800 */
[----:B------:R-:W-:Y:S01]  /*0e60*/  VOTEU.ALL UP0, P1 ;  /* 0x0000000000ff7886 */ /* 0x000fe20000800000 */
[----:B--2---:R-:W-:Y:S01]  /*0e70*/  UMOV UR4, 0x20 ;  /* 0x0000002000047882 */ /* 0x004fe20000000000 */
[----:B------:R-:W-:Y:S01]  /*0e80*/  NOP ;  /* 0x0000000000007918 */ /* 0x000fe20000000000 */
[----:B-1----:R-:W-:Y:S01]  /*0e90*/  LOP3.LUT R3, R66, 0x1f, RZ, 0xc0, !PT ;  /* 0x0000001f42037812 */ /* 0x002fe200078ec0ff */
[----:B------:R-:W-:Y:S01]  /*0ea0*/  UISETP.NE.AND UP4, UPT, UR13, URZ, UPT ;  /* 0x000000ff0d00728c */ /* 0x000fe2000bf85270 */
[----:B------:R-:W-:Y:S01]  /*0eb0*/  @!UP0 UMOV UR6, 0x400 ;  /* 0x0000040000068882 */ /* 0x000fe20000000000 */
[----:B------:R-:W-:-:S04]  /*0ec0*/  @!UP0 UIADD3 UR4, UPT, UPT, -UR4, 0x100000, URZ ;  /* 0x0010000004048890 */ /* 0x000fc8000fffe1ff */
[----:B------:R-:W-:Y:S02]  /*0ed0*/  @!UP0 USHF.L.U32 UR5, UR4, 0xb, URZ ;  /* 0x0000000b04058899 */ /* 0x000fe400080006ff */
[----:B------:R-:W-:Y:S02]  /*0ee0*/  @!UP0 USHF.L.U32 UR4, UR4, 0x1, URZ ;  /* 0x0000000104048899 */ /* 0x000fe400080006ff */
[----:B---3--:R-:W-:Y:S01]  /*0ef0*/  @!UP0 ULEA UR6, UR7, UR6, 0x18 ;  /* 0x0000000607068291 */ /* 0x008fe2000f8ec0ff */
[----:B------:R-:W1:Y:S01]  /*0f00*/  LDCU UR7, c[0x0][0x36c] ;  /* 0x00006d80ff0777ac */ /* 0x000e620008000800 */
[----:B------:R-:W-:Y:S01]  /*0f10*/  VOTEU.ALL UP0, P1 ;  /* 0x0000000000ff7886 */ /* 0x000fe20000800000 */
[----:B------:R-:W2:Y:S09]  /*0f20*/  FENCE.VIEW.ASYNC.S ;  /* 0x00000000000073c6 */ /* 0x000eb20000000000 */
[----:B--2---:R2:W3:Y:S01]  /*0f30*/  @!UP0 SYNCS.EXCH.64 URZ, [UR6+0x150], UR4 ;  /* 0x0001500406ff85b2 */ /* 0x0044e20008000100 */
[----:B-1----:R-:W-:-:S09]  /*0f40*/  UISETP.EQ.U32.AND UP5, UPT, UR7, 0x1, UPT ;  /* 0x000000010700788c */ /* 0x002fd2000bfa2070 */
[----:B--2---:R-:W-:Y:S05]  /*0f50*/  BRA.U !UP5, `(.L_x_15) ;  /* 0x000000010d087547 */ /* 0x004fea000b800000 */
[----:B---3--:R-:W-:Y:S01]  /*0f60*/  UCGABAR_ARV ;  /* 0x00000000000079c7 */ /* 0x008fe20008000000 */
[----:B------:R-:W-:Y:S05]  /*0f70*/  BRA `(.L_x_16) ;  /* 0x0000000000047947 */ /* 0x000fea0003800000 */
.L_x_15:
[----:B---3--:R-:W-:Y:S01]  /*0f80*/  NOP ;  /* 0x0000000000007918 */ /* 0x008fe20000000000 */
.L_x_16:
[----:B------:R-:W1:Y:S01]  /*0f90*/  S2UR UR19, SR_CTAID.X ;  /* 0x00000000001379c3 */ /* 0x000e620000002500 */
[----:B------:R-:W-:-:S05]  /*0fa0*/  CS2R.32 R55, SR_CgaSize ;  /* 0x0000000000377805 */ /* 0x000fca0000008a00 */
[----:B------:R-:W-:-:S05]  /*0fb0*/  IMAD R55, R55, -0xa0, RZ ;  /* 0xffffff6037377824 */ /* 0x000fca00078e02ff */
[----:B------:R-:W-:-:S14]  /*0fc0*/  R2UR UR5, R55 ;  /* 0x00000000370572ca */ /* 0x000fdc00000e0000 */
[----:B------:R-:W2:Y:S01]  /*0fd0*/  LDCU UR5, c[0x0][UR5+0x2b0] ;  /* 0x00005600050577ac */ /* 0x000ea20008000800 */
[----:B------:R-:W-:-:S05]  /*0fe0*/  CS2R.32 R55, SR_CgaSize ;  /* 0x0000000000377805 */ /* 0x000fca0000008a00 */
[----:B------:R-:W-:-:S05]  /*0ff0*/  IMAD R55, R55, -0xa0, RZ ;  /* 0xffffff6037377824 */ /* 0x000fca00078e02ff */
[----:B------:R-:W-:-:S14]  /*1000*/  R2UR UR4, R55 ;  /* 0x00000000370472ca */ /* 0x000fdc00000e0000 */
[----:B------:R-:W3:Y:S01]  /*1010*/  LDCU UR4, c[0x0][UR4+0x2b4] ;  /* 0x00005680040477ac */ /* 0x000ee20008000800 */
[----:B------:R-:W4:Y:S01]  /*1020*/  S2UR UR7, SR_CTAID.Y ;  /* 0x00000000000779c3 */ /* 0x000f220000002600 */
[----:B------:R-:W-:-:S05]  /*1030*/  CS2R.32 R55, SR_CgaSize ;  /* 0x0000000000377805 */ /* 0x000fca0000008a00 */
[----:B------:R-:W-:-:S05]  /*1040*/  IMAD R55, R55, -0xa0, RZ ;  /* 0xffffff6037377824 */ /* 0x000fca00078e02ff */
[----:B------:R-:W-:-:S14]  /*1050*/  R2UR UR8, R55 ;  /* 0x00000000370872ca */ /* 0x000fdc00000e0000 */
[----:B------:R-:W3:Y:S01]  /*1060*/  LDCU UR8, c[0x0][UR8+0x2a0] ;  /* 0x00005400080877ac */ /* 0x000ee20008000800 */
[----:B------:R-:W-:-:S05]  /*1070*/  CS2R.32 R55, SR_CgaSize ;  /* 0x0000000000377805 */ /* 0x000fca0000008a00 */
[----:B------:R-:W-:-:S05]  /*1080*/  IMAD R55, R55, -0xa0, RZ ;  /* 0xffffff6037377824 */ /* 0x000fca00078e02ff */
[----:B------:R-:W-:-:S14]  /*1090*/  R2UR UR9, R55 ;  /* 0x00000000370972ca */ /* 0x000fdc00000e0000 */
[----:B------:R-:W3:Y:S01]  /*10a0*/  LDCU UR9, c[0x0][UR9+0x2a4] ;  /* 0x00005480090977ac */ /* 0x000ee20008000800 */
[----:B------:R-:W3:Y:S01]  /*10b0*/  S2UR UR10, SR_CgaCtaId ;  /* 0x00000000000a79c3 */ /* 0x000ee20000008800 */
[----:B------:R-:W-:Y:S01]  /*10c0*/  UISETP.GT.U32.AND UP0, UPT, UR47, 0xffff, UPT ;  /* 0x0000ffff2f00788c */ /* 0x000fe2000bf04070 */
[----:B------:R-:W3:Y:S01]  /*10d0*/  LDCU UR18, c[0x0][0xb24] ;  /* 0x00016480ff1277ac */ /* 0x000ee20008000800 */
[----:B------:R-:W-:Y:S01]  /*10e0*/  UMOV UR27, 0x5 ;  /* 0x00000005001b7882 */ /* 0x000fe20000000000 */
[----:B-1----:R-:W-:-:S04]  /*10f0*/  I2FP.F32.U32 R2, UR19 ;  /* 0x0000001300027c45 */ /* 0x002fc80008201000 */
[----:B------:R-:W1:Y:S01]  /*1100*/  S2UR UR36, SR_CTAID.Z ;  /* 0x00000000002479c3 */ /* 0x000e620000002700 */
[----:B------:R-:W1:Y:S01]  /*1110*/  LDCU UR45, c[0x0][0xb24] ;  /* 0x00016480ff2d77ac */ /* 0x000e620008000800 */
[----:B--2---:R-:W-:Y:S01]  /*1120*/  FMUL R2, R2, UR5 ;  /* 0x0000000502027c20 */ /* 0x004fe20008400000 */
[----:B------:R-:W-:Y:S01]  /*1130*/  USEL UR5, UR47, 0xffff, !UP0 ;  /* 0x0000ffff2f057887 */ /* 0x000fe2000c000000 */
[----:B----4-:R-:W-:Y:S01]  /*1140*/  I2FP.F32.U32 R0, UR7 ;  /* 0x0000000700007c45 */ /* 0x010fe20008201000 */
[----:B------:R-:W2:Y:S03]  /*1150*/  LDCU UR26, c[0x0][0xb30] ;  /* 0x00016600ff1a77ac */ /* 0x000ea60008000800 */
[----:B------:R-:W4:Y:S01]  /*1160*/  F2I.U32.TRUNC.NTZ R2, R2 ;  /* 0x0000000200027305 */ /* 0x000f22000020f000 */
[----:B---3--:R-:W-:Y:S01]  /*1170*/  FMUL R0, R0, UR4 ;  /* 0x0000000400007c20 */ /* 0x008fe20008400000 */
[----:B------:R-:W-:-:S02]  /*1180*/  ULOP3.LUT UR24, UR5, 0xffff, URZ, 0xc0, !UPT ;  /* 0x0000ffff05187892 */ /* 0x000fc4000f8ec0ff */
[----:B------:R-:W-:Y:S02]  /*1190*/  USHF.L.U32 UR28, UR10, 0x9, URZ ;  /* 0x000000090a1c7899 */ /* 0x000fe400080006ff */
[----:B------:R-:W-:Y:S02]  /*11a0*/  UISETP.GE.AND UP2, UPT, UR18, 0x1, UPT ;  /* 0x000000011200788c */ /* 0x000fe4000bf46270 */
[----:B------:R-:W3:Y:S01]  /*11b0*/  F2I.U32.TRUNC.NTZ R0, R0 ;  /* 0x0000000000007305 */ /* 0x000ee2000020f000 */
[----:B------:R-:W-:Y:S01]  /*11c0*/  UMOV UR32, UR7 ;  /* 0x0000000700207c82 */ /* 0x000fe20008000000 */
[----:B------:R-:W-:Y:S01]  /*11d0*/  UMOV UR20, UR19 ;  /* 0x0000001300147c82 */ /* 0x000fe20008000000 */
[----:B----4-:R-:W-:Y:S02]  /*11e0*/  R2UR UR4, R2 ;  /* 0x00000000020472ca */ /* 0x010fe400000e0000 */
[----:B------:R-:W-:Y:S02]  /*11f0*/  PRMT R2, RZ, 0x7610, R2 ;  /* 0x00007610ff027816 */ /* 0x000fe40000000002 */
[----:B---3--:R-:W-:-:S02]  /*1200*/  R2UR UR6, R0 ;  /* 0x00000000000672ca */ /* 0x008fc400000e0000 */
[----:B------:R-:W-:-:S07]  /*1210*/  PRMT R0, RZ, 0x7610, R0 ;  /* 0x00007610ff007816 */ /* 0x000fce0000000000 */
[----:B------:R-:W-:-:S04]  /*1220*/  UIADD3 UR5, UPT, UPT, -UR4, URZ, URZ ;  /* 0x000000ff04057290 */ /* 0x000fc8000fffe1ff */
[----:B------:R-:W-:Y:S02]  /*1230*/  UIMAD UR5, UR8, UR5, UR19 ;  /* 0x00000005080572a4 */ /* 0x000fe4000f8e0213 */
[----:B------:R-:W-:-:S04]  /*1240*/  UIADD3 UR4, UPT, UPT, -UR6, URZ, URZ ;  /* 0x000000ff06047290 */ /* 0x000fc8000fffe1ff */
[----:B------:R-:W-:Y:S01]  /*1250*/  IMAD.U32 R55, RZ, RZ, UR5 ;  /* 0x00000005ff377e24 */ /* 0x000fe2000f8e00ff */
[----:B------:R-:W-:-:S06]  /*1260*/  UIMAD UR4, UR9, UR4, UR7 ;  /* 0x00000004090472a4 */ /* 0x000fcc000f8e0207 */
[----:B------:R-:W-:Y:S01]  /*1270*/  IMAD.U32 R54, RZ, RZ, UR4 ;  /* 0x00000004ff367e24 */ /* 0x000fe2000f8e00ff */
[----:B-12---:R-:W-:Y:S06]  /*1280*/  BRA.U UP4, `(.L_x_17) ;  /* 0x0000000104447547 */ /* 0x006fec000b800000 */
[----:B------:R-:W-:Y:S02]  /*1290*/  R2UR UR4, R55 ;  /* 0x00000000370472ca */ /* 0x000fe400000e0000 */
[----:B------:R-:W-:-:S11]  /*12a0*/  R2UR UR8, R54 ;  /* 0x00000000360872ca */ /* 0x000fd600000e0000 */
[----:B------:R-:W-:Y:S02]  /*12b0*/  UISETP.GT.U32.AND UP0, UPT, UR4, 0x1, UPT ;  /* 0x000000010400788c */ /* 0x000fe4000bf04070 */
[----:B------:R-:W-:Y:S02]  /*12c0*/  ULOP3.LUT UR4, UR4, 0xfffffffe, URZ, 0xc0, !UPT ;  /* 0xfffffffe04047892 */ /* 0x000fe4000f8ec0ff */
[----:B------:R-:W-:Y:S02]  /*12d0*/  UISETP.NE.AND UP1, UPT, UR8, URZ, UP0 ;  /* 0x000000ff0800728c */ /* 0x000fe40008725270 */
[----:B------:R-:W-:Y:S02]  /*12e0*/  UISETP.NE.AND UP0, UPT, UR8, 0x1, UP0 ;  /* 0x000000010800788c */ /* 0x000fe40008705270 */
[----:B------:R-:W-:Y:S02]  /*12f0*/  USEL UR7, URZ, 0x1, UP1 ;  /* 0x00000001ff077887 */ /* 0x000fe40008800000 */
[----:B------:R-:W-:-:S02]  /*1300*/  USEL UR6, URZ, 0x4, UP0 ;  /* 0x00000004ff067887 */ /* 0x000fc40008000000 */
[----:B------:R-:W-:Y:S02]  /*1310*/  USEL UR5, URZ, 0x2, UP1 ;  /* 0x00000002ff057887 */ /* 0x000fe40008800000 */
[----:B------:R-:W-:Y:S02]  /*1320*/  ULEA UR4, UR8, UR4, 0x1 ;  /* 0x0000000408047291 */ /* 0x000fe4000f8e08ff */
[----:B------:R-:W-:Y:S02]  /*1330*/  USEL UR8, URZ, 0x8, UP0 ;  /* 0x00000008ff087887 */ /* 0x000fe40008000000 */
[----:B------:R-:W-:-:S03]  /*1340*/  UIADD3 UR5, UPT, UPT, UR5, UR6, UR7 ;  /* 0x0000000605057290 */ /* 0x000fc6000fffe007 */
[----:B------:R-:W-:Y:S01]  /*1350*/  UMOV UR6, 0x3 ;  /* 0x0000000300067882 */ /* 0x000fe20000000000 */
[----:B------:R-:W-:Y:S02]  /*1360*/  UIADD3 UR5, UPT, UPT, UR5, UR8, URZ ;  /* 0x0000000805057290 */ /* 0x000fe4000fffe0ff */
[----:B------:R-:W-:-:S04]  /*1370*/  USHF.L.U32 UR4, UR6, UR4, URZ ;  /* 0x0000000406047299 */ /* 0x000fc800080006ff */
[----:B------:R-:W-:Y:S02]  /*1380*/  IMAD.U32 R2, RZ, RZ, UR5 ;  /* 0x00000005ff027e24 */ /* 0x000fe4000f8e00ff */
[----:B------:R-:W-:Y:S02]  /*1390*/  IMAD.U32 R0, RZ, RZ, UR4 ;  /* 0x00000004ff007e24 */ /* 0x000fe4000f8e00ff */
.L_x_17:
[----:B------:R-:W-:Y:S05]  /*13a0*/  BRA.U !UP2, `(.L_x_18) ;  /* 0x000000010ad07547 */ /* 0x000fea000b800000 */
[----:B------:R-:W1:Y:S01]  /*13b0*/  LDCU.128 UR20, c[0x0][0xb10] ;  /* 0x00016200ff1477ac */ /* 0x000e620008000c00 */
[----:B------:R-:W2:Y:S01]  /*13c0*/  LDCU UR12, c[0x0][0x370] ;  /* 0x00006e00ff0c77ac */ /* 0x000ea20008000800 */
[----:B------:R-:W3:Y:S01]  /*13d0*/  LDCU UR5, c[0x0][0x374] ;  /* 0x00006e80ff0577ac */ /* 0x000ee20008000800 */
[----:B------:R-:W4:Y:S01]  /*13e0*/  LDCU UR25, c[0x0][0xb0c] ;  /* 0x00016180ff1977ac */ /* 0x000f220008000800 */
[----:B------:R-:W4:Y:S01]  /*13f0*/  LDCU UR4, c[0x0][0xb20] ;  /* 0x00016400ff0477ac */ /* 0x000f220008000800 */
[----:B------:R-:W4:Y:S01]  /*1400*/  LDCU.64 UR16, c[0x0][0xb28] ;  /* 0x00016500ff1077ac */ /* 0x000f220008000a00 */
[----:B-1----:R-:W-:Y:S02]  /*1410*/  UISETP.NE.AND UP0, UPT, UR22, 0x1, UPT ;  /* 0x000000011600788c */ /* 0x002fe4000bf05270 */
[----:B---3--:R-:W-:Y:S02]  /*1420*/  UIMAD.WIDE.U32 UR6, UR5, UR23, URZ ;  /* 0x00000017050672a5 */ /* 0x008fe4000f8e00ff */
[----:B--2---:R-:W-:-:S02]  /*1430*/  UIMAD.WIDE.U32 UR8, UR12, UR20, URZ ;  /* 0x000000140c0872a5 */ /* 0x004fc4000f8e00ff */
[----:B----4-:R-:W-:Y:S02]  /*1440*/  UISETP.NE.AND UP1, UPT, UR25, 0x1, UPT ;  /* 0x000000011900788c */ /* 0x010fe4000bf25270 */
[----:B------:R-:W-:Y:S01]  /*1450*/  UISETP.NE.AND UP2, UPT, UR18, 0x1, UPT ;  /* 0x000000011200788c */ /* 0x000fe2000bf45270 */
[----:B------:R-:W-:Y:S02]  /*1460*/  UMOV UR6, UR7 ;  /* 0x0000000700067c82 */ /* 0x000fe40008000000 */
[----:B------:R-:W-:Y:S01]  /*1470*/  UMOV UR8, UR9 ;  /* 0x0000000900087c82 */ /* 0x000fe20008000000 */
[----:B------:R-:W-:Y:S02]  /*1480*/  @UP0 USHF.R.U32.HI UR5, URZ, UR4, UR6 ;  /* 0x00000004ff050299 */ /* 0x000fe40008011606 */
[----:B------:R-:W-:Y:S02]  /*1490*/  UIMAD.WIDE.U32 UR14, UR32, UR23, URZ ;  /* 0x00000017200e72a5 */ /* 0x000fe4000f8e00ff */
[----:B------:R-:W-:-:S02]  /*14a0*/  UIMAD.WIDE.U32 UR6, UR5, UR16, URZ ;  /* 0x00000010050672a5 */ /* 0x000fc4000f8e00ff */
[----:B------:R-:W-:Y:S02]  /*14b0*/  @UP1 USHF.R.U32.HI UR12, URZ, UR21, UR8 ;  /* 0x00000015ff0c1299 */ /* 0x000fe40008011608 */
[----:B------:R-:W-:Y:S02]  /*14c0*/  UIMAD.WIDE.U32 UR10, UR19, UR20, URZ ;  /* 0x00000014130a72a5 */ /* 0x000fe4000f8e00ff */
[----:B------:R-:W-:Y:S01]  /*14d0*/  UIMAD.WIDE.U32 UR8, UR12, UR16, URZ ;  /* 0x000000100c0872a5 */ /* 0x000fe2000f8e00ff */
[----:B------:R-:W-:Y:S01]  /*14e0*/  UMOV UR14, UR15 ;  /* 0x0000000f000e7c82 */ /* 0x000fe20008000000 */
[----:B------:R-:W-:Y:S01]  /*14f0*/  UMOV UR6, UR7 ;  /* 0x0000000700067c82 */ /* 0x000fe20008000000 */
[----:B------:R-:W-:Y:S02]  /*1500*/  USHF.R.U32.HI UR14, URZ, UR4, UR14 ;  /* 0x00000004ff0e7299 */ /* 0x000fe4000801160e */
[----:B------:R-:W-:Y:S01]  /*1510*/  @UP2 USHF.R.U32.HI UR5, URZ, UR17, UR6 ;  /* 0x00000011ff052299 */ /* 0x000fe20008011606 */
[----:B------:R-:W-:-:S02]  /*1520*/  UMOV UR10, UR11 ;  /* 0x0000000b000a7c82 */ /* 0x000fc40008000000 */
[----:B------:R-:W-:Y:S01]  /*1530*/  UMOV UR6, UR9 ;  /* 0x0000000900067c82 */ /* 0x000fe20008000000 */
[----:B------:R-:W-:Y:S02]  /*1540*/  USHF.R.U32.HI UR10, URZ, UR21, UR10 ;  /* 0x00000015ff0a7299 */ /* 0x000fe4000801160a */
[----:B------:R-:W-:Y:S02]  /*1550*/  @UP2 USHF.R.U32.HI UR12, URZ, UR17, UR6 ;  /* 0x00000011ff0c2299 */ /* 0x000fe40008011606 */
[----:B------:R-:W-:Y:S02]  /*1560*/  USEL UR4, UR32, UR14, !UP0 ;  /* 0x0000000e20047287 */ /* 0x000fe4000c000000 */
[----:B------:R-:W-:Y:S02]  /*1570*/  UIMAD UR6, UR5, UR18, URZ ;  /* 0x00000012050672a4 */ /* 0x000fe4000f8e02ff */
[----:B------:R-:W-:Y:S02]  /*1580*/  USEL UR5, UR19, UR10, !UP1 ;  /* 0x0000000a13057287 */ /* 0x000fe4000c800000 */
[----:B------:R-:W-:-:S02]  /*1590*/  UIMAD UR8, UR12, UR18, URZ ;  /* 0x000000120c0872a4 */ /* 0x000fc4000f8e02ff */
[----:B------:R-:W-:Y:S02]  /*15a0*/  UISETP.GE.AND UP0, UPT, UR4, UR6, UPT ;  /* 0x000000060400728c */ /* 0x000fe4000bf06270 */
[----:B------:R-:W-:Y:S02]  /*15b0*/  UIMAD.WIDE.U32 UR6, UR4, UR16, URZ ;  /* 0x00000010040672a5 */ /* 0x000fe4000f8e00ff */
[----:B------:R-:W-:Y:S02]  /*15c0*/  UISETP.GE.OR UP0, UPT, UR5, UR8, UP0 ;  /* 0x000000080500728c */ /* 0x000fe40008706670 */
[----:B------:R-:W-:Y:S02]  /*15d0*/  UIMAD.WIDE.U32 UR8, UR5, UR16, URZ ;  /* 0x00000010050872a5 */ /* 0x000fe4000f8e00ff */
[----:B------:R-:W-:Y:S02]  /*15e0*/  USHF.R.U32.HI UR7, URZ, UR17, UR7 ;  /* 0x00000011ff077299 */ /* 0x000fe40008011607 */
[----:B------:R-:W-:-:S02]  /*15f0*/  UIADD3 UR10, UPT, UPT, -UR4, URZ, URZ ;  /* 0x000000ff040a7290 */ /* 0x000fc4000fffe1ff */
[----:B------:R-:W-:Y:S02]  /*1600*/  USEL UR7, UR4, UR7, !UP2 ;  /* 0x0000000704077287 */ /* 0x000fe4000d000000 */
[----:B------:R-:W-:Y:S01]  /*1610*/  UIADD3 UR20, UPT, UPT, -UR5, URZ, URZ ;  /* 0x000000ff05147290 */ /* 0x000fe2000fffe1ff */
[----:B------:R-:W-:Y:S01]  /*1620*/  @!UP0 UMOV UR6, UR9 ;  /* 0x0000000900068c82 */ /* 0x000fe20008000000 */
[----:B------:R-:W-:Y:S02]  /*1630*/  UIADD3 UR8, UPT, UPT, -UR7, URZ, URZ ;  /* 0x000000ff07087290 */ /* 0x000fe4000fffe1ff */
[----:B------:R-:W-:Y:S02]  /*1640*/  @!UP0 USHF.R.U32.HI UR6, URZ, UR17, UR6 ;  /* 0x00000011ff068299 */ /* 0x000fe40008011606 */
[----:B------:R-:W-:Y:S02]  /*1650*/  UIMAD UR8, UR18, UR8, UR4 ;  /* 0x00000008120872a4 */ /* 0x000fe4000f8e0204 */
[----:B------:R-:W-:-:S02]  /*1660*/  @!UP0 USEL UR6, UR5, UR6, !UP2 ;  /* 0x0000000605068287 */ /* 0x000fc4000d000000 */
[----:B------:R-:W-:Y:S02]  /*1670*/  UIMAD UR32, UR22, UR10, UR32 ;  /* 0x0000000a162072a4 */ /* 0x000fe4000f8e0220 */
[----:B------:R-:W-:Y:S02]  /*1680*/  @!UP0 UIADD3 UR7, UPT, UPT, UR7, -UR6, URZ ;  /* 0x8000000607078290 */ /* 0x000fe4000fffe0ff */
[----:B------:R-:W-:Y:S02]  /*1690*/  @!UP0 UIMAD UR6, UR8, UR12, UR6 ;  /* 0x0000000c080682a4 */ /* 0x000fe4000f8e0206 */
[----:B------:R-:W-:Y:S02]  /*16a0*/  @!UP0 UIMAD UR4, UR7, UR18, UR5 ;  /* 0x00000012070482a4 */ /* 0x000fe4000f8e0205 */
[----:B------:R-:W-:Y:S02]  /*16b0*/  UIMAD UR20, UR25, UR20, UR19 ;  /* 0x00000014191472a4 */ /* 0x000fe4000f8e0213 */
[----:B------:R-:W-:Y:S01]  /*16c0*/  UIMAD UR32, UR4, UR22, UR32 ;  /* 0x00000016042072a4 */ /* 0x000fe2000f8e0220 */
[----:B------:R-:W-:-:S02]  /*16d0*/  @!UP0 UMOV UR5, UR6 ;  /* 0x0000000600058c82 */ /* 0x000fc40008000000 */
[----:B------:R-:W-:-:S12]  /*16e0*/  UIMAD UR20, UR5, UR25, UR20 ;  /* 0x00000019051472a4 */ /* 0x000fd8000f8e0214 */
.L_x_18:
[----:B------:R-:W-:Y:S02]  /*16f0*/  UISETP.NE.AND UP0, UPT, UR26, 0x1, UPT ;  /* 0x000000011a00788c */ /* 0x000fe4000bf05270 */
[----:B------:R-:W-:Y:S02]  /*1700*/  UISETP.NE.AND UP1, UPT, UR13, 0x2, UPT ;  /* 0x000000020d00788c */ /* 0x000fe4000bf25270 */
[----:B------:R-:W-:Y:S02]  /*1710*/  ULOP3.LUT UR28, UR28, 0x400, URZ, 0xc0, !UPT ;  /* 0x000004001c1c7892 */ /* 0x000fe4000f8ec0ff */
[----:B------:R-:W-:-:S03]  /*1720*/  USHF.L.U32 UR24, UR27, UR24, URZ ;  /* 0x000000181b187299 */ /* 0x000fc600080006ff */
[----:B------:R-:W-:Y:S09]  /*1730*/  BRA.U UP0, `(.L_x_19) ;  /* 0x0000000100447547 */ /* 0x000ff2000b800000 */
[----:B------:R-:W1:Y:S01]  /*1740*/  LDCU.128 UR8, c[0x0][0xb10] ;  /* 0x00016200ff0877ac */ /* 0x000e620008000c00 */
[----:B------:R-:W2:Y:S01]  /*1750*/  LDCU UR12, c[0x0][0xb0c] ;  /* 0x00016180ff0c77ac */ /* 0x000ea20008000800 */
[----:B------:R-:W3:Y:S01]  /*1760*/  LDCU UR14, c[0x0][0xb20] ;  /* 0x00016400ff0e77ac */ /* 0x000ee20008000800 */
[----:B-1----:R-:W-:Y:S02]  /*1770*/  UIMAD.WIDE.U32 UR6, UR20, UR8, URZ ;  /* 0x00000008140672a5 */ /* 0x002fe4000f8e00ff */
[----:B------:R-:W-:Y:S02]  /*1780*/  UIMAD.WIDE.U32 UR4, UR32, UR11, URZ ;  /* 0x0000000b200472a5 */ /* 0x000fe4000f8e00ff */
[----:B--2---:R-:W-:Y:S02]  /*1790*/  UISETP.NE.AND UP2, UPT, UR12, 0x1, UPT ;  /* 0x000000010c00788c */ /* 0x004fe4000bf45270 */
[----:B------:R-:W-:Y:S01]  /*17a0*/  UISETP.NE.AND UP0, UPT, UR10, 0x1, UPT ;  /* 0x000000010a00788c */ /* 0x000fe2000bf05270 */
[----:B------:R-:W-:-:S02]  /*17b0*/  UMOV UR6, UR7 ;  /* 0x0000000700067c82 */ /* 0x000fc40008000000 */
[----:B------:R-:W-:Y:S01]  /*17c0*/  UMOV UR4, UR5 ;  /* 0x0000000500047c82 */ /* 0x000fe20008000000 */
[----:B------:R-:W-:Y:S02]  /*17d0*/  USHF.R.U32.HI UR6, URZ, UR9, UR6 ;  /* 0x00000009ff067299 */ /* 0x000fe40008011606 */
[----:B---3--:R-:W-:Y:S02]  /*17e0*/  USHF.R.U32.HI UR4, URZ, UR14, UR4 ;  /* 0x0000000eff047299 */ /* 0x008fe40008011604 */
[----:B------:R-:W-:Y:S02]  /*17f0*/  USEL UR5, UR20, UR6, !UP2 ;  /* 0x0000000614057287 */ /* 0x000fe4000d000000 */
[----:B------:R-:W-:-:S04]  /*1800*/  USEL UR4, UR32, UR4, !UP0 ;  /* 0x0000000420047287 */ /* 0x000fc8000c000000 */
[----:B------:R-:W-:Y:S02]  /*1810*/  UIADD3 UR6, UPT, UPT, -UR4, UR5, URZ ;  /* 0x0000000504067290 */ /* 0x000fe4000fffe1ff */
[----:B------:R-:W-:Y:S02]  /*1820*/  UIADD3 UR4, UPT, UPT, UR4, -UR5, URZ ;  /* 0x8000000504047290 */ /* 0x000fe4000fffe0ff */
[----:B------:R-:W-:Y:S02]  /*1830*/  UIMAD UR32, UR6, UR10, UR32 ;  /* 0x0000000a062072a4 */ /* 0x000fe4000f8e0220 */
[----:B------:R-:W-:-:S12]  /*1840*/  UIMAD UR20, UR4, UR12, UR20 ;  /* 0x0000000c041472a4 */ /* 0x000fd8000f8e0214 */
.L_x_19:
[----:B------:R-:W-:Y:S05]  /*1850*/  BRA.U !UP5, `(.L_x_20) ;  /* 0x000000010d0c7547 */ /* 0x000fea000b800000 */
[----:B------:R-:W-:Y:S01]  /*1860*/  UCGABAR_WAIT ;  /* 0x0000000000007dc7 */ /* 0x000fe20008000000 */
[----:B------:R-:W-:Y:S01]  /*1870*/  CCTL.IVALL ;  /* 0x00000000ff00798f */ /* 0x000fe20002000000 */
[----:B------:R-:W-:Y:S05]  /*1880*/  BRA `(.L_x_21) ;  /* 0x0000000000047947 */ /* 0x000fea0003800000 */
.L_x_20:
[----:B------:R-:W-:Y:S06]  /*1890*/  BAR.SYNC.DEFER_BLOCKING 0x0 ;  /* 0x0000000000007b1d */ /* 0x000fec0000010000 */
.L_x_21:
[----:B------:R-:W-:Y:S05]  /*18a0*/  BRA.U UP1, `(.L_x_22) ;  /* 0x0000001501807547 */ /* 0x000fea000b800000 */
[----:B------:R-:W1:Y:S01]  /*18b0*/  LDCU UR6, c[0x0][0x38c] ;  /* 0x00007180ff0677ac */ /* 0x000e620008000800 */
[----:B------:R-:W2:Y:S01]  /*18c0*/  S2UR UR9, SR_CgaCtaId ;  /* 0x00000000000979c3 */ /* 0x000ea20000008800 */
[----:B------:R-:W-:Y:S01]  /*18d0*/  PLOP3.LUT P1, PT, PT, PT, UP3, 0x80, 0x8 ;  /* 0x000000000008781c */ /* 0x000fe20003f2f038 */
[----:B------:R-:W-:Y:S01]  /*18e0*/  IMAD.MOV.U32 R12, RZ, RZ, 0x1 ;  /* 0x00000001ff0c7424 */ /* 0x000fe200078e00ff */
[----:B------:R-:W-:Y:S01]  /*18f0*/  UMOV UR8, 0x400 ;  /* 0x0000040000087882 */ /* 0x000fe20000000000 */
[----:B------:R-:W-:Y:S01]  /*1900*/  UISETP.NE.AND UP1, UPT, UR13, URZ, UPT ;  /* 0x000000ff0d00728c */ /* 0x000fe2000bf25270 */
[----:B------:R-:W-:Y:S01]  /*1910*/  ISETP.NE.AND P2, PT, R3, RZ, P3 ;  /* 0x000000ff0300720c */ /* 0x000fe20001f45270 */
[----:B------:R-:W-:Y:S01]  /*1920*/  USHF.L.U32 UR7, UR19, 0x6, URZ ;  /* 0x0000000613077899 */ /* 0x000fe200080006ff */
[----:B------:R-:W-:Y:S01]  /*1930*/  PLOP3.LUT P1, PT, P1, PT, PT, 0x8, 0x80 ;  /* 0x000000000080781c */ /* 0x000fe20000f2e170 */
[----:B------:R-:W-:Y:S01]  /*1940*/  USHF.L.U32 UR46, UR19, 0x7, URZ ;  /* 0x00000007132e7899 */ /* 0x000fe200080006ff */
[----:B------:R-:W-:Y:S01]  /*1950*/  CS2R R10, SRZ ;  /* 0x00000000000a7805 */ /* 0x000fe2000001ff00 */
[----:B------:R-:W-:Y:S01]  /*1960*/  IMAD.MOV.U32 R9, RZ, RZ, RZ ;  /* 0x000000ffff097224 */ /* 0x000fe200078e00ff */
[----:B------:R-:W3:Y:S01]  /*1970*/  LDCU UR39, c[0x0][0x370] ;  /* 0x00006e00ff2777ac */ /* 0x000ee20008000800 */
[----:B------:R-:W-:Y:S01]  /*1980*/  IMAD.MOV.U32 R8, RZ, RZ, 0x1 ;  /* 0x00000001ff087424 */ /* 0x000fe200078e00ff */
[----:B------:R-:W4:Y:S01]  /*1990*/  LDCU.64 UR26, c[0x0][0x348] ;  /* 0x00006900ff1a77ac */ /* 0x000f220008000a00 */
[----:B-1----:R-:W-:-:S02]  /*19a0*/  UIADD3 UR5, UPT, UPT, UR6, 0x1f, URZ ;  /* 0x0000001f06057890 */ /* 0x002fc4000fffe0ff */
[----:B------:R-:W-:Y:S02]  /*19b0*/  UIADD3 UR47, UPT, UPT, UR6, 0x3e, URZ ;  /* 0x0000003e062f7890 */ /* 0x000fe4000fffe0ff */
[----:B------:R-:W-:Y:S02]  /*19c0*/  USHF.R.S32.HI UR4, URZ, 0x1f, UR5 ;  /* 0x0000001fff047899 */ /* 0x000fe40008011405 */
[----:B--2---:R-:W-:Y:S02]  /*19d0*/  ULEA UR13, UR9, UR8, 0x18 ;  /* 0x00000008090d7291 */ /* 0x004fe4000f8ec0ff */
[----:B------:R-:W-:Y:S02]  /*19e0*/  ULEA.HI UR4, UR4, UR5, URZ, 0x5 ;  /* 0x0000000504047291 */ /* 0x000fe4000f8f28ff */
[----:B------:R-:W-:Y:S02]  /*19f0*/  ULOP3.LUT UR5, UR7, 0x40, URZ, 0xc0, !UPT ;  /* 0x0000004007057892 */ /* 0x000fe4000f8ec0ff */
[----:B------:R-:W-:-:S02]  /*1a00*/  USHF.R.S32.HI UR41, URZ, 0x5, UR4 ;  /* 0x00000005ff297899 */ /* 0x000fc40008011404 */
[----:B------:R-:W-:Y:S02]  /*1a10*/  UIADD3 UR4, UPT, UPT, UR6, -0x1, URZ ;  /* 0xffffffff06047890 */ /* 0x000fe4000fffe0ff */
[----:B------:R-:W-:Y:S02]  /*1a20*/  UISETP.LT.U32.AND UP0, UPT, UR41, 0x8, UPT ;  /* 0x000000082900788c */ /* 0x000fe4000bf01070 */
[----:B------:R-:W-:Y:S02]  /*1a30*/  UISETP.GE.U32.AND UP2, UPT, UR4, -0x3f, UPT ;  /* 0xffffffc10400788c */ /* 0x000fe4000bf46070 */
[----:B------:R-:W-:Y:S02]  /*1a40*/  USEL UR40, UR41, 0x8, UP0 ;  /* 0x0000000829287887 */ /* 0x000fe40008000000 */
[----:B------:R-:W-:Y:S02]  /*1a50*/  ULEA UR30, UR28, UR13, 0x2 ;  /* 0x0000000d1c1e7291 */ /* 0x000fe4000f8e10ff */
[----:B------:R-:W-:Y:S01]  /*1a60*/  UIADD3 UR4, UPT, UPT, UR40, -0x1, URZ ;  /* 0xffffffff28047890 */ /* 0x000fe2000fffe0ff */
[----:B------:R-:W1:Y:S04]  /*1a70*/  LDCU UR38, c[0x0][0x374] ;  /* 0x00006e80ff2677ac */ /* 0x000e680008000800 */
[----:B------:R-:W-:-:S02]  /*1a80*/  @UP2 UIADD3 UR4, UPT, UPT, UR40, URZ, URZ ;  /* 0x000000ff28042290 */ /* 0x000fc4000fffe0ff */
[----:B------:R-:W-:Y:S02]  /*1a90*/  ULOP3.LUT UR46, UR46, 0x80, URZ, 0xc0, !UPT ;  /* 0x000000802e2e7892 */ /* 0x000fe4000f8ec0ff */
[----:B------:R-:W-:Y:S02]  /*1aa0*/  USEL UR21, UR54, 0x2, UP1 ;  /* 0x0000000236157887 */ /* 0x000fe40008800000 */
[----:B------:R-:W-:Y:S02]  /*1ab0*/  ULEA.HI UR44, UR28, UR5, URZ, 0x1b ;  /* 0x000000051c2c7291 */ /* 0x000fe4000f8fd8ff */
[----:B------:R-:W-:Y:S02]  /*1ac0*/  UIADD3 UR30, UPT, UPT, UR30, 0x8400, URZ ;  /* 0x000084001e1e7890 */ /* 0x000fe4000fffe0ff */
[----:B------:R-:W-:Y:S02]  /*1ad0*/  UIADD3 UR43, UPT, UPT, UR41, -UR40, URZ ;  /* 0x80000028292b7290 */ /* 0x000fe4000fffe0ff */
[----:B------:R-:W-:-:S02]  /*1ae0*/  UIADD3 UR29, UPT, UPT, UR4, 0x1, URZ ;  /* 0x00000001041d7890 */ /* 0x000fc4000fffe0ff */
[----:B------:R-:W-:Y:S01]  /*1af0*/  UIADD3 UR42, UPT, UPT, -UR4, URZ, URZ ;  /* 0x000000ff042a7290 */ /* 0x000fe2000fffe1ff */
[----:B-1-34-:R-:W-:-:S11]  /*1b00*/  UMOV UR6, URZ ;  /* 0x000000ff00067c82 */ /* 0x01afd60008000000 */
.L_x_42:
[----:B------:R-:W1:Y:S02]  /*1b10*/  S2UR UR4, SR_CgaCtaId ;  /* 0x00000000000479c3 */ /* 0x000e640000008800 */
[----:B-1----:R-:W-:-:S09]  /*1b20*/  UISETP.NE.AND UP0, UPT, UR4, URZ, UPT ;  /* 0x000000ff0400728c */ /* 0x002fd2000bf05270 */
[----:B------:R-:W-:Y:S05]  /*1b30*/  BRA.U UP0, `(.L_x_23) ;  /* 0x0000000100287547 */ /* 0x000fea000b800000 */
[----:B------:R-:W-:Y:S02]  /*1b40*/  LEA R0, R9, UR13, 0x3 ;  /* 0x0000000d09007c11 */ /* 0x000fe4000f8e18ff */
[----:B------:R-:W-:-:S04]  /*1b50*/  SHF.L.U32 R2, R8, 0x1f, RZ ;  /* 0x0000001f08027819 */ /* 0x000fc800000006ff */
[----:B------:R-:W1:Y:S02]  /*1b60*/  SYNCS.PHASECHK.TRANS64.TRYWAIT P0, [R0+URZ+0x140], R2 ;  /* 0x00014002000075a7 */ /* 0x000e6400080011ff */
[----:B-1----:R-:W-:Y:S05]  /*1b70*/  @!P0 BRA `(.L_x_24) ;  /* 0x000000a8001c8947 */ /* 0x002fea0003800000 */
.L_x_189:
[----:B------:R-:W-:Y:S01]  /*1b80*/  VIADD R9, R9, 0x1 ;  /* 0x0000000109097836 */ /* 0x000fe20000000000 */
[----:B------:R1:W-:Y:S04]  /*1b90*/  SYNCS.ARRIVE.TRANS64.A1T0 RZ, [R0+URZ+0x130], RZ ;  /* 0x000130ff00ff79a7 */ /* 0x0003e800081000ff */
[----:B------:R-:W-:-:S04]  /*1ba0*/  ISETP.NE.AND P0, PT, R9, 0x2, PT ;  /* 0x000000020900780c */ /* 0x000fc80003f05270 */
[----:B------:R-:W-:Y:S02]  /*1bb0*/  SEL R9, R9, RZ, P0 ;  /* 0x000000ff09097207 */ /* 0x000fe40000000000 */
[----:B-1----:R-:W-:-:S04]  /*1bc0*/  SEL R0, RZ, 0x1, P0 ;  /* 0x00000001ff007807 */ /* 0x002fc80000000000 */
[----:B------:R-:W-:-:S07]  /*1bd0*/  LOP3.LUT R8, R8, R0, RZ, 0x3c, !PT ;  /* 0x0000000008087212 */ /* 0x000fce00078e3cff */
.L_x_23:
[----:B------:R-:W-:Y:S01]  /*1be0*/  ULEA UR4, UR6, UR13, 0x3 ;  /* 0x0000000d06047291 */ /* 0x000fe2000f8e18ff */
[----:B------:R-:W-:Y:S01]  /*1bf0*/  SHF.L.U32 R0, R12, 0x1f, RZ ;  /* 0x0000001f0c007819 */ /* 0x000fe200000006ff */
[----:B------:R-:W-:Y:S02]  /*1c00*/  UISETP.GE.U32.AND UP0, UPT, UR47, 0x3f, UPT ;  /* 0x0000003f2f00788c */ /* 0x000fe4000bf06070 */
[----:B------:R-:W-:Y:S01]  /*1c10*/  ULEA UR11, UR32, UR46, 0x8 ;  /* 0x0000002e200b7291 */ /* 0x000fe2000f8e40ff */
[----:B------:R-:W-:-:S04]  /*1c20*/  UMOV UR7, URZ ;  /* 0x000000ff00077c82 */ /* 0x000fc80008000000 */
[----:B------:R1:W2:Y:S01]  /*1c30*/  SYNCS.PHASECHK.TRANS64.TRYWAIT P0, [UR4+0x40], R0 ;  /* 0x00004000ff0075a7 */ /* 0x0002a20008001104 */
[----:B------:R-:W-:-:S04]  /*1c40*/  ULEA.HI UR4, UR20, UR20, URZ, 0x1 ;  /* 0x0000001414047291 */ /* 0x000fc8000f8f08ff */
[----:B------:R-:W-:-:S04]  /*1c50*/  USHF.L.U32 UR4, UR4, 0x6, URZ ;  /* 0x0000000604047899 */ /* 0x000fc800080006ff */
[----:B------:R-:W-:-:S04]  /*1c60*/  ULOP3.LUT UR35, UR4, 0xffffff80, URZ, 0xc0, !UPT ;  /* 0xffffff8004237892 */ /* 0x000fc8000f8ec0ff */
[----:B------:R-:W-:Y:S01]  /*1c70*/  UIADD3 UR35, UPT, UPT, UR44, UR35, URZ ;  /* 0x000000232c237290 */ /* 0x000fe2000fffe0ff */
[----:B------:R-:W-:Y:S11]  /*1c80*/  BRA.U !UP0, `(.L_x_25) ;  /* 0x0000000108c87547 */ /* 0x000ff6000b800000 */
[----:B------:R-:W-:Y:S01]  /*1c90*/  UMOV UR16, UR42 ;  /* 0x0000002a00107c82 */ /* 0x000fe20008000000 */
[----:B------:R-:W-:Y:S01]  /*1ca0*/  UMOV UR4, UR6 ;  /* 0x0000000600047c82 */ /* 0x000fe20008000000 */
[----:B------:R-:W-:-:S05]  /*1cb0*/  UMOV UR34, URZ ;  /* 0x000000ff00227c82 */ /* 0x000fca0008000000 */
.L_x_31:
[----:B------:R-:W-:Y:S01]  /*1cc0*/  ULEA UR33, UR4, UR13, 0x3 ;  /* 0x0000000d04217291 */ /* 0x000fe2000f8e18ff */
[----:B------:R-:W-:Y:S01]  /*1cd0*/  @P3 MOV R2, 0xc000 ;  /* 0x0000c00000023802 */ /* 0x000fe20000000f00 */
[----:B--234-:R-:W-:Y:S10]  /*1ce0*/  @P0 BRA `(.L_x_26) ;  /* 0x00000000000c0947 */ /* 0x01cff40003800000 */
[----:B------:R-:W-:-:S04]  /*1cf0*/  SHF.L.U32 R3, R12, 0x1f, RZ ;  /* 0x0000001f0c037819 */ /* 0x000fc800000006ff */
[----:B------:R-:W2:Y:S02]  /*1d00*/  SYNCS.PHASECHK.TRANS64.TRYWAIT P0, [UR33+0x40], R3 ;  /* 0x00004003ff0075a7 */ /* 0x000ea40008001121 */
[----:B--2---:R-:W-:Y:S05]  /*1d10*/  @!P0 BRA `(.L_x_27) ;  /* 0x000000a400c88947 */ /* 0x004fea0003800000 */
.L_x_26:
[----:B------:R2:W-:Y:S01]  /*1d20*/  @P3 SYNCS.ARRIVE.TRANS64 RZ, [UR33], R2 ;  /* 0x00000002ffff39a7 */ /* 0x0005e20008000021 */
[----:B------:R-:W-:Y:S02]  /*1d30*/  ULOP3.LUT UR5, UR21, 0x2, URZ, 0xfc, !UPT ;  /* 0x0000000215057892 */ /* 0x000fe4000f8efcff */
[----:B------:R-:W-:Y:S02]  /*1d40*/  UIADD3 UR16, UPT, UPT, UR16, 0x1, URZ ;  /* 0x0000000110107890 */ /* 0x000fe4000fffe0ff */
[----:B------:R-:W-:Y:S02]  /*1d50*/  UISETP.NE.AND UP0, UPT, UR5, 0x2, UPT ;  /* 0x000000020500788c */ /* 0x000fe4000bf05270 */
[----:B------:R-:W-:-:S07]  /*1d60*/  UISETP.NE.AND UP2, UPT, UR16, 0x1, UPT ;  /* 0x000000011000788c */ /* 0x000fce000bf45270 */
[----:B------:R-:W-:Y:S05]  /*1d70*/  BRA.U UP0, `(.L_x_28) ;  /* 0x0000000100047547 */ /* 0x000fea000b800000 */
[----:B------:R-:W-:Y:S05]  /*1d80*/  BPT.TRAP 0x1 ;  /* 0x000000040000795c */ /* 0x000fea0000300000 */
.L_x_28:
[----:B------:R-:W-:Y:S04]  /*1d90*/  BSSY.RECONVERGENT B0, `(.L_x_29) ;  /* 0x0000003000007945 */ /* 0x000fe80003800200 */
[----:B------:R-:W-:Y:S05]  /*1da0*/  @!P2 BRA `(.L_x_30) ;  /* 0x000000000004a947 */ /* 0x000fea0003800000 */
[----:B------:R-:W-:Y:S05]  /*1db0*/  BPT.TRAP 0x1 ;  /* 0x000000040000795c */ /* 0x000fea0000300000 */
.L_x_30:
[----:B------:R-:W-:Y:S05]  /*1dc0*/  BSYNC.RECONVERGENT B0 ;  /* 0x0000000000007941 */ /* 0x000fea0003800200 */
.L_x_29:
[----:B------:R-:W-:Y:S02]  /*1dd0*/  UIADD3 UR5, UPT, UPT, UR4, 0x1, URZ ;  /* 0x0000000104057890 */ /* 0x000fe4000fffe0ff */
[----:B------:R-:W-:Y:S02]  /*1de0*/  ULEA UR32, UR4, UR28, 0xb ;  /* 0x0000001c04207291 */ /* 0x000fe4000f8e58ff */
[----:B------:R-:W-:Y:S02]  /*1df0*/  UISETP.NE.AND UP0, UPT, UR5, 0x8, UPT ;  /* 0x000000080500788c */ /* 0x000fe4000bf05270 */
[----:B------:R-:W-:Y:S02]  /*1e00*/  UIADD3 UR14, UP1, UPT, UR26, 0x80, URZ ;  /* 0x000000801a0e7890 */ /* 0x000fe4000ff3e0ff */
[----:B------:R-:W-:Y:S02]  /*1e10*/  USEL UR7, URZ, 0x1, UP0 ;  /* 0x00000001ff077887 */ /* 0x000fe40008000000 */
[----:B------:R-:W-:-:S02]  /*1e20*/  USEL UR6, UR5, URZ, UP0 ;  /* 0x000000ff05067287 */ /* 0x000fc40008000000 */
[----:B------:R-:W-:Y:S02]  /*1e30*/  ULEA UR8, UR4, UR13, 0xe ;  /* 0x0000000d04087291 */ /* 0x000fe4000f8e70ff */
[----:B------:R-:W-:Y:S01]  /*1e40*/  ULEA UR5, UR6, UR13, 0x3 ;  /* 0x0000000d06057291 */ /* 0x000fe2000f8e18ff */
[----:B------:R-:W-:Y:S01]  /*1e50*/  LOP3.LUT R12, R12, UR7, RZ, 0x3c, !PT ;  /* 0x000000070c0c7c12 */ /* 0x000fe2000f8e3cff */
[----:B------:R-:W-:Y:S02]  /*1e60*/  ULEA UR32, UR32, UR13, 0x2 ;  /* 0x0000000d20207291 */ /* 0x000fe4000f8e10ff */
[----:B------:R-:W-:Y:S01]  /*1e70*/  UIADD3 UR4, UP0, UPT, UR26, 0x180, URZ ;  /* 0x000001801a047890 */ /* 0x000fe2000ff1e0ff */
[----:B-1----:R-:W-:Y:S01]  /*1e80*/  SHF.L.U32 R0, R12, 0x1f, RZ ;  /* 0x0000001f0c007819 */ /* 0x002fe200000006ff */
[----:B------:R-:W-:Y:S02]  /*1e90*/  ULOP3.LUT UR33, UR33, 0xfefffff8, URZ, 0xc0, !UPT ;  /* 0xfefffff821217892 */ /* 0x000fe4000f8ec0ff */
[----:B------:R-:W-:Y:S01]  /*1ea0*/  UIADD3.X UR15, UPT, UPT, URZ, UR27, URZ, UP1, !UPT ;  /* 0x0000001bff0f7290 */ /* 0x000fe20008ffe4ff */
[----:B------:R3:W4:Y:S01]  /*1eb0*/  SYNCS.PHASECHK.TRANS64.TRYWAIT P0, [UR5+0x40], R0 ;  /* 0x00004000ff0075a7 */ /* 0x0007220008001105 */
[----:B------:R-:W-:-:S02]  /*1ec0*/  UIADD3 UR32, UPT, UPT, UR32, 0x8400, URZ ;  /* 0x0000840020207890 */ /* 0x000fc4000fffe0ff */
[----:B------:R-:W-:Y:S02]  /*1ed0*/  UPRMT UR7, URZ, 0x5410, UR24 ;  /* 0x00005410ff077896 */ /* 0x000fe40008000018 */
[----:B------:R-:W-:Y:S02]  /*1ee0*/  UIADD3 UR8, UPT, UPT, UR8, 0x18400, URZ ;  /* 0x0001840008087890 */ /* 0x000fe4000fffe0ff */
[----:B------:R-:W-:Y:S01]  /*1ef0*/  UIADD3.X UR5, UPT, UPT, URZ, UR27, URZ, UP0, !UPT ;  /* 0x0000001bff057290 */ /* 0x000fe200087fe4ff */
[----:B------:R-:W-:Y:S01]  /*1f00*/  UMOV UR18, 0x0 ;  /* 0x0000000000127882 */ /* 0x000fe20000000000 */
[----:B------:R-:W-:Y:S01]  /*1f10*/  UMOV UR19, 0x10000000 ;  /* 0x1000000000137882 */ /* 0x000fe20000000000 */
[----:B------:R-:W-:Y:S01]  /*1f20*/  UMOV UR10, UR34 ;  /* 0x00000022000a7c82 */ /* 0x000fe20008000000 */
[----:B------:R-:W-:Y:S01]  /*1f30*/  UMOV UR12, UR36 ;  /* 0x00000024000c7c82 */ /* 0x000fe20008000000 */
[----:B------:R-:W-:Y:S01]  /*1f40*/  UMOV UR9, UR33 ;  /* 0x0000002100097c82 */ /* 0x000fe20008000000 */
[----:B------:R1:W-:Y:S03]  /*1f50*/  UTMALDG.3D.MULTICAST.2CTA [UR32], [UR14], UR7, desc[UR18] ;  /* 0x000012200e0073b4 */ /* 0x0003e60008211807 */
[----:B------:R2:W-:Y:S01]  /*1f60*/  UTMALDG.3D.2CTA [UR8], [UR4], desc[UR18] ;  /* 0x00001208040075b4 */ /* 0x0005e20008211000 */
[----:B-1----:R-:W-:Y:S01]  /*1f70*/  UIADD3 UR34, UPT, UPT, UR34, 0x20, URZ ;  /* 0x0000002022227890 */ /* 0x002fe2000fffe0ff */
[----:B------:R-:W-:Y:S01]  /*1f80*/  UMOV UR7, UR29 ;  /* 0x0000001d00077c82 */ /* 0x000fe20008000000 */
[----:B--2---:R-:W-:Y:S01]  /*1f90*/  UMOV UR4, UR6 ;  /* 0x0000000600047c82 */ /* 0x004fe20008000000 */
[----:B------:R-:W-:Y:S09]  /*1fa0*/  BRA.U UP2, `(.L_x_31) ;  /* 0xfffffffd02447547 */ /* 0x000ff2000b83ffff */
.L_x_25:
[----:B------:R-:W-:Y:S01]  /*1fb0*/  ULEA UR4, UR6, UR13, 0x3 ;  /* 0x0000000d06047291 */ /* 0x000fe2000f8e18ff */
[----:B-1-3--:R-:W-:Y:S01]  /*1fc0*/  SHF.L.U32 R0, R12, 0x1f, RZ ;  /* 0x0000001f0c007819 */ /* 0x00afe200000006ff */
[----:B------:R-:W-:Y:S01]  /*1fd0*/  @!P1 SYNCS.ARRIVE.TRANS64.A1T0 RZ, [UR13+0xc8], RZ ;  /* 0x0000c8ffffff99a7 */ /* 0x000fe2000810000d */
[----:B------:R-:W-:-:S06]  /*1fe0*/  UISETP.GT.AND UP0, UPT, UR41, UR40, UPT ;  /* 0x000000282900728c */ /* 0x000fcc000bf04270 */
[----:B--2-4-:R1:W2:Y:S03]  /*1ff0*/  SYNCS.PHASECHK.TRANS64.TRYWAIT P0, [UR4+0x40], R0 ;  /* 0x00004000ff0075a7 */ /* 0x0142a60008001104 */
[----:B------:R-:W-:Y:S05]  /*2000*/  BRA.U !UP0, `(.L_x_32) ;  /* 0x0000000108c07547 */ /* 0x000fea000b800000 */
[----:B------:R-:W-:Y:S01]  /*2010*/  UIADD3 UR25, UPT, UPT, UR43, UR7, URZ ;  /* 0x000000072b197290 */ /* 0x000fe2000fffe0ff */
[----:B------:R-:W-:-:S11]  /*2020*/  UMOV UR4, UR6 ;  /* 0x0000000600047c82 */ /* 0x000fd60008000000 */
.L_x_38:
[----:B------:R-:W-:Y:S01]  /*2030*/  ULEA UR17, UR4, UR13, 0x3 ;  /* 0x0000000d04117291 */ /* 0x000fe2000f8e18ff */
[----:B--2---:R-:W-:Y:S01]  /*2040*/  @P3 MOV R2, 0xc000 ;  /* 0x0000c00000023802 */ /* 0x004fe20000000f00 */
[----:B--2-4-:R-:W-:Y:S10]  /*2050*/  @P0 BRA `(.L_x_33) ;  /* 0x00000000000c0947 */ /* 0x014ff40003800000 */
[----:B------:R-:W-:-:S04]  /*2060*/  SHF.L.U32 R3, R12, 0x1f, RZ ;  /* 0x0000001f0c037819 */ /* 0x000fc800000006ff */
[----:B------:R-:W2:Y:S02]  /*2070*/  SYNCS.PHASECHK.TRANS64.TRYWAIT P0, [UR17+0x40], R3 ;  /* 0x00004003ff0075a7 */ /* 0x000ea40008001111 */
[----:B--2---:R-:W-:Y:S05]  /*2080*/  @!P0 BRA `(.L_x_34) ;  /* 0x000000a400048947 */ /* 0x004fea0003800000 */
.L_x_33:
[----:B------:R2:W-:Y:S01]  /*2090*/  @P3 SYNCS.ARRIVE.TRANS64 RZ, [UR17], R2 ;  /* 0x00000002ffff39a7 */ /* 0x0005e20008000011 */
[----:B------:R-:W-:-:S04]  /*20a0*/  ULOP3.LUT UR5, UR21, 0x2, URZ, 0xfc, !UPT ;  /* 0x0000000215057892 */ /* 0x000fc8000f8efcff */
[----:B------:R-:W-:-:S09]  /*20b0*/  UISETP.NE.AND UP0, UPT, UR5, 0x2, UPT ;  /* 0x000000020500788c */ /* 0x000fd2000bf05270 */
[----:B------:R-:W-:Y:S05]  /*20c0*/  BRA.U UP0, `(.L_x_35) ;  /* 0x0000000100047547 */ /* 0x000fea000b800000 */
[----:B------:R-:W-:Y:S05]  /*20d0*/  BPT.TRAP 0x1 ;  /* 0x000000040000795c */ /* 0x000fea0000300000 */
.L_x_35:
[----:B------:R-:W-:Y:S04]  /*20e0*/  BSSY.RECONVERGENT B0, `(.L_x_36) ;  /* 0x0000003000007945 */ /* 0x000fe80003800200 */
[----:B------:R-:W-:Y:S05]  /*20f0*/  @!P2 BRA `(.L_x_37) ;  /* 0x000000000004a947 */ /* 0x000fea0003800000 */
[----:B------:R-:W-:Y:S05]  /*2100*/  BPT.TRAP 0x1 ;  /* 0x000000040000795c */ /* 0x000fea0000300000 */
.L_x_37:
[----:B------:R-:W-:Y:S05]  /*2110*/  BSYNC.RECONVERGENT B0 ;  /* 0x0000000000007941 */ /* 0x000fea0003800200 */
.L_x_36:
[----:B------:R-:W-:Y:S02]  /*2120*/  UIADD3 UR5, UPT, UPT, UR4, 0x1, URZ ;  /* 0x0000000104057890 */ /* 0x000fe4000fffe0ff */
[----:B------:R-:W-:Y:S02]  /*2130*/  UIADD3 UR14, UP1, UPT, UR26, 0x80, URZ ;  /* 0x000000801a0e7890 */ /* 0x000fe4000ff3e0ff */
[----:B------:R-:W-:Y:S02]  /*2140*/  UISETP.NE.AND UP0, UPT, UR5, 0x8, UPT ;  /* 0x000000080500788c */ /* 0x000fe4000bf05270 */
[----:B------:R-:W-:Y:S02]  /*2150*/  ULEA UR16, UR4, UR30, 0xd ;  /* 0x0000001e04107291 */ /* 0x000fe4000f8e68ff */
[----:B------:R-:W-:Y:S02]  /*2160*/  USEL UR8, URZ, 0x1, UP0 ;  /* 0x00000001ff087887 */ /* 0x000fe40008000000 */
[----:B------:R-:W-:-:S02]  /*2170*/  USEL UR6, UR5, URZ, UP0 ;  /* 0x000000ff05067287 */ /* 0x000fc40008000000 */
[----:B------:R-:W-:Y:S02]  /*2180*/  UIADD3 UR22, UP0, UPT, UR26, 0x180, URZ ;  /* 0x000001801a167890 */ /* 0x000fe4000ff1e0ff */
[----:B------:R-:W-:Y:S01]  /*2190*/  LOP3.LUT R12, R12, UR8, RZ, 0x3c, !PT ;  /* 0x000000080c0c7c12 */ /* 0x000fe2000f8e3cff */
[----:B------:R-:W-:Y:S02]  /*21a0*/  ULEA UR8, UR4, UR13, 0xe ;  /* 0x0000000d04087291 */ /* 0x000fe4000f8e70ff */
[----:B------:R-:W-:Y:S01]  /*21b0*/  ULEA UR5, UR6, UR13, 0x3 ;  /* 0x0000000d06057291 */ /* 0x000fe2000f8e18ff */
[----:B-1----:R-:W-:Y:S01]  /*21c0*/  SHF.L.U32 R0, R12, 0x1f, RZ ;  /* 0x0000001f0c007819 */ /* 0x002fe200000006ff */
[----:B------:R-:W-:Y:S02]  /*21d0*/  USHF.L.U32 UR18, UR7, 0x5, URZ ;  /* 0x0000000507127899 */ /* 0x000fe400080006ff */
[----:B------:R-:W-:Y:S02]  /*21e0*/  ULOP3.LUT UR17, UR17, 0xfefffff8, URZ, 0xc0, !UPT ;  /* 0xfefffff811117892 */ /* 0x000fe4000f8ec0ff */
[----:B------:R-:W-:-:S02]  /*21f0*/  UIADD3.X UR15, UPT, UPT, URZ, UR27, URZ, UP1, !UPT ;  /* 0x0000001bff0f7290 */ /* 0x000fc40008ffe4ff */
[----:B------:R-:W-:Y:S01]  /*2200*/  UPRMT UR4, URZ, 0x5410, UR24 ;  /* 0x00005410ff047896 */ /* 0x000fe20008000018 */
[----:B------:R3:W4:Y:S01]  /*2210*/  SYNCS.PHASECHK.TRANS64.TRYWAIT P0, [UR5+0x40], R0 ;  /* 0x00004000ff0075a7 */ /* 0x0007220008001105 */
[----:B------:R-:W-:Y:S02]  /*2220*/  UIADD3 UR8, UPT, UPT, UR8, 0x18400, URZ ;  /* 0x0001840008087890 */ /* 0x000fe4000fffe0ff */
[----:B------:R-:W-:Y:S01]  /*2230*/  UIADD3.X UR23, UPT, UPT, URZ, UR27, URZ, UP0, !UPT ;  /* 0x0000001bff177290 */ /* 0x000fe200087fe4ff */
[----:B------:R-:W-:Y:S01]  /*2240*/  UMOV UR32, 0x0 ;  /* 0x0000000000207882 */ /* 0x000fe20000000000 */
[----:B------:R-:W-:Y:S01]  /*2250*/  UMOV UR33, 0x10000000 ;  /* 0x1000000000217882 */ /* 0x000fe20000000000 */
[----:B------:R-:W-:Y:S01]  /*2260*/  UMOV UR19, UR35 ;  /* 0x0000002300137c82 */ /* 0x000fe20008000000 */
[----:B------:R-:W-:Y:S01]  /*2270*/  UMOV UR20, UR36 ;  /* 0x0000002400147c82 */ /* 0x000fe20008000000 */
[----:B------:R-:W-:Y:S01]  /*2280*/  UMOV UR12, UR36 ;  /* 0x00000024000c7c82 */ /* 0x000fe20008000000 */
[----:B------:R-:W-:Y:S01]  /*2290*/  UMOV UR9, UR17 ;  /* 0x0000001100097c82 */ /* 0x000fe20008000000 */
[----:B------:R-:W-:Y:S01]  /*22a0*/  UMOV UR10, UR18 ;  /* 0x00000012000a7c82 */ /* 0x000fe20008000000 */
[----:B------:R1:W-:Y:S01]  /*22b0*/  UTMALDG.3D.MULTICAST.2CTA [UR16], [UR14], UR4, desc[UR32] ;  /* 0x000020100e0073b4 */ /* 0x0003e20008211804 */
[----:B------:R-:W-:-:S04]  /*22c0*/  UIADD3 UR7, UPT, UPT, UR7, 0x1, URZ ;  /* 0x0000000107077890 */ /* 0x000fc8000fffe0ff */
[----:B------:R-:W-:Y:S01]  /*22d0*/  UISETP.NE.AND UP0, UPT, UR7, UR25, UPT ;  /* 0x000000190700728c */ /* 0x000fe2000bf05270 */
[----:B------:R3:W-:Y:S01]  /*22e0*/  UTMALDG.3D.2CTA [UR8], [UR22], desc[UR32] ;  /* 0x00002008160075b4 */ /* 0x0007e20008211000 */
[----:B-1----:R-:W-:-:S07]  /*22f0*/  UMOV UR4, UR6 ;  /* 0x0000000600047c82 */ /* 0x002fce0008000000 */
[----:B---3--:R-:W-:Y:S05]  /*2300*/  BRA.U UP0, `(.L_x_38) ;  /* 0xfffffffd00487547 */ /* 0x008fea000b83ffff */
.L_x_32:
[C---:B------:R-:W-:Y:S01]  /*2310*/  LEA R3, R11.reuse, UR13, 0x3 ;  /* 0x0000000d0b037c11 */ /* 0x040fe2000f8e18ff */
[----:B------:R-:W-:Y:S01]  /*2320*/  NOP ;  /* 0x0000000000007918 */ /* 0x000fe20000000000 */
[----:B-1----:R-:W-:Y:S02]  /*2330*/  SHF.L.U32 R0, R10, 0x1f, RZ ;  /* 0x0000001f0a007819 */ /* 0x002fe400000006ff */
[----:B------:R-:W-:Y:S02]  /*2340*/  LEA R4, R11, UR13, 0x4 ;  /* 0x0000000d0b047c11 */ /* 0x000fe4000f8e20ff */
[----:B--2-4-:R-:W1:Y:S02]  /*2350*/  SYNCS.PHASECHK.TRANS64.TRYWAIT P0, [R3+URZ+0xd0], R0 ;  /* 0x0000d000030075a7 */ /* 0x014e6400080011ff */
[----:B-1----:R-:W-:Y:S05]  /*2360*/  @!P0 BRA `(.L_x_39) ;  /* 0x000000a000648947 */ /* 0x002fea0003800000 */
.L_x_192:
[----:B------:R-:W2:Y:S01]  /*2370*/  LDS.128 R4, [R4+0x160] ;  /* 0x0001600004047984 */ /* 0x000ea20000000c00 */
[----:B------:R-:W-:Y:S01]  /*2380*/  UISETP.GE.AND UP0, UPT, UR45, 0x1, UPT ;  /* 0x000000012d00788c */ /* 0x000fe2000bf06270 */
[----:B------:R-:W-:Y:S01]  /*2390*/  @!PT LDS RZ, [RZ] ;  /* 0x00000000fffff984 */ /* 0x000fe20000000800 */
[----:B------:R-:W-:Y:S01]  /*23a0*/  @!PT LDS RZ, [RZ] ;  /* 0x00000000fffff984 */ /* 0x000fe20000000800 */
[----:B------:R-:W-:Y:S01]  /*23b0*/  @!PT LDS RZ, [RZ] ;  /* 0x00000000fffff984 */ /* 0x000fe20000000800 */
[----:B------:R-:W-:Y:S01]  /*23c0*/  @!PT LDS RZ, [RZ] ;  /* 0x00000000fffff984 */ /* 0x000fe20000000800 */
[----:B------:R3:W-:Y:S06]  /*23d0*/  MEMBAR.ALL.CTA ;  /* 0x0000000000007992 */ /* 0x0007ec0000008000 */
[----:B---3--:R-:W3:Y:S01]  /*23e0*/  FENCE.VIEW.ASYNC.S ;  /* 0x00000000000073c6 */ /* 0x008ee20000000000 */
[----:B--2---:R-:W-:-:S13]  /*23f0*/  LOP3.LUT P0, RZ, R6, 0x1, RZ, 0xc0, !PT ;  /* 0x0000000106ff7812 */ /* 0x004fda000780c0ff */
[----:B---3--:R-:W-:Y:S01]  /*2400*/  VOTEU.ANY UP1, P0 ;  /* 0x0000000000ff7886 */ /* 0x008fe20000020100 */
[----:B------:R-:W-:-:S13]  /*2410*/  PLOP3.LUT P0, PT, PT, PT, UP1, 0x80, 0x8 ;  /* 0x000000000008781c */ /* 0x000fda0003f0f018 */
[----:B-1----:R-:W-:Y:S02]  /*2420*/  @P0 LOP3.LUT R0, R5, 0xffff, RZ, 0xc0, !PT ;  /* 0x0000ffff05000812 */ /* 0x002fe400078ec0ff */
[----:B------:R-:W-:Y:S02]  /*2430*/  @P0 MOV R2, R4 ;  /* 0x0000000400020202 */ /* 0x000fe40000000f00 */
[----:B------:R-:W-:Y:S01]  /*2440*/  @P0 R2UR UR5, R0 ;  /* 0x00000000000502ca */ /* 0x000fe200000e0000 */
[----:B------:R-:W-:Y:S01]  /*2450*/  VIADD R0, R3, 0xe0 ;  /* 0x000000e003007836 */ /* 0x000fe20000000000 */
[----:B------:R-:W-:Y:S02]  /*2460*/  @P0 SHF.R.U32.HI R4, RZ, 0x10, R5 ;  /* 0x00000010ff040819 */ /* 0x000fe40000011605 */
[----:B------:R-:W-:Y:S02]  /*2470*/  @P0 R2UR UR7, R2 ;  /* 0x00000000020702ca */ /* 0x000fe400000e0000 */
[----:B------:R-:W-:-:S02]  /*2480*/  PRMT R0, RZ, 0x654, R0 ;  /* 0x00000654ff007816 */ /* 0x000fc40000000000 */
[----:B------:R-:W-:Y:S02]  /*2490*/  @P0 R2UR UR4, R4 ;  /* 0x00000000040402ca */ /* 0x000fe400000e0000 */
[----:B------:R1:W-:Y:S03]  /*24a0*/  SYNCS.ARRIVE.TRANS64.RED.A1T0 RZ, [R0+URZ], RZ ;  /* 0x000000ff00ff79a7 */ /* 0x0003e600081004ff */
[----:B------:R-:W-:-:S04]  /*24b0*/  @UP1 UMOV UR31, UR5 ;  /* 0x00000005001f1c82 */ /* 0x000fc80008000000 */
[----:B------:R-:W-:-:S04]  /*24c0*/  @UP1 UMOV UR37, UR7 ;  /* 0x0000000700251c82 */ /* 0x000fc80008000000 */
[----:B------:R-:W-:Y:S01]  /*24d0*/  @UP1 UMOV UR36, UR4 ;  /* 0x0000000400241c82 */ /* 0x000fe20008000000 */
[----:B------:R-:W-:Y:S05]  /*24e0*/  BRA.U !UP0, `(.L_x_40) ;  /* 0x0000000108d47547 */ /* 0x000fea000b800000 */
[----:B------:R-:W2:Y:S01]  /*24f0*/  LDCU.128 UR16, c[0x0][0xb10] ;  /* 0x00016200ff1077ac */ /* 0x000ea20008000c00 */
[----:B------:R-:W3:Y:S01]  /*2500*/  LDCU UR12, c[0x0][0xb20] ;  /* 0x00016400ff0c77ac */ /* 0x000ee20008000800 */
[----:B------:R-:W4:Y:S01]  /*2510*/  LDCU UR20, c[0x0][0xb0c] ;  /* 0x00016180ff1477ac */ /* 0x000f220008000800 */
[----:B------:R-:W1:Y:S01]  /*2520*/  LDCU.64 UR8, c[0x0][0xb28] ;  /* 0x00016500ff0877ac */ /* 0x000e620008000a00 */
[----:B------:R-:W-:Y:S02]  /*2530*/  UISETP.NE.AND UP3, UPT, UR45, 0x1, UPT ;  /* 0x000000012d00788c */ /* 0x000fe4000bf65270 */
[----:B--2---:R-:W-:Y:S02]  /*2540*/  UIMAD.WIDE.U32 UR10, UR38, UR19, URZ ;  /* 0x00000013260a72a5 */ /* 0x004fe4000f8e00ff */
[----:B------:R-:W-:Y:S02]  /*2550*/  UIMAD.WIDE.U32 UR4, UR39, UR16, URZ ;  /* 0x00000010270472a5 */ /* 0x000fe4000f8e00ff */
[----:B------:R-:W-:-:S02]  /*2560*/  UISETP.NE.AND UP0, UPT, UR18, 0x1, UPT ;  /* 0x000000011200788c */ /* 0x000fc4000bf05270 */
[----:B------:R-:W-:Y:S01]  /*2570*/  UIMAD.WIDE.U32 UR22, UR31, UR19, URZ ;  /* 0x000000131f1672a5 */ /* 0x000fe2000f8e00ff */
[----:B------:R-:W-:Y:S02]  /*2580*/  UMOV UR10, UR11 ;  /* 0x0000000b000a7c82 */ /* 0x000fe40008000000 */
[----:B------:R-:W-:Y:S01]  /*2590*/  UMOV UR4, UR5 ;  /* 0x0000000500047c82 */ /* 0x000fe20008000000 */
[----:B---3--:R-:W-:Y:S02]  /*25a0*/  USHF.R.U32.HI UR10, URZ, UR12, UR10 ;  /* 0x0000000cff0a7299 */ /* 0x008fe4000801160a */
[----:B----4-:R-:W-:Y:S02]  /*25b0*/  UISETP.NE.AND UP2, UPT, UR20, 0x1, UPT ;  /* 0x000000011400788c */ /* 0x010fe4000bf45270 */
[----:B------:R-:W-:Y:S02]  /*25c0*/  USHF.R.U32.HI UR4, URZ, UR17, UR4 ;  /* 0x00000011ff047299 */ /* 0x000fe40008011604 */
[----:B------:R-:W-:-:S02]  /*25d0*/  USEL UR5, UR38, UR10, !UP0 ;  /* 0x0000000a26057287 */ /* 0x000fc4000c000000 */
[----:B------:R-:W-:Y:S02]  /*25e0*/  USEL UR7, UR39, UR4, !UP2 ;  /* 0x0000000427077287 */ /* 0x000fe4000d000000 */
[----:B-1----:R-:W-:Y:S01]  /*25f0*/  UIMAD.WIDE.U32 UR10, UR5, UR8, URZ ;  /* 0x00000008050a72a5 */ /* 0x002fe2000f8e00ff */
[----:B------:R-:W-:Y:S01]  /*2600*/  UMOV UR4, UR23 ;  /* 0x0000001700047c82 */ /* 0x000fe20008000000 */
[----:B------:R-:W-:Y:S02]  /*2610*/  UIMAD.WIDE.U32 UR14, UR37, UR16, URZ ;  /* 0x00000010250e72a5 */ /* 0x000fe4000f8e00ff */
[----:B------:R-:W-:-:S03]  /*2620*/  UIMAD.WIDE.U32 UR22, UR7, UR8, URZ ;  /* 0x00000008071672a5 */ /* 0x000fc6000f8e00ff */
[----:B------:R-:W-:Y:S01]  /*2630*/  UMOV UR10, UR11 ;  /* 0x0000000b000a7c82 */ /* 0x000fe20008000000 */
[----:B------:R-:W-:Y:S02]  /*2640*/  USHF.R.U32.HI UR4, URZ, UR12, UR4 ;  /* 0x0000000cff047299 */ /* 0x000fe40008011604 */
[----:B------:R-:W-:Y:S01]  /*2650*/  @UP3 USHF.R.U32.HI UR5, URZ, UR9, UR10 ;  /* 0x00000009ff053299 */ /* 0x000fe2000801160a */
[----:B------:R-:W-:Y:S01]  /*2660*/  UMOV UR14, UR15 ;  /* 0x0000000f000e7c82 */ /* 0x000fe20008000000 */
[----:B------:R-:W-:Y:S01]  /*2670*/  UMOV UR22, UR23 ;  /* 0x0000001700167c82 */ /* 0x000fe20008000000 */
[----:B------:R-:W-:Y:S02]  /*2680*/  USHF.R.U32.HI UR17, URZ, UR17, UR14 ;  /* 0x00000011ff117299 */ /* 0x000fe4000801160e */
[----:B------:R-:W-:Y:S02]  /*2690*/  USEL UR4, UR31, UR4, !UP0 ;  /* 0x000000041f047287 */ /* 0x000fe4000c000000 */
[----:B------:R-:W-:-:S02]  /*26a0*/  @UP3 USHF.R.U32.HI UR7, URZ, UR9, UR22 ;  /* 0x00000009ff073299 */ /* 0x000fc40008011616 */
[----:B------:R-:W-:Y:S02]  /*26b0*/  UIMAD UR10, UR45, UR5, URZ ;  /* 0x000000052d0a72a4 */ /* 0x000fe4000f8e02ff */
[----:B------:R-:W-:Y:S02]  /*26c0*/  USEL UR5, UR37, UR17, !UP2 ;  /* 0x0000001125057287 */ /* 0x000fe4000d000000 */
[----:B------:R-:W-:Y:S02]  /*26d0*/  UIMAD UR12, UR45, UR7, URZ ;  /* 0x000000072d0c72a4 */ /* 0x000fe4000f8e02ff */
[----:B------:R-:W-:Y:S02]  /*26e0*/  UISETP.GE.AND UP0, UPT, UR4, UR10, UPT ;  /* 0x0000000a0400728c */ /* 0x000fe4000bf06270 */
[----:B------:R-:W-:Y:S02]  /*26f0*/  UIMAD.WIDE.U32 UR10, UR4, UR8, URZ ;  /* 0x00000008040a72a5 */ /* 0x000fe4000f8e00ff */
[----:B------:R-:W-:-:S02]  /*2700*/  UISETP.GE.OR UP0, UPT, UR5, UR12, UP0 ;  /* 0x0000000c0500728c */ /* 0x000fc40008706670 */
[----:B------:R-:W-:Y:S02]  /*2710*/  UIMAD.WIDE.U32 UR14, UR5, UR8, URZ ;  /* 0x00000008050e72a5 */ /* 0x000fe4000f8e00ff */
[----:B------:R-:W-:Y:S01]  /*2720*/  UIADD3 UR12, UPT, UPT, -UR5, URZ, URZ ;  /* 0x000000ff050c7290 */ /* 0x000fe2000fffe1ff */
[----:B------:R-:W-:Y:S01]  /*2730*/  UMOV UR10, UR11 ;  /* 0x0000000b000a7c82 */ /* 0x000fe20008000000 */
[----:B------:R-:W-:Y:S02]  /*2740*/  UIADD3 UR11, UPT, UPT, -UR4, URZ, URZ ;  /* 0x000000ff040b7290 */ /* 0x000fe4000fffe1ff */
[----:B------:R-:W-:-:S03]  /*2750*/  USHF.R.U32.HI UR10, URZ, UR9, UR10 ;  /* 0x00000009ff0a7299 */ /* 0x000fc6000801160a */
[----:B------:R-:W-:Y:S01]  /*2760*/  @!UP0 UMOV UR8, UR15 ;  /* 0x0000000f00088c82 */ /* 0x000fe20008000000 */
[----:B------:R-:W-:Y:S02]  /*2770*/  UIMAD UR11, UR18, UR11, UR31 ;  /* 0x0000000b120b72a4 */ /* 0x000fe4000f8e021f */
[----:B------:R-:W-:Y:S02]  /*2780*/  USEL UR10, UR4, UR10, !UP3 ;  /* 0x0000000a040a7287 */ /* 0x000fe4000d800000 */
[----:B------:R-:W-:Y:S02]  /*2790*/  @!UP0 USHF.R.U32.HI UR8, URZ, UR9, UR8 ;  /* 0x00000009ff088299 */ /* 0x000fe40008011608 */
[----:B------:R-:W-:Y:S02]  /*27a0*/  UIADD3 UR9, UPT, UPT, -UR10, URZ, URZ ;  /* 0x000000ff0a097290 */ /* 0x000fe4000fffe1ff */
[----:B------:R-:W-:Y:S02]  /*27b0*/  @!UP0 USEL UR8, UR5, UR8, !UP3 ;  /* 0x0000000805088287 */ /* 0x000fe4000d800000 */
[----:B------:R-:W-:-:S02]  /*27c0*/  UIMAD UR9, UR45, UR9, UR4 ;  /* 0x000000092d0972a4 */ /* 0x000fc4000f8e0204 */
[----:B------:R-:W-:Y:S02]  /*27d0*/  @!UP0 UIADD3 UR10, UPT, UPT, UR10, -UR8, URZ ;  /* 0x800000080a0a8290 */ /* 0x000fe4000fffe0ff */
[----:B------:R-:W-:Y:S02]  /*27e0*/  @!UP0 UIMAD UR8, UR9, UR7, UR8 ;  /* 0x00000007090882a4 */ /* 0x000fe4000f8e0208 */
[----:B------:R-:W-:Y:S02]  /*27f0*/  @!UP0 UIMAD UR4, UR45, UR10, UR5 ;  /* 0x0000000a2d0482a4 */ /* 0x000fe4000f8e0205 */
[----:B------:R-:W-:Y:S02]  /*2800*/  UIMAD UR7, UR20, UR12, UR37 ;  /* 0x0000000c140772a4 */ /* 0x000fe4000f8e0225 */
[----:B------:R-:W-:Y:S01]  /*2810*/  UIMAD UR31, UR4, UR18, UR11 ;  /* 0x00000012041f72a4 */ /* 0x000fe2000f8e020b */
[----:B------:R-:W-:Y:S02]  /*2820*/  @!UP0 UMOV UR5, UR8 ;  /* 0x0000000800058c82 */ /* 0x000fe40008000000 */
[----:B------:R-:W-:-:S12]  /*2830*/  UIMAD UR37, UR5, UR20, UR7 ;  /* 0x00000014052572a4 */ /* 0x000fd8000f8e0207 */
.L_x_40:
[----:B------:R-:W2:Y:S02]  /*2840*/  LDCU UR4, c[0x0][0xb30] ;  /* 0x00016600ff0477ac */ /* 0x000ea40008000800 */
[----:B--2---:R-:W-:-:S09]  /*2850*/  UISETP.NE.AND UP0, UPT, UR4, 0x1, UPT ;  /* 0x000000010400788c */ /* 0x004fd2000bf05270 */
[----:B------:R-:W-:Y:S05]  /*2860*/  BRA.U UP0, `(.L_x_41) ;  /* 0x0000000100447547 */ /* 0x000fea000b800000 */
[----:B------:R-:W2:Y:S01]  /*2870*/  LDCU.128 UR16, c[0x0][0xb10] ;  /* 0x00016200ff1077ac */ /* 0x000ea20008000c00 */
[----:B------:R-:W3:Y:S01]  /*2880*/  LDCU UR10, c[0x0][0xb0c] ;  /* 0x00016180ff0a77ac */ /* 0x000ee20008000800 */
[----:B------:R-:W4:Y:S01]  /*2890*/  LDCU UR7, c[0x0][0xb20] ;  /* 0x00016400ff0777ac */ /* 0x000f220008000800 */
[----:B--2---:R-:W-:Y:S02]  /*28a0*/  UIMAD.WIDE.U32 UR8, UR37, UR16, URZ ;  /* 0x00000010250872a5 */ /* 0x004fe4000f8e00ff */
[----:B------:R-:W-:Y:S02]  /*28b0*/  UIMAD.WIDE.U32 UR4, UR31, UR19, URZ ;  /* 0x000000131f0472a5 */ /* 0x000fe4000f8e00ff */
[----:B---3--:R-:W-:Y:S02]  /*28c0*/  UISETP.NE.AND UP2, UPT, UR10, 0x1, UPT ;  /* 0x000000010a00788c */ /* 0x008fe4000bf45270 */
[----:B------:R-:W-:Y:S01]  /*28d0*/  UISETP.NE.AND UP0, UPT, UR18, 0x1, UPT ;  /* 0x000000011200788c */ /* 0x000fe2000bf05270 */
[----:B------:R-:W-:-:S02]  /*28e0*/  UMOV UR8, UR9 ;  /* 0x0000000900087c82 */ /* 0x000fc40008000000 */
[----:B------:R-:W-:Y:S01]  /*28f0*/  UMOV UR4, UR5 ;  /* 0x0000000500047c82 */ /* 0x000fe20008000000 */
[----:B------:R-:W-:Y:S02]  /*2900*/  USHF.R.U32.HI UR17, URZ, UR17, UR8 ;  /* 0x00000011ff117299 */ /* 0x000fe40008011608 */
[----:B----4-:R-:W-:Y:S02]  /*2910*/  USHF.R.U32.HI UR4, URZ, UR7, UR4 ;  /* 0x00000007ff047299 */ /* 0x010fe40008011604 */
[----:B------:R-:W-:Y:S02]  /*2920*/  USEL UR5, UR37, UR17, !UP2 ;  /* 0x0000001125057287 */ /* 0x000fe4000d000000 */
[----:B------:R-:W-:-:S04]  /*2930*/  USEL UR4, UR31, UR4, !UP0 ;  /* 0x000000041f047287 */ /* 0x000fc8000c000000 */
[----:B------:R-:W-:Y:S02]  /*2940*/  UIADD3 UR7, UPT, UPT, UR5, -UR4, URZ ;  /* 0x8000000405077290 */ /* 0x000fe4000fffe0ff */
[----:B------:R-:W-:Y:S02]  /*2950*/  UIADD3 UR4, UPT, UPT, -UR5, UR4, URZ ;  /* 0x0000000405047290 */ /* 0x000fe4000fffe1ff */
[----:B------:R-:W-:Y:S02]  /*2960*/  UIMAD UR31, UR7, UR18, UR31 ;  /* 0x00000012071f72a4 */ /* 0x000fe4000f8e021f */
[----:B------:R-:W-:-:S12]  /*2970*/  UIMAD UR37, UR4, UR10, UR37 ;  /* 0x0000000a042572a4 */ /* 0x000fd8000f8e0225 */
.L_x_41:
[----:B------:R-:W-:Y:S01]  /*2980*/  VIADD R11, R11, 0x1 ;  /* 0x000000010b0b7836 */ /* 0x000fe20000000000 */
[----:B------:R-:W-:Y:S02]  /*2990*/  R2UR UR5, R55 ;  /* 0x00000000370572ca */ /* 0x000fe400000e0000 */
[----:B------:R-:W-:Y:S02]  /*29a0*/  R2UR UR4, R54 ;  /* 0x00000000360472ca */ /* 0x000fe400000e0000 */
[C---:B------:R-:W-:Y:S02]  /*29b0*/  ISETP.NE.AND P0, PT, R11.reuse, 0x2, PT ;  /* 0x000000020b00780c */ /* 0x040fe40003f05270 */
[----:B------:R-:W-:Y:S02]  /*29c0*/  PLOP3.LUT P1, PT, PT, PT, PT, 0x80, 0x8 ;  /* 0x000000000008781c */ /* 0x000fe40003f2f070 */
[----:B-1----:R-:W-:Y:S02]  /*29d0*/  SEL R0, RZ, 0x1, P0 ;  /* 0x00000001ff007807 */ /* 0x002fe40000000000 */
[----:B------:R-:W-:-:S02]  /*29e0*/  SEL R11, R11, RZ, P0 ;  /* 0x000000ff0b0b7207 */ /* 0x000fc40000000000 */
[----:B------:R-:W-:Y:S01]  /*29f0*/  LOP3.LUT R10, R10, R0, RZ, 0x3c, !PT ;  /* 0x000000000a0a7212 */ /* 0x000fe200078e3cff */
[----:B------:R-:W-:Y:S02]  /*2a00*/  UIADD3 UR20, UPT, UPT, UR37, UR5, URZ ;  /* 0x0000000525147290 */ /* 0x000fe4000fffe0ff */
[----:B------:R-:W-:Y:S01]  /*2a10*/  UIADD3 UR32, UPT, UPT, UR31, UR4, URZ ;  /* 0x000000041f207290 */ /* 0x000fe2000fffe0ff */
[----:B------:R-:W-:Y:S11]  /*2a20*/  BRA.U UP1, `(.L_x_42) ;  /* 0xfffffff101387547 */ /* 0x000ff6000b83ffff */
[----:B------:R-:W-:Y:S01]  /*2a30*/  UIADD3 UR13, UPT, UPT, UR13, 0x40, URZ ;  /* 0x000000400d0d7890 */ /* 0x000fe2000fffe0ff */
[----:B------:R-:W-:-:S03]  /*2a40*/  SHF.L.U32 R2, R12, 0x1f, RZ ;  /* 0x0000001f0c027819 */ /* 0x000fc600000006ff */
[----:B------:R-:W-:-:S09]  /*2a50*/  ULEA UR4, UR6, UR13, 0x3 ;  /* 0x0000000d06047291 */ /* 0x000fd2000f8e18ff */
[----:B------:R-:W1:Y:S02]  /*2a60*/  SYNCS.PHASECHK.TRANS64.TRYWAIT P0, [UR4], R2 ;  /* 0x00000002ff0075a7 */ /* 0x000e640008001104 */
[----:B-1----:R-:W-:Y:S05]  /*2a70*/  @!P0 BRA `(.L_x_43) ;  /* 0x0000009800b48947 */ /* 0x002fea0003800000 */
.L_x_194:
[----:B------:R-:W-:-:S04]  /*2a80*/  UIADD3 UR4, UPT, UPT, UR6, 0x1, URZ ;  /* 0x0000000106047890 */ /* 0x000fc8000fffe0ff */
[----:B------:R-:W-:-:S04]  /*2a90*/  UISETP.NE.AND UP0, UPT, UR4, 0x8, UPT ;  /* 0x000000080400788c */ /* 0x000fc8000bf05270 */
[----:B------:R-:W-:Y:S02]  /*2aa0*/  USEL UR6, URZ, 0x1, UP0 ;  /* 0x00000001ff067887 */ /* 0x000fe40008000000 */
[----:B------:R-:W-:-:S04]  /*2ab0*/  USEL UR4, UR4, URZ, UP0 ;  /* 0x000000ff04047287 */ /* 0x000fc80008000000 */
[----:B------:R-:W-:Y:S01]  /*2ac0*/  ULEA UR5, UR4, UR13, 0x3 ;  /* 0x0000000d04057291 */ /* 0x000fe2000f8e18ff */
[----:B-1----:R-:W-:-:S04]  /*2ad0*/  LOP3.LUT R2, R12, UR6, RZ, 0x3c, !PT ;  /* 0x000000060c027c12 */ /* 0x002fc8000f8e3cff */
[----:B------:R-:W-:-:S04]  /*2ae0*/  SHF.L.U32 R3, R2, 0x1f, RZ ;  /* 0x0000001f02037819 */ /* 0x000fc800000006ff */
[----:B------:R-:W1:Y:S02]  /*2af0*/  SYNCS.PHASECHK.TRANS64.TRYWAIT P0, [UR5], R3 ;  /* 0x00000003ff0075a7 */ /* 0x000e640008001105 */
[----:B-1----:R-:W-:Y:S05]  /*2b00*/  @!P0 BRA `(.L_x_44) ;  /* 0x0000009800a88947 */ /* 0x002fea0003800000 */
.L_x_196:
[----:B------:R-:W-:-:S04]  /*2b10*/  UIADD3 UR4, UPT, UPT, UR4, 0x1, URZ ;  /* 0x0000000104047890 */ /* 0x000fc8000fffe0ff */
[----:B------:R-:W-:-:S04]  /*2b20*/  UISETP.NE.AND UP0, UPT, UR4, 0x8, UPT ;  /* 0x000000080400788c */ /* 0x000fc8000bf05270 */
[----:B------:R-:W-:Y:S02]  /*2b30*/  USEL UR6, URZ, 0x1, UP0 ;  /* 0x00000001ff067887 */ /* 0x000fe40008000000 */
[----:B------:R-:W-:-:S04]  /*2b40*/  USEL UR4, UR4, URZ, UP0 ;  /* 0x000000ff04047287 */ /* 0x000fc80008000000 */
[----:B------:R-:W-:Y:S01]  /*2b50*/  ULEA UR5, UR4, UR13, 0x3 ;  /* 0x0000000d04057291 */ /* 0x000fe2000f8e18ff */
[----:B------:R-:W-:-:S04]  /*2b60*/  LOP3.LUT R2, R2, UR6, RZ, 0x3c, !PT ;  /* 0x0000000602027c12 */ /* 0x000fc8000f8e3cff */
[----:B-1----:R-:W-:-:S04]  /*2b70*/  SHF.L.U32 R3, R2, 0x1f, RZ ;  /* 0x0000001f02037819 */ /* 0x002fc800000006ff */
[----:B------:R-:W1:Y:S02]  /*2b80*/  SYNCS.PHASECHK.TRANS64.TRYWAIT P0, [UR5], R3 ;  /* 0x00000003ff0075a7 */ /* 0x000e640008001105 */
[----:B-1----:R-:W-:Y:S05]  /*2b90*/  @!P0 BRA `(.L_x_45) ;  /* 0x00000098009c8947 */ /* 0x002fea0003800000 */
.L_x_198:
        /* <DEDUP_REMOVED lines=9> */
.L_x_200:
        /* <DEDUP_REMOVED lines=9> */
.L_x_202:
        /* <DEDUP_REMOVED lines=9> */
.L_x_204:
        /* <DEDUP_REMOVED lines=9> */
.L_x_206:
[----:B------:R-:W-:-:S04]  /*2de0*/  UIADD3 UR4, UPT, UPT, UR4, 0x1, URZ ;  /* 0x0000000104047890 */ /* 0x000fc8000fffe0ff */
[----:B------:R-:W-:-:S04]  /*2df0*/  UISETP.NE.AND UP0, UPT, UR4, 0x8, UPT ;  /* 0x000000080400788c */ /* 0x000fc8000bf05270 */
[----:B------:R-:W-:Y:S02]  /*2e00*/  USEL UR5, URZ, 0x1, UP0 ;  /* 0x00000001ff057887 */ /* 0x000fe40008000000 */
[----:B------:R-:W-:-:S04]  /*2e10*/  USEL UR4, UR4, URZ, UP0 ;  /* 0x000000ff04047287 */ /* 0x000fc80008000000 */
[----:B------:R-:W-:Y:S01]  /*2e20*/  ULEA UR4, UR4, UR13, 0x3 ;  /* 0x0000000d04047291 */ /* 0x000fe2000f8e18ff */
[----:B------:R-:W-:-:S04]  /*2e30*/  LOP3.LUT R2, R2, UR5, RZ, 0x3c, !PT ;  /* 0x0000000502027c12 */ /* 0x000fc8000f8e3cff */
[----:B------:R-:W-:Y:S01]  /*2e40*/  SHF.L.U32 R2, R2, 0x1f, RZ ;  /* 0x0000001f02027819 */ /* 0x000fe200000006ff */
[----:B-1----:R-:W-:-:S07]  /*2e50*/  IMAD.U32 R0, RZ, RZ, UR4 ;  /* 0x00000004ff007e24 */ /* 0x002fce000f8e00ff */
.L_x_50:
[----:B-1----:R1:W2:Y:S02]  /*2e60*/  SYNCS.PHASECHK.TRANS64.TRYWAIT P0, [R0+URZ], R2 ;  /* 0x00000002000075a7 */ /* 0x0022a400080011ff */
[----:B--2---:R-:W-:Y:S05]  /*2e70*/  @!P0 NANOSLEEP.SYNCS 0x989680 ;  /* 0x009896800000895d */ /* 0x004fea0003900000 */
[----:B------:R-:W2:Y:S02]  /*2e80*/  @!P0 SYNCS.PHASECHK.TRANS64 P0, [R0+URZ], R2 ;  /* 0x00000002000085a7 */ /* 0x000ea400080010ff */
[----:B--2---:R-:W-:Y:S05]  /*2e90*/  @P0 EXIT ;  /* 0x000000000000094d */ /* 0x004fea0003800000 */
[----:B------:R-:W-:Y:S05]  /*2ea0*/  BRA `(.L_x_50) ;  /* 0xfffffffc00ec7947 */ /* 0x000fea000383ffff */
.L_x_22:
[----:B------:R-:W1:Y:S02]  /*2eb0*/  S2UR UR4, SR_CgaCtaId ;  /* 0x00000000000479c3 */ /* 0x000e640000008800 */
[----:B-1----:R-:W-:-:S04]  /*2ec0*/  UISETP.NE.AND UP0, UPT, UR4, URZ, UPT ;  /* 0x000000ff0400728c */ /* 0x002fc8000bf05270 */
[----:B------:R-:W-:-:S09]  /*2ed0*/  UISETP.NE.OR UP0, UPT, UR13, 0x1, UP0 ;  /* 0x000000010d00788c */ /* 0x000fd20008705670 */
[----:B------:R-:W-:Y:S05]  /*2ee0*/  BRA.U UP0, `(.L_x_51) ;  /* 0x00000005004c7547 */ /* 0x000fea000b800000 */
[----:B------:R-:W1:Y:S01]  /*2ef0*/  S2UR UR5, SR_CgaCtaId ;  /* 0x00000000000579c3 */ /* 0x000e620000008800 */
[----:B------:R-:W-:Y:S01]  /*2f00*/  UMOV UR4, 0x400 ;  /* 0x0000040000047882 */ /* 0x000fe20000000000 */
[----:B------:R-:W-:Y:S01]  /*2f10*/  ISETP.GE.U32.AND P2, PT, R3, 0x4, PT ;  /* 0x000000040300780c */ /* 0x000fe20003f46070 */
[----:B------:R-:W-:Y:S01]  /*2f20*/  IMAD.MOV.U32 R12, RZ, RZ, 0x1 ;  /* 0x00000001ff0c7424 */ /* 0x000fe200078e00ff */
[----:B------:R-:W-:Y:S02]  /*2f30*/  CS2R R10, SRZ ;  /* 0x00000000000a7805 */ /* 0x000fe4000001ff00 */
[----:B------:R-:W-:Y:S01]  /*2f40*/  CS2R R8, SRZ ;  /* 0x0000000000087805 */ /* 0x000fe2000001ff00 */
[----:B-1----:R-:W-:-:S03]  /*2f50*/  ULEA UR6, UR5, UR4, 0x18 ;  /* 0x0000000405067291 */ /* 0x002fc6000f8ec0ff */
[----:B------:R-:W-:-:S09]  /*2f60*/  UMOV UR5, URZ ;  /* 0x000000ff00057c82 */ /* 0x000fd20008000000 */
.L_x_55:
[----:B------:R-:W-:Y:S02]  /*2f70*/  LEA R0, R8, UR6, 0x3 ;  /* 0x0000000608007c11 */ /* 0x000fe4000f8e18ff */
[----:B------:R-:W-:-:S03]  /*2f80*/  SHF.L.U32 R4, R9, 0x1f, RZ ;  /* 0x0000001f09047819 */ /* 0x000fc600000006ff */
[----:B------:R-:W-:Y:S01]  /*2f90*/  VIADD R5, R0, 0x140 ;  /* 0x0000014000057836 */ /* 0x000fe20000000000 */
[----:B------:R-:W1:Y:S02]  /*2fa0*/  SYNCS.PHASECHK.TRANS64.TRYWAIT P0, [R0+URZ+0x130], R4 ;  /* 0x00013004000075a7 */ /* 0x000e6400080011ff */
[----:B-1----:R-:W-:Y:S05]  /*2fb0*/  @!P0 BRA `(.L_x_52) ;  /* 0x00000098000c8947 */ /* 0x002fea0003800000 */
.L_x_207:
[----:B------:R-:W-:Y:S01]  /*2fc0*/  ULEA UR4, UR5, UR6, 0x3 ;  /* 0x0000000605047291 */ /* 0x000fe2000f8e18ff */
[----:B-1----:R-:W-:Y:S01]  /*2fd0*/  PRMT R0, RZ, 0x654, R5 ;  /* 0x00000654ff007816 */ /* 0x002fe20000000005 */
[----:B------:R-:W-:Y:S01]  /*2fe0*/  @!P2 IMAD.MOV.U32 R4, RZ, RZ, 0x10 ;  /* 0x00000010ff04a424 */ /* 0x000fe200078e00ff */
[----:B------:R-:W-:Y:S01]  /*2ff0*/  SHF.L.U32 R5, R12, 0x1f, RZ ;  /* 0x0000001f0c057819 */ /* 0x000fe200000006ff */
[----:B------:R-:W-:Y:S01]  /*3000*/  UIADD3 UR7, UPT, UPT, UR4, 0xd0, URZ ;  /* 0x000000d004077890 */ /* 0x000fe2000fffe0ff */
[----:B------:R1:W-:Y:S05]  /*3010*/  SYNCS.ARRIVE.TRANS64.RED.A1T0 RZ, [R0+URZ], RZ ;  /* 0x000000ff00ff79a7 */ /* 0x0003ea00081004ff */
[----:B------:R-:W-:Y:S01]  /*3020*/  IMAD.U32 R6, RZ, RZ, UR7 ;  /* 0x00000007ff067e24 */ /* 0x000fe2000f8e00ff */
[----:B------:R-:W2:Y:S04]  /*3030*/  SYNCS.PHASECHK.TRANS64.TRYWAIT P0, [UR4+0xe0], R5 ;  /* 0x0000e005ff0075a7 */ /* 0x000ea80008001104 */
[----:B------:R-:W-:Y:S01]  /*3040*/  PRMT R6, R3, 0x654, R6 ;  /* 0x0000065403067816 */ /* 0x000fe20000000006 */
[----:B-12---:R-:W-:Y:S06]  /*3050*/  @!P0 BRA `(.L_x_53) ;  /* 0x0000009400f88947 */ /* 0x006fec0003800000 */
.L_x_209:
[----:B------:R-:W-:Y:S01]  /*3060*/  ULEA UR8, UR5, UR6, 0x4 ;  /* 0x0000000605087291 */ /* 0x000fe2000f8e20ff */
[----:B------:R-:W-:Y:S01]  /*3070*/  SEL R2, R6, R2, !P2 ;  /* 0x0000000206027207 */ /* 0x000fe20005000000 */
[----:B------:R-:W-:Y:S01]  /*3080*/  UIADD3 UR9, UPT, UPT, UR4, 0xd0, URZ ;  /* 0x000000d004097890 */ /* 0x000fe2000fffe0ff */
[----:B-1----:R-:W-:Y:S01]  /*3090*/  LEA R0, R11, UR6, 0x3 ;  /* 0x000000060b007c11 */ /* 0x002fe2000f8e18ff */
[----:B------:R-:W-:Y:S01]  /*30a0*/  UIADD3 UR8, UPT, UPT, UR8, 0x160, URZ ;  /* 0x0000016008087890 */ /* 0x000fe2000fffe0ff */
[----:B------:R1:W-:Y:S01]  /*30b0*/  @!P2 SYNCS.ARRIVE.TRANS64.RED RZ, [R2+URZ], R4 ;  /* 0x0000000402ffa9a7 */ /* 0x0003e200080004ff */
[----:B------:R-:W-:Y:S01]  /*30c0*/  UIADD3 UR4, UPT, UPT, UR5, 0x1, URZ ;  /* 0x0000000105047890 */ /* 0x000fe2000fffe0ff */
[----:B------:R-:W-:-:S03]  /*30d0*/  VIADD R8, R8, 0x1 ;  /* 0x0000000108087836 */ /* 0x000fc60000000000 */
[----:B------:R-:W-:Y:S02]  /*30e0*/  UISETP.NE.AND UP0, UPT, UR4, 0x2, UPT ;  /* 0x000000020400788c */ /* 0x000fe4000bf05270 */
[----:B------:R-:W-:Y:S01]  /*30f0*/  ISETP.NE.AND P0, PT, R8, 0x2, PT ;  /* 0x000000020800780c */ /* 0x000fe20003f05270 */
[----:B------:R-:W-:Y:S06]  /*3100*/  UGETNEXTWORKID.BROADCAST [UR8], [UR9] ;  /* 0x00000000080073ca */ /* 0x000fec0008000100 */
[----:B------:R-:W-:Y:S02]  /*3110*/  USEL UR7, URZ, 0x1, UP0 ;  /* 0x00000001ff077887 */ /* 0x000fe40008000000 */
[----:B------:R-:W-:-:S04]  /*3120*/  USEL UR5, UR4, URZ, UP0 ;  /* 0x000000ff04057287 */ /* 0x000fc80008000000 */
[----:B------:R-:W-:Y:S02]  /*3130*/  LOP3.LUT R12, R12, UR7, RZ, 0x3c, !PT ;  /* 0x000000070c0c7c12 */ /* 0x000fe4000f8e3cff */
[----:B-1----:R-:W-:-:S04]  /*3140*/  SHF.L.U32 R4, R10, 0x1f, RZ ;  /* 0x0000001f0a047819 */ /* 0x002fc800000006ff */
[----:B------:R-:W1:Y:S02]  /*3150*/  SYNCS.PHASECHK.TRANS64.TRYWAIT P1, [R0+URZ+0xd0], R4 ;  /* 0x0000d004000075a7 */ /* 0x000e6400080211ff */
[----:B-1----:R-:W-:Y:S05]  /*3160*/  @!P1 BRA `(.L_x_54) ;  /* 0x0000009400cc9947 */ /* 0x002fea0003800000 */
.L_x_210:
[C---:B-1----:R-:W-:Y:S01]  /*3170*/  LEA R4, R11.reuse, UR6, 0x4 ;  /* 0x000000060b047c11 */ /* 0x042fe2000f8e20ff */
[----:B------:R-:W-:Y:S01]  /*3180*/  VIADD R0, R0, 0xe0 ;  /* 0x000000e000007836 */ /* 0x000fe20000000000 */
[----:B------:R-:W-:Y:S01]  /*3190*/  SEL R8, R8, RZ, P0 ;  /* 0x000000ff08087207 */ /* 0x000fe20000000000 */
[----:B------:R-:W-:-:S03]  /*31a0*/  VIADD R11, R11, 0x1 ;  /* 0x000000010b0b7836 */ /* 0x000fc60000000000 */
[----:B------:R-:W1:Y:S01]  /*31b0*/  LDS.128 R4, [R4+0x160] ;  /* 0x0001600004047984 */ /* 0x000e620000000c00 */
[----:B------:R-:W-:Y:S02]  /*31c0*/  PRMT R0, RZ, 0x654, R0 ;  /* 0x00000654ff007816 */ /* 0x000fe40000000000 */
[C---:B------:R-:W-:Y:S01]  /*31d0*/  ISETP.NE.AND P1, PT, R11.reuse, 0x2, PT ;  /* 0x000000020b00780c */ /* 0x040fe20003f25270 */
[----:B------:R-:W-:Y:S01]  /*31e0*/  @!PT LDS RZ, [RZ] ;  /* 0x00000000fffff984 */ /* 0x000fe20000000800 */
[----:B------:R-:W-:Y:S01]  /*31f0*/  @!PT LDS RZ, [RZ] ;  /* 0x00000000fffff984 */ /* 0x000fe20000000800 */
[----:B------:R-:W-:Y:S01]  /*3200*/  @!PT LDS RZ, [RZ] ;  /* 0x00000000fffff984 */ /* 0x000fe20000000800 */
[----:B------:R-:W-:Y:S01]  /*3210*/  @!PT LDS RZ, [RZ] ;  /* 0x00000000fffff984 */ /* 0x000fe20000000800 */
[----:B------:R2:W-:Y:S06]  /*3220*/  MEMBAR.ALL.CTA ;  /* 0x0000000000007992 */ /* 0x0005ec0000008000 */
[----:B--2---:R-:W2:Y:S01]  /*3230*/  FENCE.VIEW.ASYNC.S ;  /* 0x00000000000073c6 */ /* 0x004ea20000000000 */
[----:B------:R-:W-:Y:S01]  /*3240*/  SEL R11, R11, RZ, P1 ;  /* 0x000000ff0b0b7207 */ /* 0x000fe20000800000 */
[----:B--2---:R2:W-:Y:S01]  /*3250*/  SYNCS.ARRIVE.TRANS64.RED.A1T0 RZ, [R0+URZ], RZ ;  /* 0x000000ff00ff79a7 */ /* 0x0045e200081004ff */
[----:B-1----:R-:W-:-:S02]  /*3260*/  LOP3.LUT P3, RZ, R6, 0x1, RZ, 0xc0, !PT ;  /* 0x0000000106ff7812 */ /* 0x002fc4000786c0ff */
[----:B------:R-:W-:-:S04]  /*3270*/  SEL R4, RZ, 0x1, P1 ;  /* 0x00000001ff047807 */ /* 0x000fc80000800000 */
[----:B------:R-:W-:Y:S02]  /*3280*/  LOP3.LUT R10, R10, R4, RZ, 0x3c, !PT ;  /* 0x000000040a0a7212 */ /* 0x000fe400078e3cff */
[----:B--2---:R-:W-:-:S04]  /*3290*/  SEL R0, RZ, 0x1, P0 ;  /* 0x00000001ff007807 */ /* 0x004fc80000000000 */
[----:B------:R-:W-:Y:S01]  /*32a0*/  LOP3.LUT R9, R9, R0, RZ, 0x3c, !PT ;  /* 0x0000000009097212 */ /* 0x000fe200078e3cff */
[----:B------:R-:W-:Y:S06]  /*32b0*/  @P3 BRA `(.L_x_55) ;  /* 0xfffffffc002c3947 */ /* 0x000fec000383ffff */
[----:B------:R-:W-:Y:S01]  /*32c0*/  ULEA UR4, UR5, UR6, 0x3 ;  /* 0x0000000605047291 */ /* 0x000fe2000f8e18ff */
[----:B------:R-:W-:-:S08]  /*32d0*/  SHF.L.U32 R2, R12, 0x1f, RZ ;  /* 0x0000001f0c027819 */ /* 0x000fd000000006ff */
[----:B------:R-:W1:Y:S02]  /*32e0*/  SYNCS.PHASECHK.TRANS64 P0, [UR4+0xe0], R2 ;  /* 0x0000e002ff0075a7 */ /* 0x000e640008001004 */
[----:B-1----:R-:W-:Y:S05]  /*32f0*/  @P0 BRA `(.L_x_56) ;  /* 0x0000000000080947 */ /* 0x002fea0003800000 */
[----:B------:R-:W1:Y:S02]  /*3300*/  SYNCS.PHASECHK.TRANS64.TRYWAIT P0, [UR4+0xe0], R2 ;  /* 0x0000e002ff0075a7 */ /* 0x000e640008001104 */
[----:B-1----:R-:W-:Y:S05]  /*3310*/  @!P0 BRA `(.L_x_57) ;  /* 0x0000009400748947 */ /* 0x002fea0003800000 */
.L_x_56:
[----:B------:R-:W-:-:S04]  /*3320*/  UIADD3 UR7, UPT, UPT, UR5, 0x1, URZ ;  /* 0x0000000105077890 */ /* 0x000fc8000fffe0ff */
[----:B------:R-:W-:-:S04]  /*3330*/  UISETP.NE.AND UP0, UPT, UR7, 0x2, UPT ;  /* 0x000000020700788c */ /* 0x000fc8000bf05270 */
[----:B------:R-:W-:Y:S02]  /*3340*/  USEL UR8, URZ, 0x1, UP0 ;  /* 0x00000001ff087887 */ /* 0x000fe40008000000 */
[----:B------:R-:W-:-:S04]  /*3350*/  USEL UR7, UR7, URZ, UP0 ;  /* 0x000000ff07077287 */ /* 0x000fc80008000000 */
[----:B------:R-:W-:Y:S01]  /*3360*/  ULEA UR7, UR7, UR6, 0x3 ;  /* 0x0000000607077291 */ /* 0x000fe2000f8e18ff */
[----:B-1----:R-:W-:-:S04]  /*3370*/  LOP3.LUT R2, R12, UR8, RZ, 0x3c, !PT ;  /* 0x000000080c027c12 */ /* 0x002fc8000f8e3cff */
[----:B------:R-:W-:-:S04]  /*3380*/  SHF.L.U32 R0, R2, 0x1f, RZ ;  /* 0x0000001f02007819 */ /* 0x000fc800000006ff */
[----:B------:R-:W1:Y:S02]  /*3390*/  SYNCS.PHASECHK.TRANS64 P0, [UR7+0xe0], R0 ;  /* 0x0000e000ff0075a7 */ /* 0x000e640008001007 */
[----:B-1----:R-:W-:Y:S05]  /*33a0*/  @P0 EXIT ;  /* 0x000000000000094d */ /* 0x002fea0003800000 */
[----:B------:R-:W-:Y:S02]  /*33b0*/  SHF.L.U32 R2, R2, 0x1f, RZ ;  /* 0x0000001f02027819 */ /* 0x000fe400000006ff */
[----:B------:R-:W-:-:S07]  /*33c0*/  MOV R0, UR7 ;  /* 0x0000000700007c02 */ /* 0x000fce0008000f00 */
.L_x_58:
[----:B-1----:R1:W2:Y:S02]  /*33d0*/  SYNCS.PHASECHK.TRANS64.TRYWAIT P0, [R0+URZ+0xe0], R2 ;  /* 0x0000e002000075a7 */ /* 0x0022a400080011ff */
[----:B--2---:R-:W-:Y:S05]  /*33e0*/  @!P0 NANOSLEEP.SYNCS 0x989680 ;  /* 0x009896800000895d */ /* 0x004fea0003900000 */
[----:B------:R-:W2:Y:S02]  /*33f0*/  @!P0 SYNCS.PHASECHK.TRANS64 P0, [R0+URZ+0xe0], R2 ;  /* 0x0000e002000085a7 */ /* 0x000ea400080010ff */
[----:B--2---:R-:W-:Y:S05]  /*3400*/  @P0 EXIT ;  /* 0x000000000000094d */ /* 0x004fea0003800000 */
[----:B------:R-:W-:Y:S05]  /*3410*/  BRA `(.L_x_58) ;  /* 0xfffffffc00ec7947 */ /* 0x000fea000383ffff */
.L_x_51:
[----:B------:R-:W-:Y:S05]  /*3420*/  BRA.U UP4, `(.L_x_59) ;  /* 0x0000001104dc7547 */ /* 0x000fea000b800000 */
[----:B------:R-:W1:Y:S01]  /*3430*/  S2UR UR7, SR_CgaCtaId ;  /* 0x00000000000779c3 */ /* 0x000e620000008800 */
[----:B------:R-:W-:Y:S01]  /*3440*/  UMOV UR4, 0x40 ;  /* 0x0000004000047882 */ /* 0x000fe20000000000 */
[----:B------:R-:W-:Y:S01]  /*3450*/  NOP ;  /* 0x0000000000007918 */ /* 0x000fe20000000000 */
[----:B------:R-:W-:Y:S01]  /*3460*/  UMOV UR6, 0x400 ;  /* 0x0000040000067882 */ /* 0x000fe20000000000 */
[----:B-1----:R-:W-:Y:S02]  /*3470*/  ULEA UR5, UR7, UR4, 0x18 ;  /* 0x0000000407057291 */ /* 0x002fe4000f8ec0ff */
[----:B------:R-:W-:-:S07]  /*3480*/  ULEA UR6, UR7, UR6, 0x18 ;  /* 0x0000000607067291 */ /* 0x000fce000f8ec0ff */
[----:B------:R-:W1:Y:S02]  /*3490*/  LDS.U8 R3, [UR5+0x1c] ;  /* 0x00001c05ff037984 */ /* 0x000e640008000000 */
[----:B-1----:R-:W-:-:S13]  /*34a0*/  ISETP.NE.AND P0, PT, R3, RZ, PT ;  /* 0x000000ff0300720c */ /* 0x002fda0003f05270 */
[----:B------:R-:W-:Y:S05]  /*34b0*/  @P0 BRA `(.L_x_60) ;  /* 0x0000000400080947 */ /* 0x000fea0003800000 */
[----:B------:R-:W-:Y:S02]  /*34c0*/  UISETP.NE.U32.AND UP1, UPT, UR47, 0x1, UPT ;  /* 0x000000012f00788c */ /* 0x000fe4000bf25070 */
[----:B------:R-:W-:-:S07]  /*34d0*/  UIADD3 UR7, UPT, UPT, UR5, 0x8, URZ ;  /* 0x0000000805077890 */ /* 0x000fce000fffe0ff */
[----:B------:R-:W-:Y:S05]  /*34e0*/  BRA.U !UP1, `(.L_x_61) ;  /* 0x00000001099c7547 */ /* 0x000fea000b800000 */
[----:B------:R-:W-:Y:S01]  /*34f0*/  ELECT P0, URZ, PT ;  /* 0x0000000000ff782f */ /* 0x000fe20003800000 */
[----:B------:R-:W-:-:S12]  /*3500*/  BSSY B0, `(.L_x_61) ;  /* 0x0000025000007945 */ /* 0x000fd80003800000 */
[----:B------:R-:W-:Y:S05]  /*3510*/  @!P0 BRA `(.L_x_62) ;  /* 0x00000000008c8947 */ /* 0x000fea0003800000 */
[----:B------:R-:W-:-:S05]  /*3520*/  UMOV UR4, 0x10 ;  /* 0x0000001000047882 */ /* 0x000fca0000000000 */
[----:B------:R-:W-:Y:S04]  /*3530*/  DEPBAR.LE SB1, 0x36 ;  /* 0x00009d800000791a */ /* 0x000fe80000000000 */
[----:B------:R-:W1:Y:S02]  /*3540*/  UTCATOMSWS.2CTA.FIND_AND_SET.ALIGN UP0, UR4, UR4 ;  /* 0x00000004000475e3 */ /* 0x000e640008200800 */
[----:B-1----:R-:W-:Y:S01]  /*3550*/  MOV R10, UR4 ;  /* 0x00000004000a7c02 */ /* 0x002fe20008000f00 */
[----:B------:R-:W-:Y:S06]  /*3560*/  BRA.U UP0, `(.L_x_63) ;  /* 0x0000000100187547 */ /* 0x000fec000b800000 */
.L_x_64:
[----:B------:R-:W-:Y:S05]  /*3570*/  NANOSLEEP 0x64 ;  /* 0x000000640000795d */ /* 0x000fea0003800000 */
[----:B------:R-:W-:-:S05]  /*3580*/  UMOV UR4, 0x10 ;  /* 0x0000001000047882 */ /* 0x000fca0000000000 */
[----:B------:R-:W-:Y:S04]  /*3590*/  DEPBAR.LE SB1, 0x36 ;  /* 0x00009d800000791a */ /* 0x000fe80000000000 */
[----:B------:R-:W1:Y:S02]  /*35a0*/  UTCATOMSWS.2CTA.FIND_AND_SET.ALIGN UP0, UR4, UR4 ;  /* 0x00000004000475e3 */ /* 0x000e640008200800 */
[----:B-1----:R-:W-:Y:S01]  /*35b0*/  MOV R10, UR4 ;  /* 0x00000004000a7c02 */ /* 0x002fe20008000f00 */
[----:B------:R-:W-:Y:S05]  /*35c0*/  BRA.U !UP0, `(.L_x_64) ;  /* 0xfffffffd08e87547 */ /* 0x000fea000b83ffff */
.L_x_63:
[----:B------:R-:W1:Y:S01]  /*35d0*/  LDS R6, [UR5+0x10] ;  /* 0x00001005ff067984 */ /* 0x000e620008000800 */
[----:B------:R-:W-:Y:S01]  /*35e0*/  IMAD.U32 R3, RZ, RZ, UR6 ;  /* 0x00000006ff037e24 */ /* 0x000fe2000f8e00ff */
[----:B------:R-:W-:-:S03]  /*35f0*/  MOV R4, UR46 ;  /* 0x0000002e00047c02 */ /* 0x000fc60008000f00 */
[----:B------:R-:W-:Y:S01]  /*3600*/  VIADD R3, R3, 0x180 ;  /* 0x0000018003037836 */ /* 0x000fe20000000000 */
[----:B-1----:R-:W-:-:S04]  /*3610*/  SHF.L.U32 R6, R6, 0x1f, RZ ;  /* 0x0000001f06067819 */ /* 0x002fc800000006ff */
[----:B------:R-:W1:Y:S02]  /*3620*/  SYNCS.PHASECHK.TRANS64.TRYWAIT P0, [UR5+0x8], R6 ;  /* 0x00000806ff0075a7 */ /* 0x000e640008001105 */
[----:B-1----:R-:W-:Y:S05]  /*3630*/  @P0 BRA `(.L_x_65) ;  /* 0x0000000000080947 */ /* 0x002fea0003800000 */
[----:B------:R-:W1:Y:S02]  /*3640*/  SYNCS.PHASECHK.TRANS64.TRYWAIT P0, [UR5+0x8], R6 ;  /* 0x00000806ff0075a7 */ /* 0x000e640008001105 */
[----:B-1----:R-:W-:Y:S05]  /*3650*/  @!P0 BRA `(.L_x_66) ;  /* 0x0000009000bc8947 */ /* 0x002fea0003800000 */
.L_x_65:
[----:B------:R-:W-:Y:S01]  /*3660*/  PRMT R4, R4, 0x654, R3 ;  /* 0x0000065404047816 */ /* 0x000fe20000000003 */
[----:B------:R-:W-:Y:S01]  /*3670*/  HFMA2 R3, -RZ, RZ, 0, 5.9604644775390625e-08 ;  /* 0x00000001ff037431 */ /* 0x000fe200000001ff */
[----:B------:R-:W-:Y:S01]  /*3680*/  UPRMT UR4, UR46, 0x654, UR7 ;  /* 0x000006542e047896 */ /* 0x000fe20008000007 */
[----:B------:R-:W-:Y:S02]  /*3690*/  IMAD.MOV.U32 R8, RZ, RZ, 0xffff ;  /* 0x0000ffffff087424 */ /* 0x000fe400078e00ff */
[----:B-1----:R-:W-:Y:S02]  /*36a0*/  IMAD.MOV.U32 R6, RZ, RZ, 0x4 ;  /* 0x00000004ff067424 */ /* 0x002fe400078e00ff */
[----:B------:R-:W-:Y:S01]  /*36b0*/  IMAD.SHL.U32 R9, R10, 0x20, RZ ;  /* 0x000000200a097824 */ /* 0x000fe200078e00ff */
[----:B------:R-:W-:Y:S02]  /*36c0*/  MOV R5, UR4 ;  /* 0x0000000400057c02 */ /* 0x000fe40008000f00 */
[-C--:B------:R-:W-:Y:S01]  /*36d0*/  SHF.L.U32 R8, R8, R10.reuse, RZ ;  /* 0x0000000a08087219 */ /* 0x080fe200000006ff */
[----:B------:R1:W-:Y:S01]  /*36e0*/  SYNCS.ARRIVE.TRANS64.RED RZ, [UR4], R6 ;  /* 0x00000006ffff79a7 */ /* 0x0003e20008000404 */
[----:B------:R-:W-:Y:S01]  /*36f0*/  SHF.L.U32 R7, R3, R10, RZ ;  /* 0x0000000a03077219 */ /* 0x000fe200000006ff */
[----:B------:R1:W-:Y:S04]  /*3700*/  STS [UR6+0x180], R9 ;  /* 0x00018009ff007988 */ /* 0x0003e80008000806 */
[----:B------:R1:W-:Y:S04]  /*3710*/  STAS [R4.64], R10 ;  /* 0x0000000a04007dbd */ /* 0x0003e8000c0008ff */
[----:B------:R1:W-:Y:S04]  /*3720*/  ATOMS.OR RZ, [UR5+0x14], R8 ;  /* 0x00001408ffff798c */ /* 0x0003e8000b000005 */
[----:B------:R1:W-:Y:S04]  /*3730*/  ATOMS.OR RZ, [UR5+0x18], R7 ;  /* 0x00001807ffff798c */ /* 0x0003e8000b000005 */
[----:B------:R1:W-:Y:S02]  /*3740*/  ATOMS.XOR RZ, [UR5+0x10], R3 ;  /* 0x00001003ffff798c */ /* 0x0003e4000b800005 */
.L_x_62:
[----:B------:R-:W-:Y:S05]  /*3750*/  BSYNC B0 ;  /* 0x0000000000007941 */ /* 0x000fea0003800000 */
.L_x_61:
[----:B------:R-:W-:Y:S05]  /*3760*/  BRA.U UP1, `(.L_x_67) ;  /* 0x00000001016c7547 */ /* 0x000fea000b800000 */
[----:B------:R-:W-:-:S03]  /*3770*/  UMOV UR4, 0xffffffff ;  /* 0xffffffff00047882 */ /* 0x000fc60000000000 */
[----:B------:R-:W-:Y:S05]  /*3780*/  BRA.DIV UR4, `(.L_x_68) ;  /* 0x0000009204887947 */ /* 0x000fea000b800000 */
[----:B------:R-:W-:-:S13]  /*3790*/  ELECT P0, URZ, PT ;  /* 0x0000000000ff782f */ /* 0x000fda0003800000 */
.L_x_214:
[----:B------:R-:W-:Y:S05]  /*37a0*/  @!P0 BRA `(.L_x_67) ;  /* 0x00000000005c8947 */ /* 0x000fea0003800000 */
[----:B-1----:R-:W1:Y:S02]  /*37b0*/  LDS R4, [UR5+0x10] ;  /* 0x00001005ff047984 */ /* 0x002e640008000800 */
[----:B-1----:R-:W-:-:S04]  /*37c0*/  SHF.L.U32 R4, R4, 0x1f, RZ ;  /* 0x0000001f04047819 */ /* 0x002fc800000006ff */
[----:B------:R-:W1:Y:S02]  /*37d0*/  SYNCS.PHASECHK.TRANS64.TRYWAIT P0, [UR5+0x8], R4 ;  /* 0x00000804ff0075a7 */ /* 0x000e640008001105 */
[----:B-1----:R-:W-:Y:S05]  /*37e0*/  @P0 BRA `(.L_x_69) ;  /* 0x0000000000080947 */ /* 0x002fea0003800000 */
[----:B------:R-:W1:Y:S02]  /*37f0*/  SYNCS.PHASECHK.TRANS64.TRYWAIT P0, [UR5+0x8], R4 ;  /* 0x00000804ff0075a7 */ /* 0x000e640008001105 */
[----:B-1----:R-:W-:Y:S05]  /*3800*/  @!P0 BRA `(.L_x_70) ;  /* 0x00000090008c8947 */ /* 0x002fea0003800000 */
.L_x_69:
[----:B------:R-:W2:Y:S01]  /*3810*/  LDS R6, [UR6+0x180] ;  /* 0x00018006ff067984 */ /* 0x000ea20008000800 */
[----:B-1----:R-:W-:Y:S02]  /*3820*/  HFMA2 R3, -RZ, RZ, 0, 5.9604644775390625e-08 ;  /* 0x00000001ff037431 */ /* 0x002fe400000001ff */
[----:B------:R-:W-:Y:S01]  /*3830*/  IMAD.MOV.U32 R4, RZ, RZ, 0xffff ;  /* 0x0000ffffff047424 */ /* 0x000fe200078e00ff */
[----:B------:R-:W-:Y:S01]  /*3840*/  UPRMT UR4, UR46, 0x654, UR7 ;  /* 0x000006542e047896 */ /* 0x000fe20008000007 */
[----:B--2---:R-:W-:-:S03]  /*3850*/  IMAD.SHL.U32 R5, R6, 0x20, RZ ;  /* 0x0000002006057824 */ /* 0x004fc600078e00ff */
[-C--:B------:R-:W-:Y:S02]  /*3860*/  SHF.L.U32 R4, R4, R6.reuse, RZ ;  /* 0x0000000604047219 */ /* 0x080fe400000006ff */
[----:B------:R-:W-:Y:S01]  /*3870*/  SHF.L.U32 R6, R3, R6, RZ ;  /* 0x0000000603067219 */ /* 0x000fe200000006ff */
[----:B------:R2:W-:Y:S04]  /*3880*/  STS [UR6+0x180], R5 ;  /* 0x00018005ff007988 */ /* 0x0005e80008000806 */
[----:B------:R2:W-:Y:S04]  /*3890*/  ATOMS.OR RZ, [UR5+0x14], R4 ;  /* 0x00001404ffff798c */ /* 0x0005e8000b000005 */
[----:B------:R2:W-:Y:S01]  /*38a0*/  ATOMS.OR RZ, [UR5+0x18], R6 ;  /* 0x00001806ffff798c */ /* 0x0005e2000b000005 */
[----:B------:R-:W-:Y:S03]  /*38b0*/  SYNCS.ARRIVE.TRANS64.RED.A1T0 RZ, [UR4], RZ ;  /* 0x000000ffffff79a7 */ /* 0x000fe60008100404 */
[----:B------:R2:W-:Y:S01]  /*38c0*/  ATOMS.XOR RZ, [UR5+0x10], R3 ;  /* 0x00001003ffff798c */ /* 0x0005e2000b800005 */
[----:B------:R-:W-:Y:S05]  /*38d0*/  BRA `(.L_x_67) ;  /* 0x0000000000107947 */ /* 0x000fea0003800000 */
.L_x_60:
[----:B------:R-:W-:Y:S02]  /*38e0*/  MOV R3, 0xffffffff ;  /* 0xffffffff00037802 */ /* 0x000fe40000000f00 */
[----:B------:R-:W-:-:S03]  /*38f0*/  MOV R4, 0x3920 ;  /* 0x0000392000047802 */ /* 0x000fc60000000f00 */
[----:B------:R1:W-:Y:S04]  /*3900*/  STS [UR6+0x180], R3 ;  /* 0x00018003ff007988 */ /* 0x0003e80008000806 */
[----:B-1---5:R-:W-:Y:S05]  /*3910*/  CALL.REL.NOINC `($__internal_1_$__cuda_sm10x_tcgen05_guardrail_trap_phase_invalid_during_alloc) ;  /* 0x0000009c00107944 */ /* 0x022fea0003c00000 */
.L_x_67:
[----:B------:R-:W-:Y:S05]  /*3920*/  WARPSYNC.ALL ;  /* 0x0000000000007948 */ /* 0x000fea0003800000 */
[----:B------:R-:W3:Y:S01]  /*3930*/  S2UR UR4, SR_CgaCtaId ;  /* 0x00000000000479c3 */ /* 0x000ee20000008800 */
[----:B------:R-:W-:Y:S01]  /*3940*/  UMOV UR26, 0x400 ;  /* 0x00000400001a7882 */ /* 0x000fe20000000000 */
[----:B------:R-:W-:-:S06]  /*3950*/  NOP ;  /* 0x0000000000007918 */ /* 0x000fcc0000000000 */
[----:B------:R-:W-:Y:S06]  /*3960*/  BAR.ARV 0x6, 0xa0 ;  /* 0x0182800000007b1d */ /* 0x000fec0000002000 */
[----:B------:R-:W4:Y:S01]  /*3970*/  LDCU UR6, c[0x0][0x38c] ;  /* 0x00007180ff0677ac */ /* 0x000f220008000800 */
[----:B------:R-:W-:Y:S01]  /*3980*/  LOP3.LUT R0, R0, 0xffff, RZ, 0xc0, !PT ;  /* 0x0000ffff00007812 */ /* 0x000fe200078ec0ff */
[----:B-1----:R-:W-:Y:S01]  /*3990*/  IMAD.MOV.U32 R9, RZ, RZ, 0x1 ;  /* 0x00000001ff097424 */ /* 0x002fe200078e00ff */
[----:B------:R-:W-:Y:S01]  /*39a0*/  LOP3.LUT R2, R2, 0xffff, RZ, 0xc0, !PT ;  /* 0x0000ffff02027812 */ /* 0x000fe200078ec0ff */
[----:B------:R-:W-:Y:S01]  /*39b0*/  IMAD.MOV.U32 R8, RZ, RZ, RZ ;  /* 0x000000ffff087224 */ /* 0x000fe200078e00ff */
[----:B------:R-:W-:Y:S01]  /*39c0*/  R2UR UR42, R0 ;  /* 0x00000000002a72ca */ /* 0x000fe200000e0000 */
[----:B------:R-:W-:Y:S01]  /*39d0*/  UMOV UR32, URZ ;  /* 0x000000ff00207c82 */ /* 0x000fe20008000000 */
[----:B------:R-:W-:Y:S01]  /*39e0*/  R2UR UR28, R2 ;  /* 0x00000000021c72ca */ /* 0x000fe200000e0000 */
[----:B------:R-:W-:Y:S01]  /*39f0*/  UMOV UR23, URZ ;  /* 0x000000ff00177c82 */ /* 0x000fe20008000000 */
[----:B------:R-:W-:Y:S01]  /*3a00*/  UMOV UR22, URZ ;  /* 0x000000ff00167c82 */ /* 0x000fe20008000000 */
[----:B---3--:R-:W-:-:S02]  /*3a10*/  ULEA UR26, UR4, UR26, 0x18 ;  /* 0x0000001a041a7291 */ /* 0x008fc4000f8ec0ff */
[----:B------:R-:W-:Y:S02]  /*3a20*/  UISETP.NE.AND UP3, UPT, UR47, URZ, UPT ;  /* 0x000000ff2f00728c */ /* 0x000fe4000bf65270 */
[----:B------:R-:W-:Y:S02]  /*3a30*/  UIADD3 UR5, UPT, UPT, UR26, 0x8400, URZ ;  /* 0x000084001a057890 */ /* 0x000fe4000fffe0ff */
[----:B------:R-:W-:Y:S02]  /*3a40*/  UIADD3 UR4, UPT, UPT, UR26, 0x18400, URZ ;  /* 0x000184001a047890 */ /* 0x000fe4000fffe0ff */
[----:B----4-:R-:W-:Y:S01]  /*3a50*/  UIADD3 UR6, UPT, UPT, UR6, 0x1f, URZ ;  /* 0x0000001f06067890 */ /* 0x010fe2000fffe0ff */
[----:B--2---:R-:W1:Y:S01]  /*3a60*/  LDS R3, [UR26+0x180] ;  /* 0x0001801aff037984 */ /* 0x004e620008000800 */
[----:B------:R-:W-:Y:S02]  /*3a70*/  USHF.R.U32.HI UR5, URZ, 0x4, UR5 ;  /* 0x00000004ff057899 */ /* 0x000fe40008011605 */
[----:B------:R-:W-:-:S02]  /*3a80*/  USHF.R.S32.HI UR33, URZ, 0x1f, UR6 ;  /* 0x0000001fff217899 */ /* 0x000fc40008011406 */
[----:B------:R-:W-:Y:S02]  /*3a90*/  USHF.R.U32.HI UR4, URZ, 0x4, UR4 ;  /* 0x00000004ff047899 */ /* 0x000fe40008011604 */
[----:B------:R-:W-:Y:S02]  /*3aa0*/  ULEA.HI UR33, UR33, UR6, URZ, 0x5 ;  /* 0x0000000621217291 */ /* 0x000fe4000f8f28ff */
[----:B------:R-:W-:Y:S02]  /*3ab0*/  ULOP3.LUT UR5, UR5, 0x3fff, URZ, 0xc0, !UPT ;  /* 0x00003fff05057892 */ /* 0x000fe4000f8ec0ff */
[----:B------:R-:W-:Y:S02]  /*3ac0*/  USHF.R.S32.HI UR33, URZ, 0x5, UR33 ;  /* 0x00000005ff217899 */ /* 0x000fe40008011421 */
[----:B------:R-:W-:Y:S02]  /*3ad0*/  ULOP3.LUT UR30, UR4, 0x3fff, URZ, 0xc0, !UPT ;  /* 0x00003fff041e7892 */ /* 0x000fe4000f8ec0ff */
[----:B------:R-:W-:Y:S01]  /*3ae0*/  UISETP.LT.AND UP0, UPT, UR33, 0x1, UPT ;  /* 0x000000012100788c */ /* 0x000fe2000bf01270 */
[----:B------:R-:W-:Y:S01]  /*3af0*/  UMOV UR40, 0x0 ;  /* 0x0000000000287882 */ /* 0x000fe20000000000 */
[----:B------:R-:W-:Y:S01]  /*3b00*/  UMOV UR41, 0x8400910 ;  /* 0x0840091000297882 */ /* 0x000fe20000000000 */
[----:B------:R-:W-:-:S02]  /*3b10*/  ULOP3.LUT UR29, UR5, 0x10000, URZ, 0xfc, !UPT ;  /* 0x00010000051d7892 */ /* 0x000fc4000f8efcff */
[----:B------:R-:W-:Y:S02]  /*3b20*/  ULOP3.LUT UR30, UR30, 0x10000, URZ, 0xfc, !UPT ;  /* 0x000100001e1e7892 */ /* 0x000fe4000f8efcff */
[----:B------:R-:W-:Y:S01]  /*3b30*/  USEL UR43, UR33, 0x1, !UP0 ;  /* 0x00000001212b7887 */ /* 0x000fe2000c000000 */
[----:B------:R-:W-:Y:S01]  /*3b40*/  UMOV UR38, 0x0 ;  /* 0x0000000000267882 */ /* 0x000fe20000000000 */
[----:B------:R-:W-:Y:S01]  /*3b50*/  UMOV UR39, 0x8400910 ;  /* 0x0840091000277882 */ /* 0x000fe20000000000 */
[----:B------:R-:W-:Y:S01]  /*3b60*/  UMOV UR36, 0x0 ;  /* 0x0000000000247882 */ /* 0x000fe20000000000 */
[----:B------:R-:W-:Y:S01]  /*3b70*/  UMOV UR37, 0x8400910 ;  /* 0x0840091000257882 */ /* 0x000fe20000000000 */
[----:B------:R-:W-:Y:S01]  /*3b80*/  UMOV UR34, 0x0 ;  /* 0x0000000000227882 */ /* 0x000fe20000000000 */
[----:B------:R-:W-:Y:S01]  /*3b90*/  UMOV UR35, 0x8400910 ;  /* 0x0840091000237882 */ /* 0x000fe20000000000 */
[----:B-1----:R-:W-:Y:S02]  /*3ba0*/  R2UR UR44, R3 ;  /* 0x00000000032c72ca */ /* 0x002fe400000e0000 */
[----:B------:R-:W-:-:S13]  /*3bb0*/  CS2R R2, SRZ ;  /* 0x0000000000027805 */ /* 0x000fda000001ff00 */
.L_x_78:
[C---:B------:R-:W-:Y:S02]  /*3bc0*/  LEA R0, R8.reuse, UR26, 0x3 ;  /* 0x0000001a08007c11 */ /* 0x040fe4000f8e18ff */
[----:B------:R-:W-:Y:S02]  /*3bd0*/  SHF.L.U32 R4, R3, 0x1f, RZ ;  /* 0x0000001f03047819 */ /* 0x000fe400000006ff */
[----:B------:R-:W-:Y:S02]  /*3be0*/  LEA R5, R8, UR26, 0x4 ;  /* 0x0000001a08057c11 */ /* 0x000fe4000f8e20ff */
[----:B------:R-:W1:Y:S02]  /*3bf0*/  SYNCS.PHASECHK.TRANS64.TRYWAIT P0, [R0+URZ+0xd0], R4 ;  /* 0x0000d004000075a7 */ /* 0x000e6400080011ff */
[----:B-1-3--:R-:W-:Y:S05]  /*3c00*/  @!P0 BRA `(.L_x_71) ;  /* 0x0000008c00a48947 */ /* 0x00afea0003800000 */
.L_x_215:
[----:B-1----:R-:W1:Y:S01]  /*3c10*/  LDS.128 R4, [R5+0x160] ;  /* 0x0001600005047984 */ /* 0x002e620000000c00 */
[----:B------:R-:W-:Y:S02]  /*3c20*/  VIADD R0, R0, 0xe0 ;  /* 0x000000e000007836 */ /* 0x000fe40000000000 */
[----:B------:R-:W-:Y:S01]  /*3c30*/  VIADD R8, R8, 0x1 ;  /* 0x0000000108087836 */ /* 0x000fe20000000000 */
[----:B------:R-:W-:Y:S01]  /*3c40*/  @!PT LDS RZ, [RZ] ;  /* 0x00000000fffff984 */ /* 0x000fe20000000800 */
[----:B------:R-:W-:Y:S01]  /*3c50*/  @!PT LDS RZ, [RZ] ;  /* 0x00000000fffff984 */ /* 0x000fe20000000800 */
[----:B------:R-:W-:Y:S01]  /*3c60*/  @!PT LDS RZ, [RZ] ;  /* 0x00000000fffff984 */ /* 0x000fe20000000800 */
[----:B------:R-:W-:Y:S01]  /*3c70*/  @!PT LDS RZ, [RZ] ;  /* 0x00000000fffff984 */ /* 0x000fe20000000800 */
[----:B------:R2:W-:Y:S06]  /*3c80*/  MEMBAR.ALL.CTA ;  /* 0x0000000000007992 */ /* 0x0005ec0000008000 */
[----:B--2---:R-:W2:Y:S01]  /*3c90*/  FENCE.VIEW.ASYNC.S ;  /* 0x00000000000073c6 */ /* 0x004ea20000000000 */
[----:B------:R-:W-:-:S04]  /*3ca0*/  PRMT R0, RZ, 0x654, R0 ;  /* 0x00000654ff007816 */ /* 0x000fc80000000000 */
[----:B--2---:R2:W-:Y:S01]  /*3cb0*/  SYNCS.ARRIVE.TRANS64.RED.A1T0 RZ, [R0+URZ], RZ ;  /* 0x000000ff00ff79a7 */ /* 0x0045e200081004ff */
[----:B-1----:R-:W-:Y:S01]  /*3cc0*/  LOP3.LUT P1, RZ, R6, 0x1, RZ, 0xc0, !PT ;  /* 0x0000000106ff7812 */ /* 0x002fe2000782c0ff */
[----:B--2---:R-:W-:-:S12]  /*3cd0*/  BRA.U UP3, `(.L_x_72) ;  /* 0x0000000503087547 */ /* 0x004fd8000b800000 */
[----:B------:R-:W1:Y:S01]  /*3ce0*/  LDCU UR4, c[0x0][0x38c] ;  /* 0x00007180ff0477ac */ /* 0x000e620008000800 */
[----:B------:R-:W-:Y:S02]  /*3cf0*/  PLOP3.LUT P2, PT, PT, PT, PT, 0x80, 0x8 ;  /* 0x000000000008781c */ /* 0x000fe40003f4f070 */
[----:B------:R-:W-:Y:S01]  /*3d00*/  SHF.L.U32 R4, R9, 0x1f, RZ ;  /* 0x0000001f09047819 */ /* 0x000fe200000006ff */
[----:B------:R-:W-:Y:S02]  /*3d10*/  ULEA UR31, UR32, UR26, 0x3 ;  /* 0x0000001a201f7291 */ /* 0x000fe4000f8e18ff */
[----:B------:R-:W-:Y:S02]  /*3d20*/  ULEA UR11, UR32, UR44, 0x7 ;  /* 0x0000002c200b7291 */ /* 0x000fe4000f8e38ff */
[----:B-1----:R-:W-:-:S06]  /*3d30*/  UISETP.GE.AND UP0, UPT, UR4, 0x1, UPT ;  /* 0x000000010400788c */ /* 0x002fcc000bf06270 */
[----:B------:R-:W-:-:S05]  /*3d40*/  PLOP3.LUT P0, PT, PT, PT, UP0, 0x80, 0x8 ;  /* 0x000000000008781c */ /* 0x000fca0003f0f008 */
[----:B------:R-:W-:-:S08]  /*3d50*/  @UP0 ULEA UR4, UR23, UR26, 0x3 ;  /* 0x0000001a17040291 */ /* 0x000fd0000f8e18ff */
[----:B------:R-:W-:-:S04]  /*3d60*/  @P0 SHF.L.U32 R0, R2, 0x1f, RZ ;  /* 0x0000001f02000819 */ /* 0x000fc800000006ff */
[----:B------:R1:W2:Y:S01]  /*3d70*/  @P0 SYNCS.PHASECHK.TRANS64.TRYWAIT P2, [UR4], R0 ;  /* 0x00000000ff0005a7 */ /* 0x0002a20008041104 */
[----:B------:R-:W3:Y:S02]  /*3d80*/  SYNCS.PHASECHK.TRANS64.TRYWAIT P0, [UR31+0x110], R4 ;  /* 0x00011004ff0075a7 */ /* 0x000ee4000800111f */
[----:B-123--:R-:W-:Y:S05]  /*3d90*/  @!P0 BRA `(.L_x_73) ;  /* 0x0000008c00548947 */ /* 0x00efea0003800000 */
.L_x_217:
[----:B------:R-:W-:Y:S01]  /*3da0*/  UMOV UR27, UR22 ;  /* 0x00000016001b7c82 */ /* 0x000fe20008000000 */
[----:B------:R-:W-:Y:S05]  /*3db0*/  BRA.U !UP0, `(.L_x_74) ;  /* 0x0000000108c07547 */ /* 0x000fea000b800000 */
[----:B------:R-:W-:Y:S02]  /*3dc0*/  UIADD3 UR27, UPT, UPT, UR43, UR22, URZ ;  /* 0x000000162b1b7290 */ /* 0x000fe4000fffe0ff */
[----:B------:R-:W-:Y:S01]  /*3dd0*/  UPLOP3.LUT UP2, UPT, UPT, UPT, UPT, 0x40, 0x4 ;  /* 0x000000000004789c */ /* 0x000fe20003f4e870 */
[----:B------:R-:W-:Y:S01]  /*3de0*/  UMOV UR24, UR33 ;  /* 0x0000002100187c82 */ /* 0x000fe20008000000 */
[----:B------:R-:W-:-:S09]  /*3df0*/  UMOV UR10, UR23 ;  /* 0x00000017000a7c82 */ /* 0x000fd20008000000 */
.L_x_77:
[----:B--2---:R-:W-:Y:S01]  /*3e00*/  ULEA UR5, UR10, UR26, 0x3 ;  /* 0x0000001a0a057291 */ /* 0x004fe2000f8e18ff */
[----:B---3--:R-:W-:Y:S11]  /*3e10*/  @P2 BRA `(.L_x_75) ;  /* 0x00000000000c2947 */ /* 0x008ff60003800000 */
[----:B-1----:R-:W-:Y:S04]  /*3e20*/  SHF.L.U32 R4, R2, 0x1f, RZ ;  /* 0x0000001f02047819 */ /* 0x002fe800000006ff */
[----:B------:R-:W1:Y:S02]  /*3e30*/  SYNCS.PHASECHK.TRANS64.TRYWAIT P0, [UR5], R4 ;  /* 0x00000004ff0075a7 */ /* 0x000e640008001105 */
[----:B-1----:R-:W-:Y:S05]  /*3e40*/  @!P0 BRA `(.L_x_76) ;  /* 0x0000008c00408947 */ /* 0x002fea0003800000 */
.L_x_75:
[----:B------:R-:W-:Y:S01]  /*3e50*/  UISETP.NE.AND UP0, UPT, UR24, 0x1, UPT ;  /* 0x000000011800788c */ /* 0x000fe2000bf05270 */
[----:B------:R-:W-:Y:S01]  /*3e60*/  PLOP3.LUT P2, PT, PT, PT, PT, 0x80, 0x8 ;  /* 0x000000000008781c */ /* 0x000fe20003f4f070 */
[----:B------:R-:W-:Y:S02]  /*3e70*/  UIADD3 UR4, UPT, UPT, UR10, 0x1, URZ ;  /* 0x000000010a047890 */ /* 0x000fe4000fffe0ff */
[----:B------:R-:W-:Y:S02]  /*3e80*/  UIADD3 UR25, UPT, UPT, UR5, 0x40, URZ ;  /* 0x0000004005197890 */ /* 0x000fe4000fffe0ff */
[----:B------:R-:W-:Y:S01]  /*3e90*/  UISETP.NE.AND UP1, UPT, UR4, 0x8, UPT ;  /* 0x000000080400788c */ /* 0x000fe2000bf25270 */
[----:B------:R-:W-:Y:S01]  /*3ea0*/  PLOP3.LUT P0, PT, PT, PT, UP0, 0x80, 0x8 ;  /* 0x000000000008781c */ /* 0x000fe20003f0f008 */
[----:B------:R-:W-:Y:S02]  /*3eb0*/  UIADD3 UR22, UPT, UPT, UR22, 0x1, URZ ;  /* 0x0000000116167890 */ /* 0x000fe4000fffe0ff */
[----:B------:R-:W-:Y:S02]  /*3ec0*/  USEL UR6, URZ, 0x1, UP1 ;  /* 0x00000001ff067887 */ /* 0x000fe40008800000 */
[----:B------:R-:W-:Y:S02]  /*3ed0*/  USEL UR23, UR4, URZ, UP1 ;  /* 0x000000ff04177287 */ /* 0x000fe40008800000 */
[----:B------:R-:W-:Y:S02]  /*3ee0*/  UIADD3 UR24, UPT, UPT, UR24, -0x1, URZ ;  /* 0xffffffff18187890 */ /* 0x000fe4000fffe0ff */
[----:B------:R-:W-:Y:S01]  /*3ef0*/  @UP0 ULEA UR4, UR23, UR26, 0x3 ;  /* 0x0000001a17040291 */ /* 0x000fe2000f8e18ff */
[----:B------:R-:W-:Y:S01]  /*3f00*/  LOP3.LUT R2, R2, UR6, RZ, 0x3c, !PT ;  /* 0x0000000602027c12 */ /* 0x000fe2000f8e3cff */
[----:B------:R-:W-:Y:S02]  /*3f10*/  ULEA UR6, UR10, UR30, 0xa ;  /* 0x0000001e0a067291 */ /* 0x000fe4000f8e50ff */
[----:B------:R-:W-:Y:S01]  /*3f20*/  UISETP.NE.AND UP0, UPT, UR22, UR27, UPT ;  /* 0x0000001b1600728c */ /* 0x000fe2000bf05270 */
[----:B-1----:R-:W-:Y:S01]  /*3f30*/  @P0 SHF.L.U32 R0, R2, 0x1f, RZ ;  /* 0x0000001f02000819 */ /* 0x002fe200000006ff */
[----:B------:R-:W-:Y:S02]  /*3f40*/  UIADD3 UR20, UPT, UPT, UR6, 0x2, URZ ;  /* 0x0000000206147890 */ /* 0x000fe4000fffe0ff */
[----:B------:R-:W-:Y:S01]  /*3f50*/  UIADD3 UR16, UPT, UPT, UR6, 0x4, URZ ;  /* 0x0000000406107890 */ /* 0x000fe2000fffe0ff */
[----:B------:R2:W3:Y:S01]  /*3f60*/  @P0 SYNCS.PHASECHK.TRANS64.TRYWAIT P2, [UR4], R0 ;  /* 0x00000000ff0005a7 */ /* 0x0004e20008041104 */
[----:B------:R-:W-:Y:S02]  /*3f70*/  ULEA UR4, UR10, UR29, 0x9 ;  /* 0x0000001d0a047291 */ /* 0x000fe4000f8e48ff */
[----:B------:R-:W-:Y:S02]  /*3f80*/  UIADD3 UR12, UPT, UPT, UR6, 0x6, URZ ;  /* 0x00000006060c7890 */ /* 0x000fe4000fffe0ff */
[----:B------:R-:W-:Y:S02]  /*3f90*/  UIADD3 UR18, UPT, UPT, UR4, 0x2, URZ ;  /* 0x0000000204127890 */ /* 0x000fe4000fffe0ff */
[----:B------:R-:W-:Y:S02]  /*3fa0*/  UIADD3 UR14, UPT, UPT, UR4, 0x4, URZ ;  /* 0x00000004040e7890 */ /* 0x000fe4000fffe0ff */
[----:B------:R-:W-:Y:S01]  /*3fb0*/  UIADD3 UR8, UPT, UPT, UR4, 0x6, URZ ;  /* 0x0000000604087890 */ /* 0x000fe2000fffe0ff */
[----:B------:R-:W-:Y:S01]  /*3fc0*/  UMOV UR7, 0x40004040 ;  /* 0x4000404000077882 */ /* 0x000fe20000000000 */
[----:B------:R-:W-:Y:S01]  /*3fd0*/  UMOV UR5, 0x40004040 ;  /* 0x4000404000057882 */ /* 0x000fe20000000000 */
[----:B------:R-:W-:Y:S01]  /*3fe0*/  UMOV UR21, 0x40004040 ;  /* 0x4000404000157882 */ /* 0x000fe20000000000 */
[----:B------:R2:W-:Y:S01]  /*3ff0*/  UTCHMMA.2CTA gdesc[UR4], gdesc[UR6], tmem[UR11], tmem[UR40], idesc[UR41], UP2 ;  /* 0x00ff2806040075ea */ /* 0x0005e2000920000b */
[----:B------:R-:W-:Y:S01]  /*4000*/  UPLOP3.LUT UP2, UPT, UPT, UPT, UPT, 0x80, 0x8 ;  /* 0x000000000008789c */ /* 0x000fe20003f4f070 */
[----:B------:R-:W-:Y:S01]  /*4010*/  UMOV UR19, 0x40004040 ;  /* 0x4000404000137882 */ /* 0x000fe20000000000 */
[----:B------:R-:W-:Y:S01]  /*4020*/  UMOV UR17, 0x40004040 ;  /* 0x4000404000117882 */ /* 0x000fe20000000000 */
[----:B------:R2:W-:Y:S01]  /*4030*/  UTCHMMA.2CTA gdesc[UR18], gdesc[UR20], tmem[UR11], tmem[UR38], idesc[UR39], UPT ;  /* 0x00ff2614120075ea */ /* 0x0005e2000ba0000b */
[----:B------:R-:W-:Y:S01]  /*4040*/  UMOV UR15, 0x40004040 ;  /* 0x40004040000f7882 */ /* 0x000fe20000000000 */
[----:B------:R-:W-:Y:S01]  /*4050*/  UMOV UR13, 0x40004040 ;  /* 0x40004040000d7882 */ /* 0x000fe20000000000 */
[----:B------:R-:W-:Y:S01]  /*4060*/  UMOV UR9, 0x40004040 ;  /* 0x4000404000097882 */ /* 0x000fe20000000000 */
[----:B------:R2:W-:Y:S01]  /*4070*/  UTCHMMA.2CTA gdesc[UR14], gdesc[UR16], tmem[UR11], tmem[UR36], idesc[UR37], UPT ;  /* 0x00ff24100e0075ea */ /* 0x0005e2000ba0000b */
[----:B------:R2:W-:Y:S01]  /*4080*/  UTCHMMA.2CTA gdesc[UR8], gdesc[UR12], tmem[UR11], tmem[UR34], idesc[UR35], UPT ;  /* 0x00ff220c080075ea */ /* 0x0005e2000ba0000b */
[----:B------:R2:W-:Y:S01]  /*4090*/  UTCBAR.2CTA.MULTICAST [UR25], URZ, UR28 ;  /* 0x000000ff190073e9 */ /* 0x0005e2000820081c */
[----:B------:R-:W-:Y:S01]  /*40a0*/  UMOV UR10, UR23 ;  /* 0x00000017000a7c82 */ /* 0x000fe20008000000 */
[----:B------:R-:W-:Y:S05]  /*40b0*/  BRA.U UP0, `(.L_x_77) ;  /* 0xfffffffd00507547 */ /* 0x000fea000b83ffff */
.L_x_74:
[----:B--2---:R-:W-:Y:S01]  /*40c0*/  UIADD3 UR4, UPT, UPT, UR31, 0xf0, URZ ;  /* 0x000000f01f047890 */ /* 0x004fe2000fffe0ff */
[----:B------:R-:W-:-:S08]  /*40d0*/  UMOV UR22, UR27 ;  /* 0x0000001b00167c82 */ /* 0x000fd00008000000 */
[----:B------:R2:W-:Y:S01]  /*40e0*/  UTCBAR.2CTA.MULTICAST [UR4], URZ, UR42 ;  /* 0x000000ff040073e9 */ /* 0x0005e2000820082a */
[----:B------:R-:W-:Y:S02]  /*40f0*/  NOP ;  /* 0x0000000000007918 */ /* 0x000fe40000000000 */
.L_x_72:
[----:B--2---:R-:W-:Y:S01]  /*4100*/  UIADD3 UR4, UPT, UPT, UR32, 0x1, URZ ;  /* 0x0000000120047890 */ /* 0x004fe2000fffe0ff */
[----:B------:R-:W-:-:S03]  /*4110*/  ISETP.NE.AND P0, PT, R8, 0x2, PT ;  /* 0x000000020800780c */ /* 0x000fc60003f05270 */
[----:B------:R-:W-:Y:S01]  /*4120*/  UISETP.NE.AND UP0, UPT, UR4, 0x4, UPT ;  /* 0x000000040400788c */ /* 0x000fe2000bf05270 */
[----:B-1----:R-:W-:Y:S02]  /*4130*/  SEL R0, RZ, 0x1, P0 ;  /* 0x00000001ff007807 */ /* 0x002fe40000000000 */
[----:B------:R-:W-:Y:S01]  /*4140*/  SEL R8, R8, RZ, P0 ;  /* 0x000000ff08087207 */ /* 0x000fe20000000000 */
[----:B------:R-:W-:Y:S01]  /*4150*/  USEL UR5, URZ, 0x1, UP0 ;  /* 0x00000001ff057887 */ /* 0x000fe20008000000 */
[----:B------:R-:W-:Y:S01]  /*4160*/  LOP3.LUT R3, R3, R0, RZ, 0x3c, !PT ;  /* 0x0000000003037212 */ /* 0x000fe200078e3cff */
[----:B------:R-:W-:-:S04]  /*4170*/  USEL UR32, UR4, URZ, UP0 ;  /* 0x000000ff04207287 */ /* 0x000fc80008000000 */
[----:B------:R-:W-:Y:S01]  /*4180*/  LOP3.LUT R9, R9, UR5, RZ, 0x3c, !PT ;  /* 0x0000000509097c12 */ /* 0x000fe2000f8e3cff */
[----:B------:R-:W-:Y:S07]  /*4190*/  @P1 BRA `(.L_x_78) ;  /* 0xfffffff800881947 */ /* 0x000fee000383ffff */
[----:B------:R-:W1:Y:S01]  /*41a0*/  S2UR UR8, SR_CgaCtaId ;  /* 0x00000000000879c3 */ /* 0x000e620000008800 */
[----:B------:R-:W-:Y:S01]  /*41b0*/  ELECT P0, URZ, PT ;  /* 0x0000000000ff782f */ /* 0x000fe20003800000 */
[----:B------:R-:W-:Y:S01]  /*41c0*/  HFMA2 R0, -RZ, RZ, 0, 5.9604644775390625e-08 ;  /* 0x00000001ff007431 */ /* 0x000fe200000001ff */
[----:B------:R-:W-:-:S05]  /*41d0*/  UMOV UR4, 0x40 ;  /* 0x0000004000047882 */ /* 0x000fca0000000000 */
[----:B------:R-:W-:Y:S01]  /*41e0*/  UVIRTCOUNT.DEALLOC.SMPOOL 0x80 ;  /* 0x000000800000784c */ /* 0x000fe20000000000 */
[----:B------:R-:W-:Y:S02]  /*41f0*/  UISETP.NE.AND UP1, UPT, UR47, URZ, UPT ;  /* 0x000000ff2f00728c */ /* 0x000fe4000bf25270 */
[----:B-1----:R-:W-:-:S09]  /*4200*/  ULEA UR8, UR8, UR4, 0x18 ;  /* 0x0000000408087291 */ /* 0x002fd2000f8ec0ff */
[----:B------:R1:W-:Y:S01]  /*4210*/  @P0 STS.U8 [UR8+0x1c], R0 ;  /* 0x00001c00ff000988 */ /* 0x0003e20008000008 */
[----:B------:R-:W-:Y:S05]  /*4220*/  BRA.U UP1, `(.L_x_79) ;  /* 0x0000000101a07547 */ /* 0x000fea000b800000 */
[----:B------:R-:W-:Y:S01]  /*4230*/  UIADD3 UR7, UPT, UPT, UR26, 0x110, URZ ;  /* 0x000001101a077890 */ /* 0x000fe2000fffe0ff */
[----:B------:R-:W-:-:S03]  /*4240*/  SHF.L.U32 R2, R9, 0x1f, RZ ;  /* 0x0000001f09027819 */ /* 0x000fc600000006ff */
[----:B------:R-:W-:-:S09]  /*4250*/  ULEA UR4, UR32, UR7, 0x3 ;  /* 0x0000000720047291 */ /* 0x000fd2000f8e18ff */
[----:B------:R-:W2:Y:S02]  /*4260*/  SYNCS.PHASECHK.TRANS64.TRYWAIT P0, [UR4], R2 ;  /* 0x00000002ff0075a7 */ /* 0x000ea40008001104 */
[----:B--2---:R-:W-:Y:S05]  /*4270*/  @!P0 BRA `(.L_x_80) ;  /* 0x00000088004c8947 */ /* 0x004fea0003800000 */
.L_x_220:
        /* <DEDUP_REMOVED lines=9> */
.L_x_222:
        /* <DEDUP_REMOVED lines=9> */
.L_x_224:
[----:B------:R-:W-:-:S04]  /*43a0*/  UIADD3 UR4, UPT, UPT, UR4, 0x1, URZ ;  /* 0x0000000104047890 */ /* 0x000fc8000fffe0ff */
[----:B------:R-:W-:-:S04]  /*43b0*/  UISETP.NE.AND UP0, UPT, UR4, 0x4, UPT ;  /* 0x000000040400788c */ /* 0x000fc8000bf05270 */
[----:B------:R-:W-:Y:S02]  /*43c0*/  USEL UR5, URZ, 0x1, UP0 ;  /* 0x00000001ff057887 */ /* 0x000fe40008000000 */
[----:B------:R-:W-:-:S04]  /*43d0*/  USEL UR4, UR4, URZ, UP0 ;  /* 0x000000ff04047287 */ /* 0x000fc80008000000 */
[----:B------:R-:W-:Y:S01]  /*43e0*/  ULEA UR4, UR4, UR7, 0x3 ;  /* 0x0000000704047291 */ /* 0x000fe2000f8e18ff */
[----:B------:R-:W-:-:S04]  /*43f0*/  LOP3.LUT R2, R2, UR5, RZ, 0x3c, !PT ;  /* 0x0000000502027c12 */ /* 0x000fc8000f8e3cff */
[----:B------:R-:W-:Y:S01]  /*4400*/  SHF.L.U32 R2, R2, 0x1f, RZ ;  /* 0x0000001f02027819 */ /* 0x000fe200000006ff */
[----:B-1----:R-:W-:-:S04]  /*4410*/  IMAD.U32 R0, RZ, RZ, UR4 ;  /* 0x00000004ff007e24 */ /* 0x002fc8000f8e00ff */
[----:B------:R1:W2:Y:S03]  /*4420*/  SYNCS.PHASECHK.TRANS64.TRYWAIT P0, [R0+URZ], R2 ;  /* 0x00000002000075a7 */ /* 0x0002a600080011ff */
[----:B--2---:R-:W-:Y:S05]  /*4430*/  @!P0 NANOSLEEP.SYNCS 0x989680 ;  /* 0x009896800000895d */ /* 0x004fea0003900000 */
[----:B------:R-:W2:Y:S02]  /*4440*/  @!P0 SYNCS.PHASECHK.TRANS64 P0, [R0+URZ], R2 ;  /* 0x00000002000085a7 */ /* 0x000ea400080010ff */
[----:B--2---:R-:W-:Y:S05]  /*4450*/  @P0 BRA `(.L_x_83) ;  /* 0x0000000000200947 */ /* 0x004fea0003800000 */
.L_x_84:
[----:B--2---:R2:W4:Y:S02]  /*4460*/  SYNCS.PHASECHK.TRANS64.TRYWAIT P0, [R0+URZ], R2 ;  /* 0x00000002000075a7 */ /* 0x00452400080011ff */
[----:B----4-:R-:W-:Y:S05]  /*4470*/  @!P0 NANOSLEEP.SYNCS 0x989680 ;  /* 0x009896800000895d */ /* 0x010fea0003900000 */
[----:B------:R-:W4:Y:S02]  /*4480*/  @!P0 SYNCS.PHASECHK.TRANS64 P0, [R0+URZ], R2 ;  /* 0x00000002000085a7 */ /* 0x000f2400080010ff */
[----:B----4-:R-:W-:Y:S05]  /*4490*/  @!P0 BRA `(.L_x_84) ;  /* 0xfffffffc00f08947 */ /* 0x010fea000383ffff */
[----:B------:R-:W-:Y:S05]  /*44a0*/  BRA `(.L_x_83) ;  /* 0x00000000000c7947 */ /* 0x000fea0003800000 */
.L_x_79:
[----:B------:R-:W-:-:S04]  /*44b0*/  UIADD3 UR4, UPT, UPT, UR26, 0x150, URZ ;  /* 0x000001501a047890 */ /* 0x000fc8000fffe0ff */
[----:B------:R-:W-:-:S09]  /*44c0*/  UPRMT UR4, UR46, 0x654, UR4 ;  /* 0x000006542e047896 */ /* 0x000fd20008000004 */
[----:B------:R-:W-:Y:S03]  /*44d0*/  SYNCS.ARRIVE.TRANS64.RED.A1T0 RZ, [UR4], RZ ;  /* 0x000000ffffff79a7 */ /* 0x000fe60008100404 */
.L_x_83:
[----:B-12---:R-:W-:Y:S01]  /*44e0*/  SHF.L.U32 R2, RZ, 0x1f, RZ ;  /* 0x0000001fff027819 */ /* 0x006fe200000006ff */
[----:B------:R-:W-:Y:S01]  /*44f0*/  UIADD3 UR4, UPT, UPT, UR26, 0x150, URZ ;  /* 0x000001501a047890 */ /* 0x000fe2000fffe0ff */
[----:B------:R-:W-:Y:S02]  /*4500*/  PLOP3.LUT P0, PT, PT, PT, UP1, 0x80, 0x8 ;  /* 0x000000000008781c */ /* 0x000fe40003f0f018 */
[----:B------:R-:W1:Y:S02]  /*4510*/  SYNCS.PHASECHK.TRANS64.TRYWAIT P1, [UR26+0x150], R2 ;  /* 0x00015002ff0075a7 */ /* 0x000e64000802111a */
[----:B-1----:R-:W-:Y:S09]  /*4520*/  @!P1 BRA `(.L_x_85) ;  /* 0x0000008400e89947 */ /* 0x002ff20003800000 */
.L_x_226:
[----:B------:R-:W-:Y:S01]  /*4530*/  @!UP1 UPRMT UR4, UR46, 0x654, UR4 ;  /* 0x000006542e049896 */ /* 0x000fe20008000004 */
[----:B------:R-:W-:Y:S01]  /*4540*/  UMOV UR5, 0xffff ;  /* 0x0000ffff00057882 */ /* 0x000fe20000000000 */
[----:B------:R-:W-:-:S07]  /*4550*/  UMOV UR6, 0x1 ;  /* 0x0000000100067882 */ /* 0x000fce0000000000 */
[----:B------:R-:W-:Y:S01]  /*4560*/  @!P0 SYNCS.ARRIVE.TRANS64.RED.A1T0 RZ, [UR4], RZ ;  /* 0x000000ffffff89a7 */ /* 0x000fe20008100404 */
[----:B------:R-:W-:Y:S01]  /*4570*/  NOP ;  /* 0x0000000000007918 */ /* 0x000fe20000000000 */
[----:B-1----:R-:W1:Y:S01]  /*4580*/  LDS R0, [UR8+0x14] ;  /* 0x00001408ff007984 */ /* 0x002e620008000800 */
[----:B------:R-:W-:-:S04]  /*4590*/  ULOP3.LUT UR4, UR44, 0xffff, URZ, 0xc0, !UPT ;  /* 0x0000ffff2c047892 */ /* 0x000fc8000f8ec0ff */
[----:B------:R-:W-:-:S04]  /*45a0*/  USHF.R.U32.HI UR4, URZ, 0x5, UR4 ;  /* 0x00000005ff047899 */ /* 0x000fc80008011604 */
[----:B------:R-:W-:Y:S02]  /*45b0*/  USHF.L.U32 UR5, UR5, UR4, URZ ;  /* 0x0000000405057299 */ /* 0x000fe400080006ff */
[----:B------:R-:W-:-:S04]  /*45c0*/  USHF.L.U32 UR4, UR6, UR4, URZ ;  /* 0x0000000406047299 */ /* 0x000fc800080006ff */
[----:B-1----:R-:W-:-:S04]  /*45d0*/  LOP3.LUT R0, R0, UR5, RZ, 0xc0, !PT ;  /* 0x0000000500007c12 */ /* 0x002fc8000f8ec0ff */
[----:B------:R-:W-:-:S13]  /*45e0*/  ISETP.NE.AND P0, PT, R0, UR5, PT ;  /* 0x0000000500007c0c */ /* 0x000fda000bf05270 */
[----:B------:R-:W-:Y:S05]  /*45f0*/  @P0 BRA `(.L_x_86) ;  /* 0x0000000000580947 */ /* 0x000fea0003800000 */
[----:B------:R-:W1:Y:S02]  /*4600*/  LDS R0, [UR8+0x18] ;  /* 0x00001808ff007984 */ /* 0x000e640008000800 */
[----:B-1----:R-:W-:-:S04]  /*4610*/  LOP3.LUT R0, R0, UR4, RZ, 0xc0, !PT ;  /* 0x0000000400007c12 */ /* 0x002fc8000f8ec0ff */
[----:B------:R-:W-:-:S13]  /*4620*/  ISETP.NE.AND P0, PT, R0, UR4, PT ;  /* 0x0000000400007c0c */ /* 0x000fda000bf05270 */
[----:B------:R-:W-:Y:S05]  /*4630*/  @P0 BRA `(.L_x_87) ;  /* 0x00000000003c0947 */ /* 0x000fea0003800000 */
[----:B------:R-:W1:Y:S01]  /*4640*/  S2R R2, SR_LANEID ;  /* 0x0000000000027919 */ /* 0x000e620000000000 */
[----:B------:R-:W-:-:S06]  /*4650*/  ULOP3.LUT UR5, URZ, UR5, URZ, 0x33, !UPT ;  /* 0x00000005ff057292 */ /* 0x000fcc000f8e33ff */
[----:B------:R-:W-:-:S04]  /*4660*/  IMAD.U32 R0, RZ, RZ, UR5 ;  /* 0x00000005ff007e24 */ /* 0x000fc8000f8e00ff */
[----:B------:R2:W4:Y:S02]  /*4670*/  REDUX UR7, R0 ;  /* 0x00000000000773c4 */ /* 0x0005240000000000 */
[----:B------:R1:W-:Y:S01]  /*4680*/  UTCATOMSWS.AND URZ, UR5 ;  /* 0x0000000500ff79e3 */ /* 0x0003e20008000000 */
[----:B--2---:R-:W-:Y:S01]  /*4690*/  LOP3.LUT R0, RZ, UR4, RZ, 0x33, !PT ;  /* 0x00000004ff007c12 */ /* 0x004fe2000f8e33ff */
[----:B------:R-:W-:Y:S02]  /*46a0*/  VOTEU.ANY UR4, UPT, PT ;  /* 0x0000000000047886 */ /* 0x000fe400038e0100 */
[----:B------:R-:W-:Y:S02]  /*46b0*/  UFLO.U32 UR4, UR4 ;  /* 0x00000004000472bd */ /* 0x000fe400080e0000 */
[----:B------:R-:W2:Y:S04]  /*46c0*/  REDUX UR6, R0 ;  /* 0x00000000000673c4 */ /* 0x000ea80000000000 */
[----:B-1----:R-:W-:-:S02]  /*46d0*/  ISETP.EQ.U32.AND P0, PT, R2, UR4, PT ;  /* 0x0000000402007c0c */ /* 0x002fc4000bf02070 */
[----:B----4-:R-:W-:-:S11]  /*46e0*/  MOV R2, UR7 ;  /* 0x0000000700027c02 */ /* 0x010fd60008000f00 */
[----:B------:R1:W-:Y:S01]  /*46f0*/  @P0 ATOMS.AND RZ, [UR8+0x14], R2 ;  /* 0x00001402ffff098c */ /* 0x0003e2000a800008 */
[----:B--2---:R-:W-:-:S05]  /*4700*/  IMAD.U32 R0, RZ, RZ, UR6 ;  /* 0x00000006ff007e24 */ /* 0x004fca000f8e00ff */
[----:B------:R1:W-:Y:S01]  /*4710*/  @P0 ATOMS.AND RZ, [UR8+0x18], R0 ;  /* 0x00001800ffff098c */ /* 0x0003e2000a800008 */
[----:B------:R-:W-:Y:S05]  /*4720*/  BRA `(.L_x_88) ;  /* 0x0000000000147947 */ /* 0x000fea0003800000 */
.L_x_87:
[----:B------:R-:W-:Y:S02]  /*4730*/  MOV R2, 0x4750 ;  /* 0x0000475000027802 */ /* 0x000fe40000000f00 */
[----:B---3-5:R-:W-:Y:S05]  /*4740*/  CALL.REL.NOINC `($__internal_0_$__cuda_sm10x_tcgen05_guardrail_trap_col_being_dealloced_not_returned_by_alloc) ;  /* 0x0000008c00787944 */ /* 0x028fea0003c00000 */
[----:B------:R-:W-:Y:S05]  /*4750*/  BRA `(.L_x_88) ;  /* 0x0000000000087947 */ /* 0x000fea0003800000 */
.L_x_86:
[----:B------:R-:W-:Y:S02]  /*4760*/  MOV R2, 0x4780 ;  /* 0x0000478000027802 */ /* 0x000fe40000000f00 */
[----:B---3-5:R-:W-:Y:S05]  /*4770*/  CALL.REL.NOINC `($__internal_2_$__cuda_sm10x_tcgen05_guardrail_trap_unallocated_columns_being_dealloced) ;  /* 0x0000008c00847944 */ /* 0x028fea0003c00000 */
.L_x_88:
[----:B------:R-:W-:Y:S01]  /*4780*/  NOP ;  /* 0x0000000000007918 */ /* 0x000fe20000000000 */
[----:B------:R-:W-:Y:S05]  /*4790*/  EXIT ;  /* 0x000000000000794d */ /* 0x000fea0003800000 */
.L_x_59:
[----:B------:R-:W-:-:S09]  /*47a0*/  UISETP.NE.OR UP0, UPT, UR13, 0x3, !UP3 ;  /* 0x000000030d00788c */ /* 0x000fd2000df05670 */
[----:B------:R-:W-:Y:S05]  /*47b0*/  BRA.U UP0, `(.L_x_89) ;  /* 0x0000001900987547 */ /* 0x000fea000b800000 */
[----:B------:R-:W1:Y:S01]  /*47c0*/  S2UR UR10, SR_CgaCtaId ;  /* 0x00000000000a79c3 */ /* 0x000e620000008800 */
[----:B------:R-:W2:Y:S01]  /*47d0*/  LDCU UR46, c[0x0][0x370] ;  /* 0x00006e00ff2e77ac */ /* 0x000ea20008000800 */
[----:B------:R-:W-:Y:S01]  /*47e0*/  HFMA2 R14, -RZ, RZ, 0, 0 ;  /* 0x00000000ff0e7431 */ /* 0x000fe200000001ff */
[----:B------:R-:W-:Y:S01]  /*47f0*/  MOV R13, RZ ;  /* 0x000000ff000d7202 */ /* 0x000fe20000000f00 */
[----:B------:R-:W-:Y:S01]  /*4800*/  HFMA2 R7, -RZ, RZ, 0, 0.0078125 ;  /* 0x00002000ff077431 */ /* 0x000fe200000001ff */
[----:B------:R-:W2:Y:S03]  /*4810*/  LDCU.128 UR56, c[0x0][0xb10] ;  /* 0x00016200ff3877ac */ /* 0x000ea60008000c00 */
[----:B------:R-:W3:Y:S01]  /*4820*/  LDC.64 R16, c[0x0][0x348] ;  /* 0x0000d200ff107b82 */ /* 0x000ee20000000a00 */
[----:B------:R-:W4:Y:S01]  /*4830*/  LDCU UR39, c[0x0][0x374] ;  /* 0x00006e80ff2777ac */ /* 0x000f220008000800 */
[----:B------:R-:W1:Y:S06]  /*4840*/  LDCU UR15, c[0x0][0xb0c] ;  /* 0x00016180ff0f77ac */ /* 0x000e6c0008000800 */
[----:B------:R-:W3:Y:S01]  /*4850*/  LDC.64 R2, c[0x0][0x888] ;  /* 0x00022200ff027b82 */ /* 0x000ee20000000a00 */
[----:B------:R-:W3:Y:S01]  /*4860*/  LDCU UR55, c[0x0][0xb20] ;  /* 0x00016400ff3777ac */ /* 0x000ee20008000800 */
[----:B------:R-:W3:Y:S06]  /*4870*/  LDCU UR4, c[0x0][0xb30] ;  /* 0x00016600ff0477ac */ /* 0x000eec0008000800 */
[----:B------:R-:W3:Y:S01]  /*4880*/  LDC.64 R4, c[0x0][0x890] ;  /* 0x00022400ff047b82 */ /* 0x000ee20000000a00 */
[----:B------:R-:W-:Y:S01]  /*4890*/  UMOV UR21, 0x400 ;  /* 0x0000040000157882 */ /* 0x000fe20000000000 */
[----:B--2---:R-:W-:-:S02]  /*48a0*/  UIMAD.WIDE.U32 UR6, UR46, UR56, URZ ;  /* 0x000000382e0672a5 */ /* 0x004fc4000f8e00ff */
[----:B----4-:R-:W-:Y:S02]  /*48b0*/  UIMAD.WIDE.U32 UR8, UR39, UR59, URZ ;  /* 0x0000003b270872a5 */ /* 0x010fe4000f8e00ff */
[----:B-1----:R-:W-:Y:S02]  /*48c0*/  ULEA UR21, UR10, UR21, 0x18 ;  /* 0x000000150a157291 */ /* 0x002fe4000f8ec0ff */
[----:B------:R-:W-:Y:S02]  /*48d0*/  UPLOP3.LUT UP1, UPT, UPT, UPT, UPT, 0x40, 0x4 ;  /* 0x000000000004789c */ /* 0x000fe40003f2e870 */
[----:B------:R-:W-:Y:S02]  /*48e0*/  UIADD3 UR49, UPT, UPT, UR21, 0x80, URZ ;  /* 0x0000008015317890 */ /* 0x000fe4000fffe0ff */
[----:B------:R-:W-:Y:S02]  /*48f0*/  UIADD3 UR41, UPT, UPT, UR21, 0x88, URZ ;  /* 0x0000008815297890 */ /* 0x000fe4000fffe0ff */
[----:B------:R-:W-:-:S02]  /*4900*/  UIADD3 UR33, UPT, UPT, UR21, 0x90, URZ ;  /* 0x0000009015217890 */ /* 0x000fc4000fffe0ff */
[----:B------:R-:W-:Y:S01]  /*4910*/  UIADD3 UR25, UPT, UPT, UR21, 0x98, URZ ;  /* 0x0000009815197890 */ /* 0x000fe2000fffe0ff */
[----:B------:R-:W-:Y:S01]  /*4920*/  UMOV UR6, UR7 ;  /* 0x0000000700067c82 */ /* 0x000fe20008000000 */
[----:B------:R-:W-:Y:S01]  /*4930*/  UMOV UR5, UR9 ;  /* 0x0000000900057c82 */ /* 0x000fe20008000000 */
[----:B------:R-:W-:Y:S02]  /*4940*/  UISETP.GE.AND UP0, UPT, UR45, 0x1, UPT ;  /* 0x000000012d00788c */ /* 0x000fe4000bf06270 */
[----:B------:R-:W-:Y:S01]  /*4950*/  UISETP.NE.AND UP4, UPT, UR45, 0x1, UPT ;  /* 0x000000012d00788c */ /* 0x000fe2000bf85270 */
[----:B------:R-:W1:Y:S01]  /*4960*/  LDCU.64 UR22, c[0x0][0xb28] ;  /* 0x00016500ff1677ac */ /* 0x000e620008000a00 */
[----:B------:R-:W-:Y:S02]  /*4970*/  UISETP.NE.AND UP6, UPT, UR15, 0x1, UPT ;  /* 0x000000010f00788c */ /* 0x000fe4000bfc5270 */
[----:B------:R-:W-:Y:S02]  /*4980*/  UISETP.NE.AND UP5, UPT, UR58, 0x1, UPT ;  /* 0x000000013a00788c */ /* 0x000fe4000bfa5270 */
[----:B------:R-:W-:-:S02]  /*4990*/  USHF.R.U32.HI UR53, URZ, UR57, UR6 ;  /* 0x00000039ff357299 */ /* 0x000fc40008011606 */
[----:B------:R-:W-:Y:S02]  /*49a0*/  UPRMT UR37, UR10, 0x654, UR49 ;  /* 0x000006540a257896 */ /* 0x000fe40008000031 */
[----:B------:R-:W-:Y:S02]  /*49b0*/  UPRMT UR31, UR10, 0x654, UR41 ;  /* 0x000006540a1f7896 */ /* 0x000fe40008000029 */
[----:B------:R-:W-:Y:S02]  /*49c0*/  UPRMT UR30, UR10, 0x654, UR33 ;  /* 0x000006540a1e7896 */ /* 0x000fe40008000021 */
[----:B------:R-:W-:Y:S02]  /*49d0*/  UPRMT UR29, UR10, 0x654, UR25 ;  /* 0x000006540a1d7896 */ /* 0x000fe40008000019 */
[----:B---3--:R-:W-:Y:S02]  /*49e0*/  USHF.R.U32.HI UR47, URZ, UR55, UR5 ;  /* 0x00000037ff2f7299 */ /* 0x008fe40008011605 */
[----:B------:R-:W-:-:S11]  /*49f0*/  UISETP.NE.AND UP3, UPT, UR4, 0x1, UPT ;  /* 0x000000010400788c */ /* 0x000fd6000bf65270 */
.L_x_104:
[C---:B------:R-:W-:Y:S02]  /*4a00*/  LEA R12, R14.reuse, UR21, 0x3 ;  /* 0x000000150e0c7c11 */ /* 0x040fe4000f8e18ff */
[----:B------:R-:W-:Y:S02]  /*4a10*/  SHF.L.U32 R0, R13, 0x1f, RZ ;  /* 0x0000001f0d007819 */ /* 0x000fe400000006ff */
[----:B------:R-:W-:Y:S02]  /*4a20*/  LEA R8, R14, UR21, 0x4 ;  /* 0x000000150e087c11 */ /* 0x000fe4000f8e20ff */
[----:B------:R-:W2:Y:S02]  /*4a30*/  SYNCS.PHASECHK.TRANS64.TRYWAIT P0, [R12+URZ+0xd0], R0 ;  /* 0x0000d0000c0075a7 */ /* 0x000ea400080011ff */
[----:B--23--:R-:W-:Y:S05]  /*4a40*/  @!P0 BRA `(.L_x_90) ;  /* 0x0000008000b88947 */ /* 0x00cfea0003800000 */
.L_x_227:
[----:B------:R-:W3:Y:S01]  /*4a50*/  LDS.128 R8, [R8+0x160] ;  /* 0x0001600008087984 */ /* 0x000ee20000000c00 */
[----:B------:R-:W-:Y:S01]  /*4a60*/  UISETP.GE.AND UP0, UPT, UR45, 0x1, UPT ;  /* 0x000000012d00788c */ /* 0x000fe2000bf06270 */
[----:B------:R-:W-:Y:S01]  /*4a70*/  @!PT LDS RZ, [RZ] ;  /* 0x00000000fffff984 */ /* 0x000fe20000000800 */
[----:B------:R-:W-:Y:S01]  /*4a80*/  @!PT LDS RZ, [RZ] ;  /* 0x00000000fffff984 */ /* 0x000fe20000000800 */
[----:B------:R-:W-:Y:S01]  /*4a90*/  @!PT LDS RZ, [RZ] ;  /* 0x00000000fffff984 */ /* 0x000fe20000000800 */
[----:B------:R-:W-:Y:S01]  /*4aa0*/  @!PT LDS RZ, [RZ] ;  /* 0x00000000fffff984 */ /* 0x000fe20000000800 */
[----:B------:R4:W-:Y:S06]  /*4ab0*/  MEMBAR.ALL.CTA ;  /* 0x0000000000007992 */ /* 0x0009ec0000008000 */
[----:B----4-:R-:W4:Y:S01]  /*4ac0*/  FENCE.VIEW.ASYNC.S ;  /* 0x00000000000073c6 */ /* 0x010f220000000000 */
[----:B---3--:R-:W-:Y:S11]  /*4ad0*/  LOP3.LUT P0, RZ, R10, 0x1, RZ, 0xc0, !PT ;  /* 0x000000010aff7812 */ /* 0x008ff6000780c0ff */
[----:B------:R-:W-:Y:S02]  /*4ae0*/  @!UPT UIADD3 URZ, UPT, UPT, URZ, URZ, URZ ;  /* 0x000000fffffff290 */ /* 0x000fe4000fffe0ff */
[----:B----4-:R-:W-:Y:S01]  /*4af0*/  VOTEU.ANY UP2, P0 ;  /* 0x0000000000ff7886 */ /* 0x010fe20000040100 */
[----:B------:R-:W-:Y:S11]  /*4b00*/  PLOP3.LUT P0, PT, PT, PT, UP2, 0x80, 0x8 ;  /* 0x000000000008781c */ /* 0x000ff60003f0f028 */
[----:B------:R-:W-:Y:S02]  /*4b10*/  @!UPT UIADD3 URZ, UPT, UPT, URZ, URZ, URZ ;  /* 0x000000fffffff290 */ /* 0x000fe4000fffe0ff */
[----:B--2---:R-:W-:Y:S02]  /*4b20*/  @P0 SHF.R.U32.HI R0, RZ, 0x10, R9 ;  /* 0x00000010ff000819 */ /* 0x004fe40000011609 */
[----:B------:R-:W-:Y:S02]  /*4b30*/  @P0 MOV R6, R8 ;  /* 0x0000000800060202 */ /* 0x000fe40000000f00 */
[----:B------:R-:W-:Y:S01]  /*4b40*/  @P0 R2UR UR4, R0 ;  /* 0x00000000000402ca */ /* 0x000fe200000e0000 */
[----:B------:R-:W-:Y:S01]  /*4b50*/  VIADD R0, R12, 0xe0 ;  /* 0x000000e00c007836 */ /* 0x000fe20000000000 */
[----:B------:R-:W-:Y:S02]  /*4b60*/  @P0 LOP3.LUT R8, R9, 0xffff, RZ, 0xc0, !PT ;  /* 0x0000ffff09080812 */ /* 0x000fe400078ec0ff */
[----:B------:R-:W-:Y:S02]  /*4b70*/  @P0 R2UR UR6, R6 ;  /* 0x00000000060602ca */ /* 0x000fe400000e0000 */
[----:B------:R-:W-:Y:S02]  /*4b80*/  PRMT R0, RZ, 0x654, R0 ;  /* 0x00000654ff007816 */ /* 0x000fe40000000000 */
[----:B------:R-:W-:Y:S02]  /*4b90*/  @P0 R2UR UR5, R8 ;  /* 0x00000000080502ca */ /* 0x000fe400000e0000 */
[----:B------:R2:W-:Y:S03]  /*4ba0*/  SYNCS.ARRIVE.TRANS64.RED.A1T0 RZ, [R0+URZ], RZ ;  /* 0x000000ff00ff79a7 */ /* 0x0005e600081004ff */
[----:B------:R-:W-:Y:S04]  /*4bb0*/  @UP2 UMOV UR38, UR4 ;  /* 0x0000000400262c82 */ /* 0x000fe80008000000 */
[----:B------:R-:W-:Y:S04]  /*4bc0*/  @UP2 UMOV UR14, UR6 ;  /* 0x00000006000e2c82 */ /* 0x000fe80008000000 */
[----:B------:R-:W-:Y:S01]  /*4bd0*/  @UP2 UMOV UR13, UR5 ;  /* 0x00000005000d2c82 */ /* 0x000fe20008000000 */
[----:B------:R-:W-:Y:S05]  /*4be0*/  BRA.U !UP0, `(.L_x_91) ;  /* 0x0000000108a47547 */ /* 0x000fea000b800000 */
[----:B------:R-:W-:Y:S02]  /*4bf0*/  UIMAD.WIDE.U32 UR16, UR13, UR59, URZ ;  /* 0x0000003b0d1072a5 */ /* 0x000fe4000f8e00ff */
[----:B------:R-:W-:Y:S02]  /*4c00*/  UIMAD.WIDE.U32 UR18, UR14, UR56, URZ ;  /* 0x000000380e1272a5 */ /* 0x000fe4000f8e00ff */
[----:B------:R-:W-:Y:S02]  /*4c10*/  USEL UR4, UR39, UR47, !UP5 ;  /* 0x0000002f27047287 */ /* 0x000fe4000e800000 */
[----:B------:R-:W-:Y:S02]  /*4c20*/  USEL UR7, UR46, UR53, !UP6 ;  /* 0x000000352e077287 */ /* 0x000fe4000f000000 */
[----:B-1----:R-:W-:Y:S02]  /*4c30*/  UIMAD.WIDE.U32 UR8, UR4, UR22, URZ ;  /* 0x00000016040872a5 */ /* 0x002fe4000f8e00ff */
[----:B------:R-:W-:Y:S01]  /*4c40*/  UIMAD.WIDE.U32 UR10, UR7, UR22, URZ ;  /* 0x00000016070a72a5 */ /* 0x000fe2000f8e00ff */
[----:B------:R-:W-:Y:S02]  /*4c50*/  UMOV UR5, UR17 ;  /* 0x0000001100057c82 */ /* 0x000fe40008000000 */
[----:B------:R-:W-:Y:S03]  /*4c60*/  USHF.R.U32.HI UR6, URZ, UR55, UR5 ;  /* 0x00000037ff067299 */ /* 0x000fe60008011605 */
[----:B------:R-:W-:Y:S01]  /*4c70*/  UMOV UR5, UR19 ;  /* 0x0000001300057c82 */ /* 0x000fe20008000000 */
[----:B------:R-:W-:Y:S02]  /*4c80*/  USEL UR6, UR13, UR6, !UP5 ;  /* 0x000000060d067287 */ /* 0x000fe4000e800000 */
[----:B------:R-:W-:Y:S03]  /*4c90*/  USHF.R.U32.HI UR12, URZ, UR57, UR5 ;  /* 0x00000039ff0c7299 */ /* 0x000fe60008011605 */
[----:B------:R-:W-:Y:S02]  /*4ca0*/  UMOV UR5, UR9 ;  /* 0x0000000900057c82 */ /* 0x000fe40008000000 */
[----:B------:R-:W-:Y:S03]  /*4cb0*/  @UP4 USHF.R.U32.HI UR4, URZ, UR23, UR5 ;  /* 0x00000017ff044299 */ /* 0x000fe60008011605 */
[----:B------:R-:W-:Y:S01]  /*4cc0*/  UMOV UR5, UR11 ;  /* 0x0000000b00057c82 */ /* 0x000fe20008000000 */
[----:B------:R-:W-:Y:S02]  /*4cd0*/  UIMAD UR4, UR45, UR4, URZ ;  /* 0x000000042d0472a4 */ /* 0x000fe4000f8e02ff */
[----:B------:R-:W-:Y:S02]  /*4ce0*/  @UP4 USHF.R.U32.HI UR7, URZ, UR23, UR5 ;  /* 0x00000017ff074299 */ /* 0x000fe40008011605 */
[----:B------:R-:W-:Y:S02]  /*4cf0*/  UIMAD.WIDE.U32 UR10, UR6, UR22, URZ ;  /* 0x00000016060a72a5 */ /* 0x000fe4000f8e00ff */
[----:B------:R-:W-:Y:S02]  /*4d00*/  USEL UR5, UR14, UR12, !UP6 ;  /* 0x0000000c0e057287 */ /* 0x000fe4000f000000 */
[----:B------:R-:W-:Y:S02]  /*4d10*/  UIMAD UR8, UR45, UR7, URZ ;  /* 0x000000072d0872a4 */ /* 0x000fe4000f8e02ff */
[----:B------:R-:W-:Y:S03]  /*4d20*/  UISETP.GE.AND UP0, UPT, UR6, UR4, UPT ;  /* 0x000000040600728c */ /* 0x000fe6000bf06270 */
[----:B------:R-:W-:Y:S01]  /*4d30*/  UMOV UR4, UR11 ;  /* 0x0000000b00047c82 */ /* 0x000fe20008000000 */
[----:B------:R-:W-:Y:S02]  /*4d40*/  UISETP.GE.OR UP0, UPT, UR5, UR8, UP0 ;  /* 0x000000080500728c */ /* 0x000fe40008706670 */
[----:B------:R-:W-:Y:S02]  /*4d50*/  USHF.R.U32.HI UR4, URZ, UR23, UR4 ;  /* 0x00000017ff047299 */ /* 0x000fe40008011604 */
[----:B------:R-:W-:Y:S02]  /*4d60*/  UIMAD.WIDE.U32 UR8, UR5, UR22, URZ ;  /* 0x00000016050872a5 */ /* 0x000fe4000f8e00ff */
[----:B------:R-:W-:Y:S04]  /*4d70*/  USEL UR10, UR6, UR4, !UP4 ;  /* 0x00000004060a7287 */ /* 0x000fe8000e000000 */
[----:B------:R-:W-:Y:S01]  /*4d80*/  UIADD3 UR11, UPT, UPT, -UR10, URZ, URZ ;  /* 0x000000ff0a0b7290 */ /* 0x000fe2000fffe1ff */
[----:B------:R-:W-:Y:S02]  /*4d90*/  @!UP0 UMOV UR4, UR9 ;  /* 0x0000000900048c82 */ /* 0x000fe40008000000 */
[----:B------:R-:W-:Y:S02]  /*4da0*/  @!UP0 USHF.R.U32.HI UR4, URZ, UR23, UR4 ;  /* 0x00000017ff048299 */ /* 0x000fe40008011604 */
[----:B------:R-:W-:Y:S02]  /*4db0*/  UIMAD UR8, UR45, UR11, UR6 ;  /* 0x0000000b2d0872a4 */ /* 0x000fe4000f8e0206 */
[----:B------:R-:W-:Y:S04]  /*4dc0*/  @!UP0 USEL UR4, UR5, UR4, !UP4 ;  /* 0x0000000405048287 */ /* 0x000fe8000e000000 */
[----:B------:R-:W-:Y:S02]  /*4dd0*/  @!UP0 UIMAD UR7, UR7, UR8, UR4 ;  /* 0x00000008070782a4 */ /* 0x000fe4000f8e0204 */
[----:B------:R-:W-:Y:S02]  /*4de0*/  @!UP0 UIADD3 UR9, UPT, UPT, UR10, -UR4, URZ ;  /* 0x800000040a098290 */ /* 0x000fe4000fffe0ff */
[----:B------:R-:W-:Y:S02]  /*4df0*/  UIADD3 UR8, UPT, UPT, -UR6, URZ, URZ ;  /* 0x000000ff06087290 */ /* 0x000fe4000fffe1ff */
[----:B------:R-:W-:Y:S02]  /*4e00*/  UIADD3 UR4, UPT, UPT, -UR5, URZ, URZ ;  /* 0x000000ff05047290 */ /* 0x000fe4000fffe1ff */
[----:B------:R-:W-:Y:S03]  /*4e10*/  @!UP0 UIMAD UR6, UR9, UR45, UR5 ;  /* 0x0000002d090682a4 */ /* 0x000fe6000f8e0205 */
[----:B------:R-:W-:Y:S01]  /*4e20*/  @!UP0 UMOV UR5, UR7 ;  /* 0x0000000700058c82 */ /* 0x000fe20008000000 */
[----:B------:R-:W-:Y:S02]  /*4e30*/  UIMAD UR7, UR15, UR4, UR14 ;  /* 0x000000040f0772a4 */ /* 0x000fe4000f8e020e */
[----:B------:R-:W-:Y:S02]  /*4e40*/  UIMAD UR4, UR58, UR8, UR13 ;  /* 0x000000083a0472a4 */ /* 0x000fe4000f8e020d */
[----:B------:R-:W-:Y:S02]  /*4e50*/  UIMAD UR14, UR5, UR15, UR7 ;  /* 0x0000000f050e72a4 */ /* 0x000fe4000f8e0207 */
[----:B------:R-:W-:Y:S11]  /*4e60*/  UIMAD UR13, UR6, UR58, UR4 ;  /* 0x0000003a060d72a4 */ /* 0x000ff6000f8e0204 */
[----:B------:R-:W-:Y:S01]  /*4e70*/  @!UPT UIADD3 URZ, UPT, UPT, URZ, URZ, URZ ;  /* 0x000000fffffff290 */ /* 0x000fe2000fffe0ff */
.L_x_91:
[----:B------:R-:W3:Y:S01]  /*4e80*/  @!UP3 LDCU.128 UR8, c[0x0][0xb10] ;  /* 0x00016200ff08b7ac */ /* 0x000ee20008000c00 */
[----:B------:R-:W-:Y:S01]  /*4e90*/  IMAD.MOV.U32 R10, RZ, RZ, 0x1 ;  /* 0x00000001ff0a7424 */ /* 0x000fe200078e00ff */
[C---:B------:R-:W-:Y:S02]  /*4ea0*/  ISETP.NE.U32.AND P1, PT, R4.reuse, RZ, PT ;  /* 0x000000ff0400720c */ /* 0x040fe40003f25070 */
[----:B------:R-:W-:Y:S02]  /*4eb0*/  ISETP.NE.U32.AND P0, PT, R4, RZ, PT ;  /* 0x000000ff0400720c */ /* 0x000fe40003f05070 */
[C---:B------:R-:W-:Y:S01]  /*4ec0*/  ISETP.NE.AND.EX P1, PT, R5.reuse, RZ, PT, P1 ;  /* 0x000000ff0500720c */ /* 0x040fe20003f25310 */
[----:B------:R-:W4:Y:S01]  /*4ed0*/  @!UP3 LDCU UR5, c[0x0][0xb0c] ;  /* 0x00016180ff05b7ac */ /* 0x000f220008000800 */
[----:B------:R-:W-:Y:S02]  /*4ee0*/  ISETP.NE.AND.EX P0, PT, R5, RZ, PT, P0 ;  /* 0x000000ff0500720c */ /* 0x000fe40003f05300 */
[----:B------:R-:W-:Y:S01]  /*4ef0*/  SHF.L.U32 R10, R10, 0x1f, RZ ;  /* 0x0000001f0a0a7819 */ /* 0x000fe200000006ff */
[----:B------:R-:W-:Y:S02]  /*4f00*/  USHF.L.U32 UR50, UR32, 0x8, URZ ;  /* 0x0000000820327899 */ /* 0x000fe400080006ff */
[----:B------:R-:W-:Y:S02]  /*4f10*/  USHF.L.U32 UR51, UR20, 0x6, URZ ;  /* 0x0000000614337899 */ /* 0x000fe400080006ff */
[----:B---3--:R-:W-:Y:S07]  /*4f20*/  UIMAD.WIDE.U32 UR6, UR14, UR8, URZ ;  /* 0x000000080e0672a5 */ /* 0x008fee000f8e00ff */
[----:B------:R-:W-:Y:S01]  /*4f30*/  @!UP3 UMOV UR4, UR7 ;  /* 0x000000070004bc82 */ /* 0x000fe20008000000 */
[----:B----4-:R-:W-:Y:S02]  /*4f40*/  @!UP3 UISETP.NE.AND UP0, UPT, UR5, 0x1, UPT ;  /* 0x000000010500b88c */ /* 0x010fe4000bf05270 */
[----:B------:R-:W-:Y:S02]  /*4f50*/  @!UP3 USHF.R.U32.HI UR4, URZ, UR9, UR4 ;  /* 0x00000009ff04b299 */ /* 0x000fe40008011604 */
[----:B------:R-:W-:Y:S02]  /*4f60*/  UIMAD.WIDE.U32 UR6, UR13, UR11, URZ ;  /* 0x0000000b0d0672a5 */ /* 0x000fe4000f8e00ff */
[----:B------:R-:W-:Y:S02]  /*4f70*/  @!UP3 USEL UR8, UR14, UR4, !UP0 ;  /* 0x000000040e08b287 */ /* 0x000fe4000c000000 */
[----:B------:R-:W-:Y:S03]  /*4f80*/  @!UP3 UISETP.NE.AND UP0, UPT, UR10, 0x1, UPT ;  /* 0x000000010a00b88c */ /* 0x000fe6000bf05270 */
[----:B------:R-:W-:Y:S02]  /*4f90*/  @!UP3 UMOV UR6, UR7 ;  /* 0x000000070006bc82 */ /* 0x000fe40008000000 */
[----:B------:R-:W3:Y:S02]  /*4fa0*/  @!UP3 LDCU UR4, c[0x0][0xb20] ;  /* 0x00016400ff04b7ac */ /* 0x000ee40008000800 */
[----:B---3--:R-:W-:Y:S04]  /*4fb0*/  @!UP3 USHF.R.U32.HI UR6, URZ, UR4, UR6 ;  /* 0x00000004ff06b299 */ /* 0x008fe80008011606 */
[----:B------:R-:W-:Y:S04]  /*4fc0*/  @!UP3 USEL UR6, UR13, UR6, !UP0 ;  /* 0x000000060d06b287 */ /* 0x000fe8000c000000 */
[----:B------:R-:W-:Y:S02]  /*4fd0*/  @!UP3 UIADD3 UR4, UPT, UPT, -UR8, UR6, URZ ;  /* 0x000000060804b290 */ /* 0x000fe4000fffe1ff */
[----:B------:R-:W-:Y:S02]  /*4fe0*/  @!UP3 UIADD3 UR6, UPT, UPT, UR8, -UR6, URZ ;  /* 0x800000060806b290 */ /* 0x000fe4000fffe0ff */
[----:B------:R-:W-:Y:S02]  /*4ff0*/  @!UP3 UIMAD UR14, UR4, UR5, UR14 ;  /* 0x00000005040eb2a4 */ /* 0x000fe4000f8e020e */
[----:B------:R-:W-:Y:S01]  /*5000*/  @!UP3 UIMAD UR13, UR6, UR10, UR13 ;  /* 0x0000000a060db2a4 */ /* 0x000fe2000f8e020d */
[----:B------:R-:W-:Y:S11]  /*5010*/  BRA.U UP1, `(.L_x_92) ;  /* 0x0000000101107547 */ /* 0x000ff6000b800000 */
[----:B------:R-:W-:Y:S04]  /*5020*/  MOV R6, UR54 ;  /* 0x0000003600067c02 */ /* 0x000fe80008000f00 */
[----:B------:R-:W-:Y:S04]  /*5030*/  SHF.L.U32 R6, R6, 0x1f, RZ ;  /* 0x0000001f06067819 */ /* 0x000fe800000006ff */
[----:B------:R-:W3:Y:S02]  /*5040*/  SYNCS.PHASECHK.TRANS64.TRYWAIT P2, [UR21+0xc8], R6 ;  /* 0x0000c806ff0075a7 */ /* 0x000ee40008041115 */
[----:B---3--:R-:W-:Y:S05]  /*5050*/  @!P2 BRA `(.L_x_93) ;  /* 0x0000007c0048a947 */ /* 0x008fea0003800000 */
.L_x_92:
[----:B------:R-:W-:Y:S05]  /*5060*/  @!P1 BRA `(.L_x_94) ;  /* 0x0000000000309947 */ /* 0x000fea0003800000 */
[----:B------:R-:W-:Y:S01]  /*5070*/  ISETP.NE.U32.AND P1, PT, R2, RZ, PT ;  /* 0x000000ff0200720c */ /* 0x000fe20003f25070 */
[----:B------:R-:W3:Y:S01]  /*5080*/  LDCU.64 UR4, c[0x0][0x358] ;  /* 0x00006b00ff0477ac */ /* 0x000ee20008000a00 */
[----:B------:R-:W-:Y:S02]  /*5090*/  IMAD.MOV.U32 R52, RZ, RZ, 0x1 ;  /* 0x00000001ff347424 */ /* 0x000fe400078e00ff */
[----:B------:R-:W-:Y:S11]  /*50a0*/  ISETP.NE.AND.EX P1, PT, R3, RZ, PT, P1 ;  /* 0x000000ff0300720c */ /* 0x000ff60003f25310 */
[----:B------:R-:W-:Y:S02]  /*50b0*/  @!UPT UIADD3 URZ, UPT, UPT, URZ, URZ, URZ ;  /* 0x000000fffffff290 */ /* 0x000fe4000fffe0ff */
[----:B------:R-:W4:Y:S01]  /*50c0*/  @P1 LDC.64 R8, c[0x0][0x888] ;  /* 0x00022200ff081b82 */ /* 0x000f220000000a00 */
[----:B--2---:R-:W-:Y:S04]  /*50d0*/  @P1 IMAD R0, R4, UR36, RZ ;  /* 0x0000002404001c24 */ /* 0x004fe8000f8e02ff */
[----:B----4-:R-:W-:Y:S04]  /*50e0*/  @P1 IMAD.WIDE R8, R0, 0x4, R8 ;  /* 0x0000000400081825 */ /* 0x010fe800078e0208 */
[----:B------:R-:W-:Y:S01]  /*50f0*/  HFMA2 R0, -RZ, RZ, 0, 5.9604644775390625e-08 ;  /* 0x00000001ff007431 */ /* 0x000fe200000001ff */
[----:B---3-5:R3:W5:Y:S04]  /*5100*/  @P1 LDG.E R27, desc[UR4][R8.64] ;  /* 0x00000004081b1981 */ /* 0x028768000c1e1900 */
[----:B------:R-:W-:Y:S01]  /*5110*/  @!P1 PRMT R52, R0, 0x7610, R52 ;  /* 0x0000761000349816 */ /* 0x000fe20000000034 */
[----:B---3--:R-:W4:Y:S06]  /*5120*/  @!P1 LDC R27, c[0x0][0x880] ;  /* 0x00022000ff1b9b82 */ /* 0x008f2c0000000800 */
.L_x_94:
[----:B----45:R-:W-:Y:S01]  /*5130*/  @!P0 FSETP.EQ.AND P1, PT, R27, RZ, PT ;  /* 0x000000ff1b00820b */ /* 0x030fe20003f22000 */
[----:B------:R-:W-:Y:S01]  /*5140*/  @!UPT UIADD3 URZ, UPT, UPT, URZ, URZ, URZ ;  /* 0x000000fffffff290 */ /* 0x000fe2000fffe0ff */
[----:B------:R-:W-:Y:S11]  /*5150*/  @!P0 BRA `(.L_x_95) ;  /* 0x0000000000188947 */ /* 0x000ff60003800000 */
[----:B------:R-:W-:Y:S02]  /*5160*/  LOP3.LUT P0, RZ, R52, 0xff, RZ, 0xc0, !PT ;  /* 0x000000ff34ff7812 */ /* 0x000fe4000780c0ff */
[----:B------:R-:W-:Y:S04]  /*5170*/  ISETP.NE.U32.AND P1, PT, R2, RZ, PT ;  /* 0x000000ff0200720c */ /* 0x000fe80003f25070 */
[----:B------:R-:W-:Y:S04]  /*5180*/  ISETP.NE.AND.EX P1, PT, R3, RZ, PT, P1 ;  /* 0x000000ff0300720c */ /* 0x000fe80003f25310 */
[----:B------:R-:W-:Y:S03]  /*5190*/  PLOP3.LUT P1, PT, P1, PT, PT, 0x8, 0x80 ;  /* 0x000000000080781c */ /* 0x000fe60000f2e170 */
[----:B------:R-:W-:Y:S11]  /*51a0*/  @P0 FSETP.EQ.AND P1, PT, R27, RZ, PT ;  /* 0x000000ff1b00020b */ /* 0x000ff60003f22000 */
[----:B------:R-:W-:Y:S02]  /*51b0*/  @!UPT UIADD3 URZ, UPT, UPT, URZ, URZ, URZ ;  /* 0x000000fffffff290 */ /* 0x000fe4000fffe0ff */
.L_x_95:
[----:B------:R-:W3:Y:S01]  /*51c0*/  SYNCS.PHASECHK.TRANS64.TRYWAIT P2, [UR21+0xa0], R10 ;  /* 0x0000a00aff0075a7 */ /* 0x000ee20008041115 */
[----:B------:R-:W-:Y:S04]  /*51d0*/  ELECT P0, URZ, PT ;  /* 0x0000000000ff782f */ /* 0x000fe80003800000 */
[----:B------:R-:W-:Y:S11]  /*51e0*/  PLOP3.LUT P1, PT, P1, P0, PT, 0xf2, 0x2f ;  /* 0x00000000002f781c */ /* 0x000ff60000f21e72 */
[----:B------:R-:W-:Y:S02]  /*51f0*/  @!UPT UIADD3 URZ, UPT, UPT, URZ, URZ, URZ ;  /* 0x000000fffffff290 */ /* 0x000fe4000fffe0ff */
[----:B------:R-:W-:Y:S05]  /*5200*/  @!P1 IADD3 R8, P0, PT, R16, 0x580, RZ ;  /* 0x0000058010089810 */ /* 0x000fea0007f1e0ff */
[----:B--2---:R-:W-:Y:S01]  /*5210*/  @!P1 IMAD.X R6, RZ, RZ, R17, P0 ;  /* 0x000000ffff069224 */ /* 0x004fe200000e0611 */
[----:B---3--:R-:W-:Y:S07]  /*5220*/  @!P2 BRA `(.L_x_96) ;  /* 0x0000007800eca947 */ /* 0x008fee0003800000 */
.L_x_230:
[----:B------:R-:W-:Y:S01]  /*5230*/  @!P1 R2UR UR5, R8 ;  /* 0x00000000080592ca */ /* 0x000fe200000e0000 */
[----:B------:R-:W-:Y:S01]  /*5240*/  VOTEU.ALL UP0, P1 ;  /* 0x0000000000ff7886 */ /* 0x000fe20000800000 */
[----:B------:R-:W-:Y:S01]  /*5250*/  @!P1 R2UR UR4, R6 ;  /* 0x00000000060492ca */ /* 0x000fe200000e0000 */
[----:B------:R-:W-:Y:S01]  /*5260*/  UMOV UR6, 0x0 ;  /* 0x0000000000067882 */ /* 0x000fe20000000000 */
[----:B------:R-:W-:Y:S01]  /*5270*/  UMOV UR7, 0x10000000 ;  /* 0x1000000000077882 */ /* 0x000fe20000000000 */
[----:B------:R-:W-:Y:S01]  /*5280*/  UMOV UR52, UR36 ;  /* 0x0000002400347c82 */ /* 0x000fe20008000000 */
[----:B------:R-:W-:Y:S01]  /*5290*/  @!UP0 UIADD3 UR48, UPT, UPT, UR21, 0x200, URZ ;  /* 0x0000020015308890 */ /* 0x000fe2000fffe0ff */
[----:B--2---:R-:W-:Y:S01]  /*52a0*/  @!P1 IMAD.MOV.U32 R0, RZ, RZ, 0x2000 ;  /* 0x00002000ff009424 */ /* 0x004fe200078e00ff */
[----:B------:R-:W-:Y:S02]  /*52b0*/  @!UP0 UIADD3 UR10, UPT, UPT, UR50, 0x80, URZ ;  /* 0x00000080320a8890 */ /* 0x000fe4000fffe0ff */
[----:B------:R-:W-:Y:S01]  /*52c0*/  @!UP0 UIADD3 UR8, UPT, UPT, UR21, 0x1200, URZ ;  /* 0x0000120015088890 */ /* 0x000fe2000fffe0ff */
[----:B------:R-:W-:Y:S02]  /*52d0*/  VOTEU.ALL UP0, P1 ;  /* 0x0000000000ff7886 */ /* 0x000fe40000800000 */
[----:B------:R-:W-:Y:S01]  /*52e0*/  IMAD.U32 R8, RZ, RZ, UR5 ;  /* 0x00000005ff087e24 */ /* 0x000fe2000f8e00ff */
[----:B------:R-:W-:Y:S01]  /*52f0*/  UMOV UR9, UR49 ;  /* 0x0000003100097c82 */ /* 0x000fe20008000000 */
[----:B------:R-:W-:Y:S01]  /*5300*/  IMAD.U32 R9, RZ, RZ, UR4 ;  /* 0x00000004ff097e24 */ /* 0x000fe2000f8e00ff */
[----:B------:R-:W-:Y:S01]  /*5310*/  UMOV UR11, UR51 ;  /* 0x00000033000b7c82 */ /* 0x000fe20008000000 */
[----:B------:R-:W-:Y:S01]  /*5320*/  UMOV UR12, UR36 ;  /* 0x00000024000c7c82 */ /* 0x000fe20008000000 */
[----:B------:R-:W-:Y:S02]  /*5330*/  @!P1 R2UR UR4, R8 ;  /* 0x00000000080492ca */ /* 0x000fe400000e0000 */
[----:B------:R-:W-:Y:S02]  /*5340*/  @!P1 R2UR UR5, R9 ;  /* 0x00000000090592ca */ /* 0x000fe400000e0000 */
[----:B------:R-:W-:Y:S05]  /*5350*/  @!P1 IADD3 R8, P0, PT, R16, 0x580, RZ ;  /* 0x0000058010089810 */ /* 0x000fea0007f1e0ff */
[----:B------:R-:W-:Y:S06]  /*5360*/  @!P1 IMAD.X R6, RZ, RZ, R17, P0 ;  /* 0x000000ffff069224 */ /* 0x000fec00000e0611 */
[----:B------:R2:W-:Y:S01]  /*5370*/  @!UP0 UTMALDG.3D [UR48], [UR4], desc[UR6] ;  /* 0x00000630040085b4 */ /* 0x0005e20008011000 */
[----:B------:R-:W-:Y:S05]  /*5380*/  VOTEU.ALL UP0, P1 ;  /* 0x0000000000ff7886 */ /* 0x000fea0000800000 */
[----:B------:R2:W-:Y:S01]  /*5390*/  @!UP0 UTMALDG.3D [UR8], [UR4], desc[UR6] ;  /* 0x00000608040085b4 */ /* 0x0005e20008011000 */
[----:B------:R2:W-:Y:S01]  /*53a0*/  @!P1 SYNCS.ARRIVE.TRANS64.RED.A0TR RZ, [UR21+0x80], R0 ;  /* 0x00008000ffff99a7 */ /* 0x0005e20008300415 */
[----:B------:R-:W-:Y:S01]  /*53b0*/  SYNCS.ARRIVE.TRANS64.RED.A1T0 RZ, [UR37], RZ ;  /* 0x000000ffffff79a7 */ /* 0x000fe20008100425 */
[----:B------:R-:W3:Y:S02]  /*53c0*/  SYNCS.PHASECHK.TRANS64.TRYWAIT P2, [UR21+0xa8], R10 ;  /* 0x0000a80aff0075a7 */ /* 0x000ee40008041115 */
[----:B--23--:R-:W-:Y:S05]  /*53d0*/  @!P2 BRA `(.L_x_97) ;  /* 0x000000780098a947 */ /* 0x00cfea0003800000 */
.L_x_232:
        /* <DEDUP_REMOVED lines=9> */
[----:B------:R-:W-:Y:S02]  /*5470*/  @!UP0 UIADD3 UR10, UPT, UPT, UR50, 0x90, URZ ;  /* 0x00000090320a8890 */ /* 0x000fe4000fffe0ff */
[----:B------:R-:W-:Y:S01]  /*5480*/  @!UP0 UIADD3 UR8, UPT, UPT, UR21, 0x3200, URZ ;  /* 0x0000320015088890 */ /* 0x000fe2000fffe0ff */
[----:B------:R-:W-:Y:S01]  /*5490*/  IMAD.U32 R8, RZ, RZ, UR5 ;  /* 0x00000005ff087e24 */ /* 0x000fe2000f8e00ff */
[----:B------:R-:W-:Y:S01]  /*54a0*/  VOTEU.ALL UP0, P1 ;  /* 0x0000000000ff7886 */ /* 0x000fe20000800000 */
[----:B------:R-:W-:Y:S01]  /*54b0*/  IMAD.U32 R9, RZ, RZ, UR4 ;  /* 0x00000004ff097e24 */ /* 0x000fe2000f8e00ff */
[----:B------:R-:W-:Y:S01]  /*54c0*/  UMOV UR44, UR36 ;  /* 0x00000024002c7c82 */ /* 0x000fe20008000000 */
[----:B------:R-:W-:Y:S01]  /*54d0*/  UMOV UR9, UR41 ;  /* 0x0000002900097c82 */ /* 0x000fe20008000000 */
[----:B------:R-:W-:Y:S01]  /*54e0*/  @!P1 R2UR UR4, R8 ;  /* 0x00000000080492ca */ /* 0x000fe200000e0000 */
[----:B------:R-:W-:Y:S01]  /*54f0*/  UMOV UR11, UR51 ;  /* 0x00000033000b7c82 */ /* 0x000fe20008000000 */
[----:B------:R-:W-:Y:S01]  /*5500*/  @!P1 R2UR UR5, R9 ;  /* 0x00000000090592ca */ /* 0x000fe200000e0000 */
[----:B------:R-:W-:Y:S01]  /*5510*/  UMOV UR12, UR36 ;  /* 0x00000024000c7c82 */ /* 0x000fe20008000000 */
        /* <DEDUP_REMOVED lines=9> */
.L_x_234:
        /* <DEDUP_REMOVED lines=28> */
.L_x_236:
        /* <DEDUP_REMOVED lines=20> */
[----:B------:R-:W-:Y:S02]  /*58b0*/  SHF.L.U32 R9, RZ, 0x1f, RZ ;  /* 0x0000001fff097819 */ /* 0x000fe400000006ff */
[----:B------:R-:W-:Y:S05]  /*58c0*/  @!P1 IADD3 R8, P0, PT, R16, 0x580, RZ ;  /* 0x0000058010089810 */ /* 0x000fea0007f1e0ff */
[----:B------:R-:W-:Y:S04]  /*58d0*/  @!P1 IMAD.X R6, RZ, RZ, R17, P0 ;  /* 0x000000ffff069224 */ /* 0x000fe800000e0611 */
[----:B------:R2:W-:Y:S01]  /*58e0*/  @!UP0 UTMALDG.3D [UR24], [UR4], desc[UR6] ;  /* 0x00000618040085b4 */ /* 0x0005e20008011000 */
[----:B------:R-:W-:Y:S05]  /*58f0*/  VOTEU.ALL UP0, P1 ;  /* 0x0000000000ff7886 */ /* 0x000fea0000800000 */
[----:B------:R2:W-:Y:S01]  /*5900*/  @!UP0 UTMALDG.3D [UR8], [UR4], desc[UR6] ;  /* 0x00000608040085b4 */ /* 0x0005e20008011000 */
[----:B------:R2:W-:Y:S01]  /*5910*/  @!P1 SYNCS.ARRIVE.TRANS64.RED.A0TR RZ, [UR21+0x98], R0 ;  /* 0x00009800ffff99a7 */ /* 0x0005e20008300415 */
[----:B------:R-:W-:Y:S01]  /*5920*/  SYNCS.ARRIVE.TRANS64.RED.A1T0 RZ, [UR29], RZ ;  /* 0x000000ffffff79a7 */ /* 0x000fe2000810041d */
[----:B------:R-:W3:Y:S02]  /*5930*/  SYNCS.PHASECHK.TRANS64.TRYWAIT P2, [UR21+0xa0], R9 ;  /* 0x0000a009ff0075a7 */ /* 0x000ee40008041115 */
[----:B--23--:R-:W-:Y:S05]  /*5940*/  @!P2 BRA `(.L_x_100) ;  /* 0x000000740084a947 */ /* 0x00cfea0003800000 */
.L_x_238:
        /* <DEDUP_REMOVED lines=8> */
[----:B------:R-:W-:Y:S01]  /*59d0*/  @!UP0 UIADD3 UR16, UPT, UPT, UR21, 0x200, URZ ;  /* 0x0000020015108890 */ /* 0x000fe2000fffe0ff */
[----:B------:R-:W-:Y:S01]  /*59e0*/  @!P1 IADD3 R8, P0, PT, R16, 0x580, RZ ;  /* 0x0000058010089810 */ /* 0x000fe20007f1e0ff */
        /* <DEDUP_REMOVED lines=11> */
[----:B------:R-:W-:Y:S01]  /*5aa0*/  UMOV UR12, UR36 ;  /* 0x00000024000c7c82 */ /* 0x000fe20008000000 */
[----:B------:R-:W-:Y:S10]  /*5ab0*/  @!P1 IMAD.X R6, RZ, RZ, R17, P0 ;  /* 0x000000ffff069224 */ /* 0x000ff400000e0611 */
[----:B------:R2:W-:Y:S01]  /*5ac0*/  @!UP0 UTMALDG.3D [UR16], [UR4], desc[UR6] ;  /* 0x00000610040085b4 */ /* 0x0005e20008011000 */
[----:B------:R-:W-:Y:S05]  /*5ad0*/  VOTEU.ALL UP0, P1 ;  /* 0x0000000000ff7886 */ /* 0x000fea0000800000 */
[----:B------:R2:W-:Y:S01]  /*5ae0*/  @!UP0 UTMALDG.3D [UR8], [UR4], desc[UR6] ;  /* 0x00000608040085b4 */ /* 0x0005e20008011000 */
[----:B------:R2:W-:Y:S01]  /*5af0*/  @!P1 SYNCS.ARRIVE.TRANS64.RED.A0TR RZ, [UR21+0x80], R0 ;  /* 0x00008000ffff99a7 */ /* 0x0005e20008300415 */
[----:B------:R-:W-:Y:S01]  /*5b00*/  SYNCS.ARRIVE.TRANS64.RED.A1T0 RZ, [UR37], RZ ;  /* 0x000000ffffff79a7 */ /* 0x000fe20008100425 */
[----:B------:R-:W3:Y:S02]  /*5b10*/  SYNCS.PHASECHK.TRANS64.TRYWAIT P2, [UR21+0xa8], R9 ;  /* 0x0000a809ff0075a7 */ /* 0x000ee40008041115 */
[----:B--23--:R-:W-:Y:S05]  /*5b20*/  @!P2 BRA `(.L_x_101) ;  /* 0x000000740024a947 */ /* 0x00cfea0003800000 */
.L_x_240:
        /* <DEDUP_REMOVED lines=30> */
.L_x_242:
        /* <DEDUP_REMOVED lines=9> */
[----:B------:R-:W-:Y:S01]  /*5da0*/  VIADD R14, R14, 0x1 ;  /* 0x000000010e0e7836 */ /* 0x000fe20000000000 */
        /* <DEDUP_REMOVED lines=11> */
[----:B------:R-:W-:Y:S11]  /*5e60*/  UMOV UR12, UR36 ;  /* 0x00000024000c7c82 */ /* 0x000ff60008000000 */
[----:B------:R2:W-:Y:S01]  /*5e70*/  @!UP0 UTMALDG.3D [UR16], [UR4], desc[UR6] ;  /* 0x00000610040085b4 */ /* 0x0005e20008011000 */
[----:B------:R-:W-:Y:S05]  /*5e80*/  VOTEU.ALL UP0, P1 ;  /* 0x0000000000ff7886 */ /* 0x000fea0000800000 */
[----:B------:R2:W-:Y:S01]  /*5e90*/  @!UP0 UTMALDG.3D [UR8], [UR4], desc[UR6] ;  /* 0x00000608040085b4 */ /* 0x0005e20008011000 */
[----:B------:R2:W-:Y:S01]  /*5ea0*/  @!P1 SYNCS.ARRIVE.TRANS64.RED.A0TR RZ, [UR21+0x90], R0 ;  /* 0x00009000ffff99a7 */ /* 0x0005e20008300415 */
[----:B------:R-:W-:Y:S01]  /*5eb0*/  SYNCS.ARRIVE.TRANS64.RED.A1T0 RZ, [UR30], RZ ;  /* 0x000000ffffff79a7 */ /* 0x000fe2000810041e */
[----:B------:R-:W3:Y:S02]  /*5ec0*/  SYNCS.PHASECHK.TRANS64.TRYWAIT P0, [UR21+0xb8], R9 ;  /* 0x0000b809ff0075a7 */ /* 0x000ee40008001115 */
[----:B--23--:R-:W-:Y:S05]  /*5ed0*/  @!P0 BRA `(.L_x_103) ;  /* 0x0000007000688947 */ /* 0x00cfea0003800000 */
.L_x_244:
[----:B------:R-:W-:Y:S01]  /*5ee0*/  UPLOP3.LUT UP1, UPT, UPT, UPT, UPT, 0x80, 0x8 ;  /* 0x000000000008789c */ /* 0x000fe20003f2f070 */
[----:B------:R-:W-:Y:S01]  /*5ef0*/  @!P1 IADD3 R6, P0, PT, R16, 0x580, RZ ;  /* 0x0000058010069810 */ /* 0x000fe20007f1e0ff */
[----:B------:R-:W-:Y:S01]  /*5f00*/  UMOV UR6, 0x0 ;  /* 0x0000000000067882 */ /* 0x000fe20000000000 */
[----:B------:R-:W-:Y:S01]  /*5f10*/  VOTEU.ALL UP0, P1 ;  /* 0x0000000000ff7886 */ /* 0x000fe20000800000 */
[----:B------:R-:W-:Y:S01]  /*5f20*/  UMOV UR7, 0x10000000 ;  /* 0x1000000000077882 */ /* 0x000fe20000000000 */
[----:B------:R-:W-:Y:S01]  /*5f30*/  @!P1 R2UR UR5, R6 ;  /* 0x00000000060592ca */ /* 0x000fe200000e0000 */
[----:B--2---:R-:W-:Y:S01]  /*5f40*/  @!P1 IMAD.X R0, RZ, RZ, R17, P0 ;  /* 0x000000ffff009224 */ /* 0x004fe200000e0611 */
[----:B------:R-:W-:Y:S01]  /*5f50*/  UMOV UR17, UR25 ;  /* 0x0000001900117c82 */ /* 0x000fe20008000000 */
[----:B------:R-:W-:Y:S01]  /*5f60*/  @!UP0 UIADD3 UR18, UPT, UPT, UR50, 0x70, URZ ;  /* 0x0000007032128890 */ /* 0x000fe2000fffe0ff */
[----:B------:R-:W-:Y:S01]  /*5f70*/  R2UR UR26, R54 ;  /* 0x00000000361a72ca */ /* 0x000fe200000e0000 */
[----:B------:R-:W-:Y:S01]  /*5f80*/  @!UP0 UIADD3 UR16, UPT, UPT, UR21, 0x6200, URZ ;  /* 0x0000620015108890 */ /* 0x000fe2000fffe0ff */
[----:B------:R-:W-:Y:S01]  /*5f90*/  @!P1 R2UR UR4, R0 ;  /* 0x00000000000492ca */ /* 0x000fe200000e0000 */
[----:B------:R-:W-:Y:S01]  /*5fa0*/  @!UP0 UIADD3 UR10, UPT, UPT, UR50, 0xf0, URZ ;  /* 0x000000f0320a8890 */ /* 0x000fe2000fffe0ff */
[----:B------:R-:W-:Y:S01]  /*5fb0*/  R2UR UR24, R55 ;  /* 0x00000000371872ca */ /* 0x000fe200000e0000 */
[----:B------:R-:W-:Y:S01]  /*5fc0*/  @!UP0 UIADD3 UR8, UPT, UPT, UR21, 0x7200, URZ ;  /* 0x0000720015088890 */ /* 0x000fe2000fffe0ff */
[----:B------:R-:W-:Y:S01]  /*5fd0*/  ISETP.NE.AND P0, PT, R14, 0x2, PT ;  /* 0x000000020e00780c */ /* 0x000fe20003f05270 */
[----:B------:R-:W-:Y:S01]  /*5fe0*/  VOTEU.ALL UP0, P1 ;  /* 0x0000000000ff7886 */ /* 0x000fe20000800000 */
[----:B------:R-:W-:Y:S01]  /*5ff0*/  UMOV UR19, UR51 ;  /* 0x0000003300137c82 */ /* 0x000fe20008000000 */
[----:B------:R-:W-:Y:S01]  /*6000*/  IMAD.U32 R8, RZ, RZ, UR5 ;  /* 0x00000005ff087e24 */ /* 0x000fe2000f8e00ff */
[----:B------:R-:W-:Y:S01]  /*6010*/  UMOV UR20, UR36 ;  /* 0x0000002400147c82 */ /* 0x000fe20008000000 */
[----:B------:R-:W-:Y:S01]  /*6020*/  UMOV UR9, UR25 ;  /* 0x0000001900097c82 */ /* 0x000fe20008000000 */
[----:B------:R-:W-:Y:S01]  /*6030*/  UMOV UR11, UR51 ;  /* 0x00000033000b7c82 */ /* 0x000fe20008000000 */
[----:B------:R-:W-:Y:S01]  /*6040*/  UMOV UR12, UR36 ;  /* 0x00000024000c7c82 */ /* 0x000fe20008000000 */
[----:B------:R-:W-:Y:S01]  /*6050*/  SEL R0, RZ, 0x1, P0 ;  /* 0x00000001ff007807 */ /* 0x000fe20000000000 */
[----:B------:R-:W-:Y:S01]  /*6060*/  IMAD.U32 R9, RZ, RZ, UR4 ;  /* 0x00000004ff097e24 */ /* 0x000fe2000f8e00ff */
[----:B------:R-:W-:Y:S01]  /*6070*/  @!P1 R2UR UR4, R8 ;  /* 0x00000000080492ca */ /* 0x000fe200000e0000 */
[----:B------:R-:W-:Y:S01]  /*6080*/  UIADD3 UR32, UPT, UPT, UR13, UR26, URZ ;  /* 0x0000001a0d207290 */ /* 0x000fe2000fffe0ff */
[----:B------:R-:W-:Y:S01]  /*6090*/  LOP3.LUT R13, R13, R0, RZ, 0x3c, !PT ;  /* 0x000000000d0d7212 */ /* 0x000fe200078e3cff */
[----:B------:R-:W-:Y:S01]  /*60a0*/  UMOV UR36, UR38 ;  /* 0x0000002600247c82 */ /* 0x000fe20008000000 */
[----:B------:R-:W-:Y:S02]  /*60b0*/  @!P1 R2UR UR5, R9 ;  /* 0x00000000090592ca */ /* 0x000fe400000e0000 */
[----:B------:R-:W-:Y:S11]  /*60c0*/  SEL R14, R14, RZ, P0 ;  /* 0x000000ff0e0e7207 */ /* 0x000ff60000000000 */
[----:B------:R2:W-:Y:S01]  /*60d0*/  @!UP0 UTMALDG.3D [UR16], [UR4], desc[UR6] ;  /* 0x00000610040085b4 */ /* 0x0005e20008011000 */
[----:B------:R-:W-:Y:S05]  /*60e0*/  VOTEU.ALL UP0, P1 ;  /* 0x0000000000ff7886 */ /* 0x000fea0000800000 */
[----:B------:R3:W-:Y:S01]  /*60f0*/  @!UP0 UTMALDG.3D [UR8], [UR4], desc[UR6] ;  /* 0x00000608040085b4 */ /* 0x0007e20008011000 */
[----:B------:R3:W-:Y:S01]  /*6100*/  @!P1 SYNCS.ARRIVE.TRANS64.RED.A0TR RZ, [UR21+0x98], R7 ;  /* 0x00009807ffff99a7 */ /* 0x0007e20008300415 */
[----:B------:R-:W-:Y:S01]  /*6110*/  SYNCS.ARRIVE.TRANS64.RED.A1T0 RZ, [UR29], RZ ;  /* 0x000000ffffff79a7 */ /* 0x000fe2000810041d */
[----:B--2---:R-:W-:Y:S01]  /*6120*/  UIADD3 UR20, UPT, UPT, UR14, UR24, URZ ;  /* 0x000000180e147290 */ /* 0x004fe2000fffe0ff */
[----:B------:R-:W-:Y:S11]  /*6130*/  BRA.U UP2, `(.L_x_104) ;  /* 0xffffffe902307547 */ /* 0x000ff6000b83ffff */
[----:B------:R-:W2:Y:S02]  /*6140*/  SYNCS.PHASECHK.TRANS64.TRYWAIT P0, [UR21+0xa0], R10 ;  /* 0x0000a00aff0075a7 */ /* 0x000ea40008001115 */
[----:B--2---:R-:W-:Y:S05]  /*6150*/  @!P0 BRA `(.L_x_105) ;  /* 0x0000006c00e08947 */ /* 0x004fea0003800000 */
.L_x_246:
[----:B------:R-:W4:Y:S02]  /*6160*/  SYNCS.PHASECHK.TRANS64.TRYWAIT P0, [UR21+0xa8], R10 ;  /* 0x0000a80aff0075a7 */ /* 0x000f240008001115 */
[----:B----4-:R-:W-:Y:S05]  /*6170*/  @!P0 BRA `(.L_x_106) ;  /* 0x0000006c00f08947 */ /* 0x010fea0003800000 */
.L_x_248:
[----:B------:R-:W4:Y:S01]  /*6180*/  SYNCS.PHASECHK.TRANS64.TRYWAIT P0, [UR21+0xb0], R10 ;  /* 0x0000b00aff0075a7 */ /* 0x000f220008001115 */
[----:B--2---:R-:W-:Y:S01]  /*6190*/  HFMA2 R0, -RZ, RZ, 0, 5.9604644775390625e-08 ;  /* 0x00000001ff007431 */ /* 0x004fe200000001ff */
[----:B----4-:R-:W-:Y:S06]  /*61a0*/  @!P0 BRA `(.L_x_107) ;  /* 0x0000006c00fc8947 */ /* 0x010fec0003800000 */
.L_x_250:
[----:B--2---:R-:W-:Y:S02]  /*61b0*/  MOV R2, UR21 ;  /* 0x0000001500027c02 */ /* 0x004fe40008000f00 */
[----:B------:R-:W-:-:S07]  /*61c0*/  SHF.L.U32 R0, R0, 0x1f, RZ ;  /* 0x0000001f00007819 */ /* 0x000fce00000006ff */
.L_x_108:
[----:B--2---:R2:W4:Y:S02]  /*61d0*/  SYNCS.PHASECHK.TRANS64.TRYWAIT P0, [R2+URZ+0xb8], R0 ;  /* 0x0000b800020075a7 */ /* 0x00452400080011ff */
[----:B----4-:R-:W-:Y:S05]  /*61e0*/  @!P0 NANOSLEEP.SYNCS 0x989680 ;  /* 0x009896800000895d */ /* 0x010fea0003900000 */
[----:B------:R-:W4:Y:S02]  /*61f0*/  @!P0 SYNCS.PHASECHK.TRANS64 P0, [R2+URZ+0xb8], R0 ;  /* 0x0000b800020085a7 */ /* 0x000f2400080010ff */
[----:B-1-34-:R-:W-:Y:S05]  /*6200*/  @P0 EXIT ;  /* 0x000000000000094d */ /* 0x01afea0003800000 */
[----:B------:R-:W-:Y:S05]  /*6210*/  BRA `(.L_x_108) ;  /* 0xfffffffc00ec7947 */ /* 0x000fea000383ffff */
.L_x_89:
[----:B------:R-:W-:-:S06]  /*6220*/  UISETP.GE.AND UP0, UPT, UR13, 0x4, UPT ;  /* 0x000000040d00788c */ /* 0x000fcc000bf06270 */
[----:B------:R-:W-:-:S13]  /*6230*/  PLOP3.LUT P0, PT, PT, PT, UP0, 0x80, 0x8 ;  /* 0x000000000008781c */ /* 0x000fda0003f0f008 */
[----:B------:R-:W-:Y:S05]  /*6240*/  @!P0 EXIT ;  /* 0x000000000000894d */ /* 0x000fea0003800000 */
[----:B------:R-:W1:Y:S08]  /*6250*/  S2UR UR4, SR_CgaCtaId ;  /* 0x00000000000479c3 */ /* 0x000e700000008800 */
[----:B------:R-:W-:Y:S01]  /*6260*/  BAR.SYNC.DEFER_BLOCKING 0x6, 0xa0 ;  /* 0x0182800000007b1d */ /* 0x000fe20000010000 */
[C---:B------:R-:W-:Y:S01]  /*6270*/  IMAD.SHL.U32 R3, R66.reuse, 0x10, RZ ;  /* 0x0000001042037824 */ /* 0x040fe200078e00ff */
[C---:B------:R-:W-:Y:S01]  /*6280*/  SHF.L.U32 R2, R66.reuse, 0x1, RZ ;  /* 0x0000000142027819 */ /* 0x040fe200000006ff */
[C---:B------:R-:W-:Y:S01]  /*6290*/  IMAD.SHL.U32 R5, R53.reuse, 0x200, RZ ;  /* 0x0000020035057824 */ /* 0x040fe200078e00ff */
[----:B------:R-:W-:Y:S01]  /*62a0*/  LOP3.LUT R67, R66, 0x60, RZ, 0xc0, !PT ;  /* 0x0000006042437812 */ /* 0x000fe200078ec0ff */
[----:B------:R-:W-:Y:S01]  /*62b0*/  IMAD.SHL.U32 R4, R53, 0x200000, RZ ;  /* 0x0020000035047824 */ /* 0x000fe200078e00ff */
[----:B------:R-:W-:-:S02]  /*62c0*/  UMOV UR43, 0x400 ;  /* 0x00000400002b7882 */ /* 0x000fc40000000000 */
[----:B------:R-:W2:Y:S01]  /*62d0*/  LDC.64 R50, c[0x0][0x8b0] ;  /* 0x00022c00ff327b82 */ /* 0x000ea20000000a00 */
[C---:B------:R-:W-:Y:S01]  /*62e0*/  LOP3.LUT R65, R3.reuse, 0x590, RZ, 0xc0, !PT ;  /* 0x0000059003417812 */ /* 0x040fe200078ec0ff */
[----:B------:R-:W3:Y:S01]  /*62f0*/  LDCU.64 UR6, c[0x0][0x890] ;  /* 0x00011200ff0677ac */ /* 0x000ee20008000a00 */
[----:B------:R-:W-:Y:S01]  /*6300*/  LOP3.LUT R3, R3, 0x60, RZ, 0xc0, !PT ;  /* 0x0000006003037812 */ /* 0x000fe200078ec0ff */
[----:B------:R-:W-:Y:S01]  /*6310*/  IMAD.U32 R23, R66, 0x10000, RZ ;  /* 0x0001000042177824 */ /* 0x000fe200078e00ff */
[----:B------:R-:W-:Y:S01]  /*6320*/  LOP3.LUT R65, R65, 0x200, R5, 0xf8, !PT ;  /* 0x0000020041417812 */ /* 0x000fe200078ef805 */
[----:B------:R-:W-:Y:S01]  /*6330*/  IMAD.MOV.U32 R22, RZ, RZ, RZ ;  /* 0x000000ffff167224 */ /* 0x000fe200078e00ff */
[----:B------:R-:W-:Y:S01]  /*6340*/  LOP3.LUT R2, R3, 0xc, R2, 0xf8, !PT ;  /* 0x0000000c03027812 */ /* 0x000fe200078ef802 */
[----:B------:R-:W4:Y:S01]  /*6350*/  LDC.64 R48, c[0x0][0x8a8] ;  /* 0x00022a00ff307b82 */ /* 0x000f220000000a00 */
[----:B------:R-:W-:Y:S01]  /*6360*/  LOP3.LUT R4, R4, 0x200000, RZ, 0xc0, !PT ;  /* 0x0020000004047812 */ /* 0x000fe200078ec0ff */
[----:B------:R-:W-:Y:S01]  /*6370*/  IMAD.MOV.U32 R62, RZ, RZ, RZ ;  /* 0x000000ffff3e7224 */ /* 0x000fe200078e00ff */
[----:B------:R-:W-:Y:S01]  /*6380*/  LOP3.LUT R65, R65, R2, RZ, 0xfc, !PT ;  /* 0x0000000241417212 */ /* 0x000fe200078efcff */
[----:B------:R-:W-:Y:S01]  /*6390*/  IMAD.MOV.U32 R61, RZ, RZ, RZ ;  /* 0x000000ffff3d7224 */ /* 0x000fe200078e00ff */
[----:B------:R-:W-:Y:S01]  /*63a0*/  LOP3.LUT R64, R66, 0x2, RZ, 0xc0, !PT ;  /* 0x0000000242407812 */ /* 0x000fe200078ec0ff */
[----:B------:R-:W2:Y:S01]  /*63b0*/  LDCU UR62, c[0x0][0x370] ;  /* 0x00006e00ff3e77ac */ /* 0x000ea20008000800 */
[----:B------:R-:W-:-:S02]  /*63c0*/  LOP3.LUT R23, R4, 0x400000, R23, 0xf8, !PT ;  /* 0x0040000004177812 */ /* 0x000fc400078ef817 */
[----:B------:R-:W-:Y:S01]  /*63d0*/  LOP3.LUT R66, R66, 0x4, RZ, 0xc0, !PT ;  /* 0x0000000442427812 */ /* 0x000fe200078ec0ff */
[----:B-1----:R-:W-:Y:S01]  /*63e0*/  ULEA UR43, UR4, UR43, 0x18 ;  /* 0x0000002b042b7291 */ /* 0x002fe2000f8ec0ff */
[----:B------:R-:W-:Y:S01]  /*63f0*/  MOV R59, RZ ;  /* 0x000000ff003b7202 */ /* 0x000fe20000000f00 */
[----:B---3--:R-:W-:Y:S01]  /*6400*/  IMAD.U32 R68, RZ, RZ, UR7 ;  /* 0x00000007ff447e24 */ /* 0x008fe2000f8e00ff */
[----:B------:R-:W-:Y:S01]  /*6410*/  MOV R69, UR6 ;  /* 0x0000000600457c02 */ /* 0x000fe20008000f00 */
[----:B------:R-:W-:Y:S01]  /*6420*/  UIADD3 UR4, UPT, UPT, UR43, 0x200, URZ ;  /* 0x000002002b047890 */ /* 0x000fe2000fffe0ff */
[----:B------:R-:W1:Y:S04]  /*6430*/  LDCU.64 UR54, c[0x0][0x348] ;  /* 0x00006900ff3677ac */ /* 0x000e680008000a00 */
[----:B------:R-:W3:Y:S01]  /*6440*/  LDS R0, [UR43+0x180] ;  /* 0x0001802bff007984 */ /* 0x000ee20008000800 */
[----:B------:R-:W-:Y:S01]  /*6450*/  IMAD.U32 R57, RZ, RZ, UR4 ;  /* 0x00000004ff397e24 */ /* 0x000fe2000f8e00ff */
[----:B------:R-:W1:Y:S04]  /*6460*/  LDCU UR42, c[0x0][0xb0c] ;  /* 0x00016180ff2a77ac */ /* 0x000e680008000800 */
[----:B------:R-:W-:Y:S01]  /*6470*/  LEA R65, R65, R57, 0x2 ;  /* 0x0000003941417211 */ /* 0x000fe200078e10ff */
[----:B------:R-:W1:Y:S04]  /*6480*/  LDCU UR39, c[0x0][0xb30] ;  /* 0x00016600ff2777ac */ /* 0x000e680008000800 */
[--C-:B------:R-:W-:Y:S01]  /*6490*/  IMAD R64, R64, -0x10, R65.reuse ;  /* 0xfffffff040407824 */ /* 0x100fe200078e0241 */
[----:B------:R-:W1:Y:S01]  /*64a0*/  LDCU.64 UR60, c[0x0][0x888] ;  /* 0x00011100ff3c77ac */ /* 0x000e620008000a00 */
[----:B------:R-:W-:Y:S01]  /*64b0*/  IMAD R63, R66, -0x10, R65 ;  /* 0xfffffff0423f7824 */ /* 0x000fe200078e0241 */
[----:B------:R-:W1:Y:S01]  /*64c0*/  LDCU.64 UR40, c[0x0][0xb28] ;  /* 0x00016500ff2877ac */ /* 0x000e620008000a00 */
[----:B------:R-:W1:Y:S01]  /*64d0*/  LDCU.128 UR56, c[0x0][0xb10] ;  /* 0x00016200ff3877ac */ /* 0x000e620008000c00 */
[----:B------:R-:W1:Y:S01]  /*64e0*/  LDCU UR53, c[0x0][0x374] ;  /* 0x00006e80ff3577ac */ /* 0x000e620008000800 */
[----:B------:R-:W-:Y:S01]  /*64f0*/  UMOV UR52, URZ ;  /* 0x000000ff00347c82 */ /* 0x000fe20008000000 */
[----:B------:R-:W-:Y:S01]  /*6500*/  UMOV UR47, URZ ;  /* 0x000000ff002f7c82 */ /* 0x000fe20008000000 */
[----:B-1234-:R-:W-:-:S07]  /*6510*/  IMAD.IADD R23, R0, 0x1, R23 ;  /* 0x0000000100177824 */ /* 0x01efce00078e0217 */
.L_x_184:
[----:B------:R-:W-:Y:S02]  /*6520*/  LEA R3, R59, UR43, 0x3 ;  /* 0x0000002b3b037c11 */ /* 0x000fe4000f8e18ff */
[----:B------:R-:W-:Y:S02]  /*6530*/  SHF.L.U32 R0, R61, 0x1f, RZ ;  /* 0x0000001f3d007819 */ /* 0x000fe400000006ff */
[----:B-1----:R-:W-:Y:S02]  /*6540*/  LEA R4, R59, UR43, 0x4 ;  /* 0x0000002b3b047c11 */ /* 0x002fe4000f8e20ff */
[----:B------:R-:W1:Y:S02]  /*6550*/  SYNCS.PHASECHK.TRANS64.TRYWAIT P0, [R3+URZ+0xd0], R0 ;  /* 0x0000d000030075a7 */ /* 0x000e6400080011ff */
[----:B-12---:R-:W-:Y:S05]  /*6560*/  @!P0 BRA `(.L_x_109) ;  /* 0x0000006c00248947 */ /* 0x006fea0003800000 */
.L_x_251:
        /* <DEDUP_REMOVED lines=8> */
[----:B--2---:R-:W-:Y:S11]  /*65f0*/  LOP3.LUT P0, RZ, R6, 0x1, RZ, 0xc0, !PT ;  /* 0x0000000106ff7812 */ /* 0x004ff6000780c0ff */
[----:B------:R-:W-:Y:S02]  /*6600*/  @!UPT UIADD3 URZ, UPT, UPT, URZ, URZ, URZ ;  /* 0x000000fffffff290 */ /* 0x000fe4000fffe0ff */
[----:B---3--:R-:W-:Y:S01]  /*6610*/  VOTEU.ANY UP1, P0 ;  /* 0x0000000000ff7886 */ /* 0x008fe20000020100 */
[----:B------:R-:W-:Y:S01]  /*6620*/  PLOP3.LUT P0, PT, PT, PT, UP1, 0x80, 0x8 ;  /* 0x000000000008781c */ /* 0x000fe20003f0f018 */
[----:B------:R-:W-:Y:S06]  /*6630*/  UP2UR UR4, UPR, URZ, 0x2 ;  /* 0x00000002ff047883 */ /* 0x000fec0008000000 */
[----:B------:R-:W-:Y:S06]  /*6640*/  IMAD.U32 R70, RZ, RZ, UR4 ;  /* 0x00000004ff467e24 */ /* 0x000fec000f8e00ff */
[----:B-1----:R-:W-:Y:S02]  /*6650*/  @P0 SHF.R.U32.HI R0, RZ, 0x10, R5 ;  /* 0x00000010ff000819 */ /* 0x002fe40000011605 */
        /* <DEDUP_REMOVED lines=12> */
[----:B------:R-:W2:Y:S01]  /*6720*/  LDCU UR12, c[0x0][0xb20] ;  /* 0x00016400ff0c77ac */ /* 0x000ea20008000800 */
[----:B------:R-:W-:Y:S02]  /*6730*/  UIMAD.WIDE.U32 UR4, UR53, UR59, URZ ;  /* 0x0000003b350472a5 */ /* 0x000fe4000f8e00ff */
[----:B------:R-:W-:Y:S02]  /*6740*/  UIMAD.WIDE.U32 UR6, UR62, UR56, URZ ;  /* 0x000000383e0672a5 */ /* 0x000fe4000f8e00ff */
[----:B------:R-:W-:Y:S02]  /*6750*/  UISETP.NE.AND UP0, UPT, UR58, 0x1, UPT ;  /* 0x000000013a00788c */ /* 0x000fe4000bf05270 */
[----:B------:R-:W-:Y:S02]  /*6760*/  UIMAD.WIDE.U32 UR8, UR37, UR59, URZ ;  /* 0x0000003b250872a5 */ /* 0x000fe4000f8e00ff */
[----:B------:R-:W-:Y:S02]  /*6770*/  UIMAD.WIDE.U32 UR10, UR38, UR56, URZ ;  /* 0x00000038260a72a5 */ /* 0x000fe4000f8e00ff */
[----:B------:R-:W-:Y:S02]  /*6780*/  UISETP.NE.AND UP1, UPT, UR42, 0x1, UPT ;  /* 0x000000012a00788c */ /* 0x000fe4000bf25270 */
[----:B------:R-:W-:Y:S01]  /*6790*/  UISETP.NE.AND UP2, UPT, UR45, 0x1, UPT ;  /* 0x000000012d00788c */ /* 0x000fe2000bf45270 */
[----:B------:R-:W-:Y:S02]  /*67a0*/  UMOV UR4, UR5 ;  /* 0x0000000500047c82 */ /* 0x000fe40008000000 */
[----:B--2---:R-:W-:Y:S03]  /*67b0*/  USHF.R.U32.HI UR5, URZ, UR12, UR4 ;  /* 0x0000000cff057299 */ /* 0x004fe60008011604 */
[----:B------:R-:W-:Y:S02]  /*67c0*/  UMOV UR4, UR7 ;  /* 0x0000000700047c82 */ /* 0x000fe40008000000 */
[----:B------:R-:W-:Y:S02]  /*67d0*/  USHF.R.U32.HI UR7, URZ, UR57, UR4 ;  /* 0x00000039ff077299 */ /* 0x000fe40008011604 */
[----:B------:R-:W-:Y:S02]  /*67e0*/  USEL UR4, UR53, UR5, !UP0 ;  /* 0x0000000535047287 */ /* 0x000fe4000c000000 */
[----:B------:R-:W-:Y:S01]  /*67f0*/  USEL UR7, UR62, UR7, !UP1 ;  /* 0x000000073e077287 */ /* 0x000fe2000c800000 */
[----:B------:R-:W-:Y:S01]  /*6800*/  UMOV UR5, UR9 ;  /* 0x0000000900057c82 */ /* 0x000fe20008000000 */
[----:B------:R-:W-:Y:S02]  /*6810*/  UIMAD.WIDE.U32 UR8, UR4, UR40, URZ ;  /* 0x00000028040872a5 */ /* 0x000fe4000f8e00ff */
[----:B------:R-:W-:Y:S03]  /*6820*/  USHF.R.U32.HI UR6, URZ, UR12, UR5 ;  /* 0x0000000cff067299 */ /* 0x000fe60008011605 */
[----:B------:R-:W-:Y:S01]  /*6830*/  UMOV UR5, UR11 ;  /* 0x0000000b00057c82 */ /* 0x000fe20008000000 */
[----:B------:R-:W-:Y:S02]  /*6840*/  UIMAD.WIDE.U32 UR10, UR7, UR40, URZ ;  /* 0x00000028070a72a5 */ /* 0x000fe4000f8e00ff */
[----:B------:R-:W-:Y:S02]  /*6850*/  USHF.R.U32.HI UR12, URZ, UR57, UR5 ;  /* 0x00000039ff0c7299 */ /* 0x000fe40008011605 */
[----:B------:R-:W-:Y:S01]  /*6860*/  USEL UR6, UR37, UR6, !UP0 ;  /* 0x0000000625067287 */ /* 0x000fe2000c000000 */
[----:B------:R-:W-:Y:S02]  /*6870*/  UMOV UR5, UR9 ;  /* 0x0000000900057c82 */ /* 0x000fe40008000000 */
[----:B------:R-:W-:Y:S01]  /*6880*/  UMOV UR10, UR11 ;  /* 0x0000000b000a7c82 */ /* 0x000fe20008000000 */
[----:B------:R-:W-:Y:S02]  /*6890*/  @UP2 USHF.R.U32.HI UR4, URZ, UR41, UR5 ;  /* 0x00000029ff042299 */ /* 0x000fe40008011605 */
[----:B------:R-:W-:Y:S02]  /*68a0*/  @UP2 USHF.R.U32.HI UR7, URZ, UR41, UR10 ;  /* 0x00000029ff072299 */ /* 0x000fe4000801160a */
[----:B------:R-:W-:Y:S02]  /*68b0*/  UIMAD UR4, UR45, UR4, URZ ;  /* 0x000000042d0472a4 */ /* 0x000fe4000f8e02ff */
        /* <DEDUP_REMOVED lines=8> */
[----:B------:R-:W-:Y:S02]  /*6940*/  USEL UR11, UR6, UR4, !UP2 ;  /* 0x00000004060b7287 */ /* 0x000fe4000d000000 */
[----:B------:R-:W-:Y:S02]  /*6950*/  UIADD3 UR8, UPT, UPT, -UR5, URZ, URZ ;  /* 0x000000ff05087290 */ /* 0x000fe4000fffe1ff */
[----:B------:R-:W-:Y:S01]  /*6960*/  UIADD3 UR10, UPT, UPT, -UR11, URZ, URZ ;  /* 0x000000ff0b0a7290 */ /* 0x000fe2000fffe1ff */
[----:B------:R-:W-:Y:S01]  /*6970*/  @!UP0 UMOV UR4, UR9 ;  /* 0x0000000900048c82 */ /* 0x000fe20008000000 */
[----:B------:R-:W-:Y:S02]  /*6980*/  UIADD3 UR9, UPT, UPT, -UR6, URZ, URZ ;  /* 0x000000ff06097290 */ /* 0x000fe4000fffe1ff */
[----:B------:R-:W-:Y:S02]  /*6990*/  @!UP0 USHF.R.U32.HI UR4, URZ, UR41, UR4 ;  /* 0x00000029ff048299 */ /* 0x000fe40008011604 */
[----:B------:R-:W-:Y:S02]  /*69a0*/  UIMAD UR10, UR45, UR10, UR6 ;  /* 0x0000000a2d0a72a4 */ /* 0x000fe4000f8e0206 */
[----:B------:R-:W-:Y:S04]  /*69b0*/  @!UP0 USEL UR4, UR5, UR4, !UP2 ;  /* 0x0000000405048287 */ /* 0x000fe8000d000000 */
[----:B------:R-:W-:Y:S02]  /*69c0*/  @!UP0 UIMAD UR10, UR7, UR10, UR4 ;  /* 0x0000000a070a82a4 */ /* 0x000fe4000f8e0204 */
[----:B------:R-:W-:Y:S02]  /*69d0*/  @!UP0 UIADD3 UR11, UPT, UPT, UR11, -UR4, URZ ;  /* 0x800000040b0b8290 */ /* 0x000fe4000fffe0ff */
[----:B------:R-:W-:Y:S02]  /*69e0*/  UIMAD UR7, UR42, UR8, UR38 ;  /* 0x000000082a0772a4 */ /* 0x000fe4000f8e0226 */
[----:B------:R-:W-:Y:S02]  /*69f0*/  @!UP0 UIMAD UR6, UR11, UR45, UR5 ;  /* 0x0000002d0b0682a4 */ /* 0x000fe4000f8e0205 */
[----:B------:R-:W-:Y:S01]  /*6a00*/  UIMAD UR4, UR58, UR9, UR37 ;  /* 0x000000093a0472a4 */ /* 0x000fe2000f8e0225 */
[----:B------:R-:W-:Y:S02]  /*6a10*/  @!UP0 UMOV UR5, UR10 ;  /* 0x0000000a00058c82 */ /* 0x000fe40008000000 */
[----:B------:R-:W-:Y:S02]  /*6a20*/  UIMAD UR38, UR5, UR42, UR7 ;  /* 0x0000002a052672a4 */ /* 0x000fe4000f8e0207 */
[----:B------:R-:W-:Y:S11]  /*6a30*/  UIMAD UR37, UR6, UR58, UR4 ;  /* 0x0000003a062572a4 */ /* 0x000ff6000f8e0204 */
[----:B------:R-:W-:Y:S01]  /*6a40*/  @!UPT UIADD3 URZ, UPT, UPT, URZ, URZ, URZ ;  /* 0x000000fffffff290 */ /* 0x000fe2000fffe0ff */
.L_x_110:
[----:B------:R-:W-:Y:S01]  /*6a50*/  UISETP.NE.AND UP0, UPT, UR39, 0x1, UPT ;  /* 0x000000012700788c */ /* 0x000fe2000bf05270 */
[----:B------:R-:W-:Y:S01]  /*6a60*/  LOP3.LUT P0, RZ, R57, 0x1b0, RZ, 0xc0, !PT ;  /* 0x000001b039ff7812 */ /* 0x000fe2000780c0ff */
[----:B------:R-:W-:Y:S01]  /*6a70*/  USHF.L.U32 UR50, UR20, 0x6, URZ ;  /* 0x0000000614327899 */ /* 0x000fe200080006ff */
[----:B------:R-:W-:Y:S01]  /*6a80*/  BSSY.RECONVERGENT B6, `(.L_x_111) ;  /* 0x0000034000067945 */ /* 0x000fe20003800200 */
[----:B------:R-:W-:Y:S01]  /*6a90*/  USHF.L.U32 UR49, UR32, 0x8, URZ ;  /* 0x0000000820317899 */ /* 0x000fe200080006ff */
[----:B------:R-:W-:Y:S06]  /*6aa0*/  IADD3 R59, PT, PT, R59, 0x1, RZ ;  /* 0x000000013b3b7810 */ /* 0x000fec0007ffe0ff */
[----:B------:R-:W2:Y:S01]  /*6ab0*/  @!UP0 LDCU.128 UR12, c[0x0][0xb10] ;  /* 0x00016200ff0c87ac */ /* 0x000ea20008000c00 */
[----:B------:R-:W3:Y:S01]  /*6ac0*/  @!UP0 LDCU UR5, c[0x0][0xb0c] ;  /* 0x00016180ff0587ac */ /* 0x000ee20008000800 */
[----:B------:R-:W4:Y:S01]  /*6ad0*/  @!UP0 LDCU UR10, c[0x0][0xb20] ;  /* 0x00016400ff0a87ac */ /* 0x000f220008000800 */
[----:B--2---:R-:W-:Y:S02]  /*6ae0*/  UIMAD.WIDE.U32 UR8, UR38, UR12, URZ ;  /* 0x0000000c260872a5 */ /* 0x004fe4000f8e00ff */
[----:B------:R-:W-:Y:S02]  /*6af0*/  UIMAD.WIDE.U32 UR6, UR37, UR15, URZ ;  /* 0x0000000f250672a5 */ /* 0x000fe4000f8e00ff */
[----:B------:R-:W-:Y:S03]  /*6b00*/  @!UP0 UISETP.NE.AND UP1, UPT, UR14, 0x1, UPT ;  /* 0x000000010e00888c */ /* 0x000fe6000bf25270 */
[----:B------:R-:W-:Y:S01]  /*6b10*/  @!UP0 UMOV UR4, UR9 ;  /* 0x0000000900048c82 */ /* 0x000fe20008000000 */
[----:B---3--:R-:W-:Y:S02]  /*6b20*/  @!UP0 UISETP.NE.AND UP2, UPT, UR5, 0x1, UPT ;  /* 0x000000010500888c */ /* 0x008fe4000bf45270 */
[----:B------:R-:W-:Y:S01]  /*6b30*/  @!UP0 USHF.R.U32.HI UR4, URZ, UR13, UR4 ;  /* 0x0000000dff048299 */ /* 0x000fe20008011604 */
[----:B------:R-:W-:Y:S02]  /*6b40*/  @!UP0 UMOV UR6, UR7 ;  /* 0x0000000700068c82 */ /* 0x000fe40008000000 */
[----:B----4-:R-:W-:Y:S02]  /*6b50*/  @!UP0 USHF.R.U32.HI UR6, URZ, UR10, UR6 ;  /* 0x0000000aff068299 */ /* 0x010fe40008011606 */
[----:B------:R-:W-:Y:S02]  /*6b60*/  @!UP0 USEL UR7, UR38, UR4, !UP2 ;  /* 0x0000000426078287 */ /* 0x000fe4000d000000 */
[----:B------:R-:W-:Y:S04]  /*6b70*/  @!UP0 USEL UR6, UR37, UR6, !UP1 ;  /* 0x0000000625068287 */ /* 0x000fe8000c800000 */
[----:B------:R-:W-:Y:S02]  /*6b80*/  @!UP0 UIADD3 UR4, UPT, UPT, -UR7, UR6, URZ ;  /* 0x0000000607048290 */ /* 0x000fe4000fffe1ff */
[----:B------:R-:W-:Y:S02]  /*6b90*/  @!UP0 UIADD3 UR6, UPT, UPT, UR7, -UR6, URZ ;  /* 0x8000000607068290 */ /* 0x000fe4000fffe0ff */
[----:B------:R-:W-:Y:S02]  /*6ba0*/  @!UP0 UIMAD UR38, UR4, UR5, UR38 ;  /* 0x00000005042682a4 */ /* 0x000fe4000f8e0226 */
[----:B------:R-:W-:Y:S01]  /*6bb0*/  @!UP0 UIMAD UR37, UR6, UR14, UR37 ;  /* 0x0000000e062582a4 */ /* 0x000fe2000f8e0225 */
[----:B------:R-:W-:Y:S11]  /*6bc0*/  @!P0 BRA `(.L_x_112) ;  /* 0x00000000007c8947 */ /* 0x000ff60003800000 */
[----:B------:R-:W2:Y:S01]  /*6bd0*/  LDCU.64 UR8, c[0x4][0x80] ;  /* 0x01001000ff0877ac */ /* 0x000ea20008000a00 */
[----:B------:R-:W-:Y:S01]  /*6be0*/  MOV R2, 0x0 ;  /* 0x0000000000027802 */ /* 0x000fe20000000f00 */
[----:B------:R-:W-:Y:S02]  /*6bf0*/  HFMA2 R12, -RZ, RZ, 0, 5.9604644775390625e-08 ;  /* 0x00000001ff0c7431 */ /* 0x000fe400000001ff */
[----:B------:R-:W-:Y:S01]  /*6c00*/  IMAD.MOV.U32 R8, RZ, RZ, 0x70 ;  /* 0x00000070ff087424 */ /* 0x000fe200078e00ff */
[----:B------:R3:W4:Y:S01]  /*6c10*/  LDC.64 R14, c[0x4][R2] ;  /* 0x01000000020e7b82 */ /* 0x0007220000000a00 */
[----:B------:R-:W1:Y:S01]  /*6c20*/  LDCU.64 UR6, c[0x4][0x88] ;  /* 0x01001100ff0677ac */ /* 0x000e620008000a00 */
[----:B------:R-:W-:Y:S01]  /*6c30*/  IMAD.MOV.U32 R13, RZ, RZ, RZ ;  /* 0x000000ffff0d7224 */ /* 0x000fe200078e00ff */
[----:B------:R-:W1:Y:S01]  /*6c40*/  LDCU.64 UR4, c[0x4][0x8] ;  /* 0x01000100ff0477ac */ /* 0x000e620008000a00 */
[----:B--2---:R-:W-:Y:S01]  /*6c50*/  MOV R5, UR9 ;  /* 0x0000000900057c02 */ /* 0x004fe20008000f00 */
[----:B------:R-:W-:Y:S01]  /*6c60*/  IMAD.U32 R4, RZ, RZ, UR8 ;  /* 0x00000008ff047e24 */ /* 0x000fe2000f8e00ff */
[----:B-1----:R-:W-:Y:S01]  /*6c70*/  MOV R7, UR7 ;  /* 0x0000000700077c02 */ /* 0x002fe20008000f00 */
[----:B------:R-:W-:Y:S01]  /*6c80*/  IMAD.U32 R6, RZ, RZ, UR6 ;  /* 0x00000006ff067e24 */ /* 0x000fe2000f8e00ff */
[----:B------:R-:W-:Y:S01]  /*6c90*/  MOV R11, UR5 ;  /* 0x00000005000b7c02 */ /* 0x000fe20008000f00 */
[----:B------:R-:W-:Y:S02]  /*6ca0*/  IMAD.U32 R10, RZ, RZ, UR4 ;  /* 0x00000004ff0a7e24 */ /* 0x000fe4000f8e00ff */
[----:B------:R-:W-:Y:S07]  /*6cb0*/  LEPC R20, `(.L_x_113) ;  /* 0x000000001014794e */ /* 0x000fee0000000000 */
[----:B---345:R-:W-:Y:S05]  /*6cc0*/  CALL.ABS.NOINC R14 ;  /* 0x000000000e007343 */ /* 0x038fea0003c00000 */
.L_x_113:
[----:B------:R-:W1:Y:S01]  /*6cd0*/  LDCU.64 UR8, c[0x4][0x80] ;  /* 0x01001000ff0877ac */ /* 0x000e620008000a00 */
[----:B------:R-:W2:Y:S01]  /*6ce0*/  LDC.64 R2, c[0x4][R2] ;  /* 0x0100000002027b82 */ /* 0x000ea20000000a00 */
[----:B------:R-:W-:Y:S02]  /*6cf0*/  HFMA2 R12, -RZ, RZ, 0, 5.9604644775390625e-08 ;  /* 0x00000001ff0c7431 */ /* 0x000fe400000001ff */
[----:B------:R-:W-:Y:S02]  /*6d00*/  IMAD.MOV.U32 R8, RZ, RZ, 0x70 ;  /* 0x00000070ff087424 */ /* 0x000fe400078e00ff */
[----:B------:R-:W-:Y:S01]  /*6d10*/  IMAD.MOV.U32 R13, RZ, RZ, RZ ;  /* 0x000000ffff0d7224 */ /* 0x000fe200078e00ff */
[----:B------:R-:W3:Y:S01]  /*6d20*/  LDCU.64 UR6, c[0x4][0x88] ;  /* 0x01001100ff0677ac */ /* 0x000ee20008000a00 */
[----:B------:R-:W4:Y:S01]  /*6d30*/  LDCU.64 UR4, c[0x4][0x8] ;  /* 0x01000100ff0477ac */ /* 0x000f220008000a00 */
[----:B-1----:R-:W-:Y:S02]  /*6d40*/  MOV R4, UR8 ;  /* 0x0000000800047c02 */ /* 0x002fe40008000f00 */
[----:B------:R-:W-:Y:S02]  /*6d50*/  MOV R5, UR9 ;  /* 0x0000000900057c02 */ /* 0x000fe40008000f00 */
[----:B---3--:R-:W-:Y:S01]  /*6d60*/  MOV R7, UR7 ;  /* 0x0000000700077c02 */ /* 0x008fe20008000f00 */
[----:B------:R-:W-:Y:S01]  /*6d70*/  IMAD.U32 R6, RZ, RZ, UR6 ;  /* 0x00000006ff067e24 */ /* 0x000fe2000f8e00ff */
[----:B----4-:R-:W-:Y:S01]  /*6d80*/  MOV R11, UR5 ;  /* 0x00000005000b7c02 */ /* 0x010fe20008000f00 */
[----:B------:R-:W-:Y:S02]  /*6d90*/  IMAD.U32 R10, RZ, RZ, UR4 ;  /* 0x00000004ff0a7e24 */ /* 0x000fe4000f8e00ff */
[----:B------:R-:W-:Y:S07]  /*6da0*/  LEPC R20, `(.L_x_112) ;  /* 0x000000001014794e */ /* 0x000fee0000000000 */
[----:B--2---:R-:W-:Y:S05]  /*6db0*/  CALL.ABS.NOINC R2 ;  /* 0x0000000002007343 */ /* 0x004fea0003c00000 */
.L_x_112:
[----:B------:R-:W-:Y:S05]  /*6dc0*/  BSYNC.RECONVERGENT B6 ;  /* 0x0000000000067941 */ /* 0x000fea0003800200 */
.L_x_111:
[----:B------:R-:W-:Y:S02]  /*6dd0*/  R2UR UR6, R56 ;  /* 0x00000000380672ca */ /* 0x000fe400000e0000 */
[----:B------:R-:W-:Y:S02]  /*6de0*/  R2UR UR5, R69 ;  /* 0x00000000450572ca */ /* 0x000fe400000e0000 */
[----:B------:R-:W-:Y:S02]  /*6df0*/  R2UR UR4, R68 ;  /* 0x00000000440472ca */ /* 0x000fe400000e0000 */
[----:B------:R-:W-:Y:S02]  /*6e00*/  ISETP.NE.U32.AND P4, PT, R50, RZ, PT ;  /* 0x000000ff3200720c */ /* 0x000fe40003f85070 */
[----:B------:R-:W-:Y:S02]  /*6e10*/  ISETP.NE.U32.AND P2, PT, RZ, UR60, PT ;  /* 0x0000003cff007c0c */ /* 0x000fe4000bf45070 */
[----:B------:R-:W-:Y:S02]  /*6e20*/  ISETP.NE.AND.EX P4, PT, R51, RZ, PT, P4 ;  /* 0x000000ff3300720c */ /* 0x000fe40003f85340 */
[----:B------:R-:W-:Y:S01]  /*6e30*/  ISETP.NE.AND.EX P2, PT, RZ, UR61, PT, P2 ;  /* 0x0000003dff007c0c */ /* 0x000fe2000bf45320 */
[----:B------:R-:W-:Y:S02]  /*6e40*/  UISETP.NE.AND UP2, UPT, UR6, URZ, UPT ;  /* 0x000000ff0600728c */ /* 0x000fe4000bf45270 */
[----:B------:R-:W-:Y:S04]  /*6e50*/  UISETP.NE.U32.AND UP0, UPT, UR5, URZ, UPT ;  /* 0x000000ff0500728c */ /* 0x000fe8000bf05070 */
[----:B------:R-:W-:Y:S01]  /*6e60*/  UISETP.NE.AND.EX UP1, UPT, UR4, URZ, UPT, UP0 ;  /* 0x000000ff0400728c */ /* 0x000fe2000bf25300 */
[----:B------:R-:W-:Y:S01]  /*6e70*/  PLOP3.LUT P1, PT, PT, PT, UP2, 0x80, 0x8 ;  /* 0x000000000008781c */ /* 0x000fe20003f2f028 */
[----:B------:R-:W-:Y:S03]  /*6e80*/  UPLOP3.LUT UP0, UPT, UPT, UPT, UPT, 0x40, 0x4 ;  /* 0x000000000004789c */ /* 0x000fe60003f0e870 */
[----:B------:R-:W-:Y:S06]  /*6e90*/  @UP2 UPLOP3.LUT UP0, UPT, UPT, UPT, UP1, 0x80, 0x8 ;  /* 0x000000000008289c */ /* 0x000fec0003f0f010 */
[----:B------:R-:W-:Y:S01]  /*6ea0*/  PLOP3.LUT P0, PT, PT, PT, UP0, 0x80, 0x8 ;  /* 0x000000000008781c */ /* 0x000fe20003f0f008 */
[----:B------:R-:W-:Y:S01]  /*6eb0*/  @!UPT UIADD3 URZ, UPT, UPT, URZ, URZ, URZ ;  /* 0x000000fffffff290 */ /* 0x000fe2000fffe0ff */
[----:B------:R-:W-:Y:S11]  /*6ec0*/  BRA.U !UP1, `(.L_x_114) ;  /* 0x0000000109407547 */ /* 0x000ff6000b800000 */
[----:B------:R-:W-:Y:S01]  /*6ed0*/  UISETP.NE.U32.AND UP0, UPT, UR60, URZ, UPT ;  /* 0x000000ff3c00728c */ /* 0x000fe2000bf05070 */
[----:B------:R-:W-:Y:S01]  /*6ee0*/  R2UR UR6, R69 ;  /* 0x00000000450672ca */ /* 0x000fe200000e0000 */
[----:B------:R-:W2:Y:S01]  /*6ef0*/  LDCU.64 UR8, c[0x0][0x358] ;  /* 0x00006b00ff0877ac */ /* 0x000ea20008000a00 */
[----:B------:R-:W-:Y:S02]  /*6f00*/  HFMA2 R52, -RZ, RZ, 0, 5.9604644775390625e-08 ;  /* 0x00000001ff347431 */ /* 0x000fe400000001ff */
[----:B-1----:R-:W-:Y:S01]  /*6f10*/  IMAD.MOV.U32 R0, RZ, RZ, 0x1 ;  /* 0x00000001ff007424 */ /* 0x002fe200078e00ff */
[----:B------:R-:W-:Y:S06]  /*6f20*/  UISETP.NE.AND.EX UP0, UPT, UR61, URZ, UPT, UP0 ;  /* 0x000000ff3d00728c */ /* 0x000fec000bf05300 */
[----:B------:R-:W-:Y:S05]  /*6f30*/  PLOP3.LUT P3, PT, PT, PT, UP0, 0x80, 0x8 ;  /* 0x000000000008781c */ /* 0x000fea0003f6f008 */
[----:B------:R-:W1:Y:S01]  /*6f40*/  @UP0 LDCU.64 UR4, c[0x0][0x888] ;  /* 0x00011100ff0407ac */ /* 0x000e620008000a00 */
[----:B------:R-:W-:Y:S07]  /*6f50*/  @UP0 UIMAD UR6, UR36, UR6, URZ ;  /* 0x00000006240602a4 */ /* 0x000fee000f8e02ff */
[----:B------:R-:W-:Y:S01]  /*6f60*/  @!P3 PRMT R52, R0, 0x7610, R52 ;  /* 0x000076100034b816 */ /* 0x000fe20000000034 */
[----:B-1----:R-:W-:Y:S06]  /*6f70*/  @UP0 UIMAD.WIDE UR4, UR6, 0x4, UR4 ;  /* 0x00000004060408a5 */ /* 0x002fec000f8e0204 */
[----:B------:R-:W-:Y:S02]  /*6f80*/  IMAD.U32 R2, RZ, RZ, UR4 ;  /* 0x00000004ff027e24 */ /* 0x000fe4000f8e00ff */
[----:B------:R-:W-:Y:S03]  /*6f90*/  IMAD.U32 R3, RZ, RZ, UR5 ;  /* 0x00000005ff037e24 */ /* 0x000fe6000f8e00ff */
[----:B------:R-:W1:Y:S02]  /*6fa0*/  @!UP0 LDCU UR4, c[0x0][0x880] ;  /* 0x00011000ff0487ac */ /* 0x000e640008000800 */
[----:B--2--5:R2:W5:Y:S02]  /*6fb0*/  @P3 LDG.E R27, desc[UR8][R2.64] ;  /* 0x00000008021b3981 */ /* 0x024564000c1e1900 */
[----:B-12---:R-:W-:Y:S02]  /*6fc0*/  @!P3 MOV R27, UR4 ;  /* 0x00000004001bbc02 */ /* 0x006fe40008000f00 */
.L_x_114:
[----:B------:R-:W-:Y:S05]  /*6fd0*/  @!P4 BRA `(.L_x_115) ;  /* 0x000000000024c947 */ /* 0x000fea0003800000 */
[----:B------:R-:W-:Y:S01]  /*6fe0*/  ISETP.NE.U32.AND P3, PT, R48, RZ, PT ;  /* 0x000000ff3000720c */ /* 0x000fe20003f65070 */
[----:B------:R-:W2:Y:S03]  /*6ff0*/  LDCU.64 UR4, c[0x0][0x358] ;  /* 0x00006b00ff0477ac */ /* 0x000ea60008000a00 */
[----:B------:R-:W-:Y:S11]  /*7000*/  ISETP.NE.AND.EX P3, PT, R49, RZ, PT, P3 ;  /* 0x000000ff3100720c */ /* 0x000ff60003f65330 */
[----:B------:R-:W-:Y:S02]  /*7010*/  @!UPT UIADD3 URZ, UPT, UPT, URZ, URZ, URZ ;  /* 0x000000fffffff290 */ /* 0x000fe4000fffe0ff */
[----:B------:R-:W3:Y:S01]  /*7020*/  @P3 LDC.64 R2, c[0x0][0x8a8] ;  /* 0x00022a00ff023b82 */ /* 0x000ee20000000a00 */
[----:B-1----:R-:W-:Y:S04]  /*7030*/  @P3 IMAD R0, R50, UR36, RZ ;  /* 0x0000002432003c24 */ /* 0x002fe8000f8e02ff */
[----:B---3--:R-:W-:Y:S05]  /*7040*/  @P3 IMAD.WIDE R2, R0, 0x4, R2 ;  /* 0x0000000400023825 */ /* 0x008fea00078e0202 */
[----:B--2--5:R2:W5:Y:S02]  /*7050*/  @P3 LDG.E R24, desc[UR4][R2.64] ;  /* 0x0000000402183981 */ /* 0x024564000c1e1900 */
[----:B--2---:R-:W3:Y:S02]  /*7060*/  @!P3 LDC R24, c[0x0][0x8a0] ;  /* 0x00022800ff18bb82 */ /* 0x004ee40000000800 */
.L_x_115:
[----:B-----5:R-:W-:Y:S01]  /*7070*/  FSETP.NEU.AND P3, PT, R27, RZ, PT ;  /* 0x000000ff1b00720b */ /* 0x020fe20003f6d000 */
[----:B------:R-:W-:Y:S01]  /*7080*/  BSSY B1, `(.L_x_116) ;  /* 0x0000038000017945 */ /* 0x000fe20003800000 */
[----:B------:R-:W-:Y:S01]  /*7090*/  SEL R3, RZ, 0xffffffff, P2 ;  /* 0xffffffffff037807 */ /* 0x000fe20001000000 */
[----:B------:R-:W-:Y:S01]  /*70a0*/  IMAD.MOV.U32 R74, RZ, RZ, 0x1 ;  /* 0x00000001ff4a7424 */ /* 0x000fe200078e00ff */
[----:B------:R-:W-:Y:S01]  /*70b0*/  @P1 LOP3.LUT P2, RZ, R52, 0xff, RZ, 0xc0, !PT ;  /* 0x000000ff34ff1812 */ /* 0x000fe2000784c0ff */
[----:B------:R-:W-:Y:S01]  /*70c0*/  IMAD R25, R22, 0x80, R23 ;  /* 0x0000008016197824 */ /* 0x000fe200078e0217 */
[----:B-1----:R-:W-:Y:S01]  /*70d0*/  @P1 SEL R0, RZ, 0xffffffff, P3 ;  /* 0xffffffffff001807 */ /* 0x002fe20001800000 */
[----:B------:R-:W-:Y:S01]  /*70e0*/  IMAD R60, R66, -0x10, R64 ;  /* 0xfffffff0423c7824 */ /* 0x000fe200078e0240 */
[----:B------:R-:W-:Y:S01]  /*70f0*/  LEA R72, R22, UR43, 0x3 ;  /* 0x0000002b16487c11 */ /* 0x000fe2000f8e18ff */
[----:B------:R-:W-:Y:S01]  /*7100*/  IMAD.MOV.U32 R73, RZ, RZ, RZ ;  /* 0x000000ffff497224 */ /* 0x000fe200078e00ff */
[C---:B------:R-:W-:Y:S02]  /*7110*/  @P0 SEL R0, R3.reuse, R0, !P2 ;  /* 0x0000000003000207 */ /* 0x040fe40005000000 */
[----:B------:R-:W-:Y:S02]  /*7120*/  CS2R R38, SRZ ;  /* 0x0000000000267805 */ /* 0x000fe4000001ff00 */
[----:B------:R-:W-:Y:S02]  /*7130*/  PLOP3.LUT P2, PT, PT, PT, UP1, 0x80, 0x8 ;  /* 0x000000000008781c */ /* 0x000fe40003f4f018 */
[----:B------:R-:W-:Y:S02]  /*7140*/  CS2R R36, SRZ ;  /* 0x0000000000247805 */ /* 0x000fe4000001ff00 */
[----:B------:R-:W-:Y:S02]  /*7150*/  @P1 LOP3.LUT R0, R0, 0x1, RZ, 0xc0, !PT ;  /* 0x0000000100001812 */ /* 0x000fe400078ec0ff */
[----:B------:R-:W-:Y:S02]  /*7160*/  CS2R R34, SRZ ;  /* 0x0000000000227805 */ /* 0x000fe4000001ff00 */
[----:B------:R-:W-:Y:S02]  /*7170*/  LOP3.LUT P4, R58, R52, 0xff, RZ, 0xc0, !PT ;  /* 0x000000ff343a7812 */ /* 0x000fe4000788c0ff */
[----:B------:R-:W-:Y:S02]  /*7180*/  CS2R R32, SRZ ;  /* 0x0000000000207805 */ /* 0x000fe4000001ff00 */
[----:B------:R-:W-:Y:S02]  /*7190*/  ISETP.NE.U32.OR P5, PT, R0, 0x1, !P1 ;  /* 0x000000010000780c */ /* 0x000fe40004fa5470 */
[----:B------:R-:W-:Y:S02]  /*71a0*/  CS2R R42, SRZ ;  /* 0x00000000002a7805 */ /* 0x000fe4000001ff00 */
[----:B------:R-:W-:Y:S02]  /*71b0*/  SEL R2, RZ, 0xffffffff, P3 ;  /* 0xffffffffff027807 */ /* 0x000fe40001800000 */
[----:B------:R-:W-:Y:S02]  /*71c0*/  CS2R R40, SRZ ;  /* 0x0000000000287805 */ /* 0x000fe4000001ff00 */
[----:B------:R-:W-:Y:S02]  /*71d0*/  P2R R71, PR, RZ, 0x20 ;  /* 0x00000020ff477803 */ /* 0x000fe40000000000 */
[----:B------:R-:W-:Y:S02]  /*71e0*/  CS2R R46, SRZ ;  /* 0x00000000002e7805 */ /* 0x000fe4000001ff00 */
[----:B------:R-:W-:Y:S02]  /*71f0*/  CS2R R44, SRZ ;  /* 0x00000000002c7805 */ /* 0x000fe4000001ff00 */
[----:B------:R-:W-:Y:S04]  /*7200*/  @P2 SEL R2, R3, R2, !P4 ;  /* 0x0000000203022207 */ /* 0x000fe80006000000 */
[----:B------:R-:W-:Y:S02]  /*7210*/  LOP3.LUT R2, R2, 0x1, RZ, 0xc0, !PT ;  /* 0x0000000102027812 */ /* 0x000fe400078ec0ff */
[----:B------:R-:W-:Y:S02]  /*7220*/  @P5 SHF.L.U32 R0, RZ, 0x1f, RZ ;  /* 0x0000001fff005819 */ /* 0x000fe400000006ff */
[----:B------:R-:W-:Y:S02]  /*7230*/  ISETP.NE.U32.AND P2, PT, R2, 0x1, PT ;  /* 0x000000010200780c */ /* 0x000fe40003f45070 */
[----:B------:R1:W2:Y:S02]  /*7240*/  @P5 SYNCS.PHASECHK.TRANS64.TRYWAIT P1, [UR43+0x80], R0 ;  /* 0x00008000ff0055a7 */ /* 0x0002a4000802112b */
[----:B------:R-:W-:Y:S02]  /*7250*/  P2R R75, PR, RZ, 0x4 ;  /* 0x00000004ff4b7803 */ /* 0x000fe40000000000 */
[----:B-1----:R-:W-:Y:S04]  /*7260*/  SHF.L.U32 R0, R62, 0x1f, RZ ;  /* 0x0000001f3e007819 */ /* 0x002fe800000006ff */
[----:B------:R1:W4:Y:S01]  /*7270*/  SYNCS.PHASECHK.TRANS64.TRYWAIT P0, [R72+URZ+0xf0], R0 ;  /* 0x0000f000480075a7 */ /* 0x00032200080011ff */
[----:B--2---:R-:W-:Y:S01]  /*7280*/  @P5 SEL R74, RZ, 0x1, !P1 ;  /* 0x00000001ff4a5807 */ /* 0x004fe20004800000 */
[----:B-1----:R-:W-:Y:S06]  /*7290*/  @!P5 BRA `(.L_x_117) ;  /* 0x000000000058d947 */ /* 0x002fec0003800000 */
[----:B------:R-:W-:Y:S01]  /*72a0*/  IMAD.MOV.U32 R39, RZ, RZ, RZ ;  /* 0x000000ffff277224 */ /* 0x000fe200078e00ff */
[----:B------:R-:W-:Y:S01]  /*72b0*/  ISETP.NE.AND P1, PT, R74, RZ, PT ;  /* 0x000000ff4a00720c */ /* 0x000fe20003f25270 */
[----:B------:R-:W-:Y:S01]  /*72c0*/  BSSY B0, `(.L_x_118) ;  /* 0x000000c000007945 */ /* 0x000fe20003800000 */
[----:B------:R-:W-:Y:S02]  /*72d0*/  CS2R R46, SRZ ;  /* 0x00000000002e7805 */ /* 0x000fe4000001ff00 */
[----:B------:R-:W-:Y:S02]  /*72e0*/  CS2R R44, SRZ ;  /* 0x00000000002c7805 */ /* 0x000fe4000001ff00 */
[----:B------:R-:W-:Y:S02]  /*72f0*/  CS2R R42, SRZ ;  /* 0x00000000002a7805 */ /* 0x000fe4000001ff00 */
[----:B------:R-:W-:Y:S02]  /*7300*/  CS2R R40, SRZ ;  /* 0x0000000000287805 */ /* 0x000fe4000001ff00 */
[----:B------:R-:W-:Y:S02]  /*7310*/  CS2R R34, SRZ ;  /* 0x0000000000227805 */ /* 0x000fe4000001ff00 */
[----:B------:R-:W-:Y:S02]  /*7320*/  CS2R R32, SRZ ;  /* 0x0000000000207805 */ /* 0x000fe4000001ff00 */
[----:B------:R-:W-:Y:S01]  /*7330*/  CS2R R36, SRZ ;  /* 0x0000000000247805 */ /* 0x000fe2000001ff00 */
[----:B------:R-:W-:Y:S06]  /*7340*/  @P1 BRA `(.L_x_119) ;  /* 0x00000000000c1947 */ /* 0x000fec0003800000 */
[----:B------:R-:W-:Y:S04]  /*7350*/  SHF.L.U32 R3, RZ, 0x1f, RZ ;  /* 0x0000001fff037819 */ /* 0x000fe800000006ff */
[----:B------:R-:W1:Y:S02]  /*7360*/  SYNCS.PHASECHK.TRANS64.TRYWAIT P1, [UR43+0x80], R3 ;  /* 0x00008003ff0075a7 */ /* 0x000e64000802112b */
[----:B-1----:R-:W-:Y:S05]  /*7370*/  @!P1 BRA `(.L_x_120) ;  /* 0x0000005c00b49947 */ /* 0x002fea0003800000 */
.L_x_119:
[----:B------:R-:W-:Y:S05]  /*7380*/  BSYNC B0 ;  /* 0x0000000000007941 */ /* 0x000fea0003800000 */
.L_x_118:
[----:B------:R-:W-:Y:S01]  /*7390*/  ISETP.NE.AND P1, PT, R75, RZ, PT ;  /* 0x000000ff4b00720c */ /* 0x000fe20003f25270 */
[----:B------:R-:W-:Y:S11]  /*73a0*/  HFMA2 R73, -RZ, RZ, 0, 5.9604644775390625e-08 ;  /* 0x00000001ff497431 */ /* 0x000ff600000001ff */
[----:B------:R-:W-:Y:S01]  /*73b0*/  @!UPT UIADD3 URZ, UPT, UPT, URZ, URZ, URZ ;  /* 0x000000fffffff290 */ /* 0x000fe2000fffe0ff */
[----:B------:R2:W1:Y:S04]  /*73c0*/  @P1 LDS.128 R44, [R65] ;  /* 0x00000000412c1984 */ /* 0x0004680000000c00 */
[----:B------:R2:W1:Y:S04]  /*73d0*/  @P1 LDS.128 R40, [R64+0x10] ;  /* 0x0000100040281984 */ /* 0x0004680000000c00 */
[----:B------:R2:W1:Y:S04]  /*73e0*/  @P1 LDS.128 R32, [R63+0x20] ;  /* 0x000020003f201984 */ /* 0x0004680000000c00 */
[----:B------:R2:W1:Y:S02]  /*73f0*/  @P1 LDS.128 R36, [R60+0x30] ;  /* 0x000030003c241984 */ /* 0x0004640000000c00 */
.L_x_117:
[----:B------:R-:W-:Y:S05]  /*7400*/  BSYNC B1 ;  /* 0x0000000000017941 */ /* 0x000fea0003800000 */
.L_x_116:
[----:B-1----:R-:W-:Y:S04]  /*7410*/  SHF.R.U32.HI R2, RZ, 0x15, R25 ;  /* 0x00000015ff027819 */ /* 0x002fe80000011619 */
[----:B------:R-:W-:Y:S01]  /*7420*/  LOP3.LUT P1, RZ, R2, 0x3, R53, 0x48, !PT ;  /* 0x0000000302ff7812 */ /* 0x000fe20007824835 */
[----:B------:R-:W-:Y:S01]  /*7430*/  @!UPT UIADD3 URZ, UPT, UPT, URZ, URZ, URZ ;  /* 0x000000fffffff290 */ /* 0x000fe2000fffe0ff */
[----:B----4-:R-:W-:Y:S11]  /*7440*/  @P0 BRA `(.L_x_121) ;  /* 0x0000000000080947 */ /* 0x010ff60003800000 */
[----:B------:R-:W1:Y:S02]  /*7450*/  SYNCS.PHASECHK.TRANS64.TRYWAIT P0, [R72+URZ+0xf0], R0 ;  /* 0x0000f000480075a7 */ /* 0x000e6400080011ff */
[----:B-1----:R-:W-:Y:S05]  /*7460*/  @!P0 BRA `(.L_x_122) ;  /* 0x0000005c00908947 */ /* 0x002fea0003800000 */
.L_x_121:
[----:B------:R-:W-:Y:S05]  /*7470*/  @!P1 BRA `(.L_x_123) ;  /* 0x0000000000409947 */ /* 0x000fea0003800000 */
[----:B------:R-:W4:Y:S01]  /*7480*/  LDCU.64 UR8, c[0x4][0x70] ;  /* 0x01000e00ff0877ac */ /* 0x000f220008000a00 */
[----:B------:R-:W-:Y:S01]  /*7490*/  MOV R3, 0x0 ;  /* 0x0000000000037802 */ /* 0x000fe20000000f00 */
[----:B------:R-:W-:Y:S02]  /*74a0*/  HFMA2 R12, -RZ, RZ, 0, 5.9604644775390625e-08 ;  /* 0x00000001ff0c7431 */ /* 0x000fe400000001ff */
[----:B------:R-:W-:Y:S02]  /*74b0*/  IMAD.MOV.U32 R8, RZ, RZ, 0x192 ;  /* 0x00000192ff087424 */ /* 0x000fe400078e00ff */
[----:B------:R-:W-:Y:S01]  /*74c0*/  IMAD.MOV.U32 R13, RZ, RZ, RZ ;  /* 0x000000ffff0d7224 */ /* 0x000fe200078e00ff */
[----:B------:R-:W5:Y:S01]  /*74d0*/  LDCU.64 UR6, c[0x4][0x78] ;  /* 0x01000f00ff0677ac */ /* 0x000f620008000a00 */
[----:B------:R-:W1:Y:S01]  /*74e0*/  LDC.64 R2, c[0x4][R3] ;  /* 0x0100000003027b82 */ /* 0x000e620000000a00 */
[----:B------:R-:W2:Y:S01]  /*74f0*/  LDCU.64 UR4, c[0x4][0x10] ;  /* 0x01000200ff0477ac */ /* 0x000ea20008000a00 */
[----:B----4-:R-:W-:Y:S01]  /*7500*/  MOV R5, UR9 ;  /* 0x0000000900057c02 */ /* 0x010fe20008000f00 */
[----:B------:R-:W-:Y:S01]  /*7510*/  IMAD.U32 R4, RZ, RZ, UR8 ;  /* 0x00000008ff047e24 */ /* 0x000fe2000f8e00ff */
[----:B-----5:R-:W-:Y:S01]  /*7520*/  MOV R7, UR7 ;  /* 0x0000000700077c02 */ /* 0x020fe20008000f00 */
[----:B------:R-:W-:Y:S01]  /*7530*/  IMAD.U32 R6, RZ, RZ, UR6 ;  /* 0x00000006ff067e24 */ /* 0x000fe2000f8e00ff */
[----:B--2---:R-:W-:Y:S01]  /*7540*/  MOV R11, UR5 ;  /* 0x00000005000b7c02 */ /* 0x004fe20008000f00 */
[----:B------:R-:W-:Y:S02]  /*7550*/  IMAD.U32 R10, RZ, RZ, UR4 ;  /* 0x00000004ff0a7e24 */ /* 0x000fe4000f8e00ff */
[----:B------:R-:W-:Y:S07]  /*7560*/  LEPC R20, `(.L_x_123) ;  /* 0x000000001014794e */ /* 0x000fee0000000000 */
[----:B-1-3--:R-:W-:Y:S05]  /*7570*/  CALL.ABS.NOINC R2 ;  /* 0x0000000002007343 */ /* 0x00afea0003c00000 */
.L_x_123:
[----:B------:R-:W-:Y:S01]  /*7580*/  LOP3.LUT R20, R44, 0xffffe000, RZ, 0xc0, !PT ;  /* 0xffffe0002c147812 */ /* 0x000fe200078ec0ff */
[----:B------:R-:W-:Y:S05]  /*7590*/  WARPSYNC.ALL ;  /* 0x0000000000007948 */ /* 0x000fea0003800000 */
[----:B------:R-:W-:Y:S01]  /*75a0*/  R2UR UR4, R25 ;  /* 0x00000000190472ca */ /* 0x000fe200000e0000 */
[----:B------:R-:W-:Y:S01]  /*75b0*/  BSSY.RECONVERGENT B0, `(.L_x_124) ;  /* 0x000005c000007945 */ /* 0x000fe20003800200 */
[----:B------:R-:W-:Y:S11]  /*75c0*/  ISETP.NE.AND P0, PT, R67, RZ, PT ;  /* 0x000000ff4300720c */ /* 0x000ff60003f05270 */
[----:B------:R-:W1:Y:S02]  /*75d0*/  LDTM.x16 R4, tmem[UR4] ;  /* 0x00000004000479ee */ /* 0x000e640008240000 */
[C---:B-1-3--:R-:W-:Y:S01]  /*75e0*/  FMUL R0, R24.reuse, R4 ;  /* 0x0000000418007220 */ /* 0x04afe20000400000 */
[C---:B------:R-:W-:Y:S01]  /*75f0*/  FMUL R2, R24.reuse, R5 ;  /* 0x0000000518027220 */ /* 0x040fe20000400000 */
[C---:B------:R-:W-:Y:S01]  /*7600*/  FMUL R4, R24.reuse, R8 ;  /* 0x0000000818047220 */ /* 0x040fe20000400000 */
[C---:B------:R-:W-:Y:S01]  /*7610*/  FMUL R5, R24.reuse, R9 ;  /* 0x0000000918057220 */ /* 0x040fe20000400000 */
[C---:B------:R-:W-:Y:S01]  /*7620*/  FMUL R8, R24.reuse, R12 ;  /* 0x0000000c18087220 */ /* 0x040fe20000400000 */
[C---:B------:R-:W-:Y:S01]  /*7630*/  FMUL R9, R24.reuse, R13 ;  /* 0x0000000d18097220 */ /* 0x040fe20000400000 */
[C---:B------:R-:W-:Y:S01]  /*7640*/  FMUL R12, R24.reuse, R16 ;  /* 0x00000010180c7220 */ /* 0x040fe20000400000 */
[----:B------:R-:W-:Y:S01]  /*7650*/  LOP3.LUT R16, R45, 0xffffe000, RZ, 0xc0, !PT ;  /* 0xffffe0002d107812 */ /* 0x000fe200078ec0ff */
[----:B------:R-:W-:Y:S01]  /*7660*/  FMUL R13, R24, R17 ;  /* 0x00000011180d7220 */ /* 0x000fe20000400000 */
[----:B------:R-:W-:Y:S01]  /*7670*/  LOP3.LUT R17, R46, 0xffffe000, RZ, 0xc0, !PT ;  /* 0xffffe0002e117812 */ /* 0x000fe200078ec0ff */
[----:B------:R-:W-:Y:S01]  /*7680*/  FFMA R28, R27, R20, R0 ;  /* 0x000000141b1c7223 */ /* 0x000fe20000000000 */
[----:B------:R-:W-:Y:S01]  /*7690*/  LOP3.LUT R0, R47, 0xffffe000, RZ, 0xc0, !PT ;  /* 0xffffe0002f007812 */ /* 0x000fe200078ec0ff */
[C---:B------:R-:W-:Y:S01]  /*76a0*/  FMUL R3, R24.reuse, R6 ;  /* 0x0000000618037220 */ /* 0x040fe20000400000 */
[C---:B------:R-:W-:Y:S01]  /*76b0*/  FMUL R6, R24.reuse, R10 ;  /* 0x0000000a18067220 */ /* 0x040fe20000400000 */
[C---:B------:R-:W-:Y:S01]  /*76c0*/  FMUL R7, R24.reuse, R7 ;  /* 0x0000000718077220 */ /* 0x040fe20000400000 */
[----:B------:R-:W-:Y:S01]  /*76d0*/  F2FP.TF32.F32.PACK_B R28, R28 ;  /* 0x0000001cff1c723e */ /* 0x000fe200024050ff */
[C---:B------:R-:W-:Y:S01]  /*76e0*/  FMUL R10, R24.reuse, R14 ;  /* 0x0000000e180a7220 */ /* 0x040fe20000400000 */
[----:B------:R-:W-:Y:S01]  /*76f0*/  FMUL R14, R24, R18 ;  /* 0x00000012180e7220 */ /* 0x000fe20000400000 */
[----:B------:R-:W-:Y:S01]  /*7700*/  LOP3.LUT R18, R40, 0xffffe000, RZ, 0xc0, !PT ;  /* 0xffffe00028127812 */ /* 0x000fe200078ec0ff */
[----:B------:R-:W-:Y:S01]  /*7710*/  FFMA R29, R27, R16, R2 ;  /* 0x000000101b1d7223 */ /* 0x000fe20000000002 */
[----:B------:R-:W-:Y:S01]  /*7720*/  LOP3.LUT R2, R41, 0xffffe000, RZ, 0xc0, !PT ;  /* 0xffffe00029027812 */ /* 0x000fe200078ec0ff */
[----:B------:R-:W-:Y:S01]  /*7730*/  FFMA R30, R27, R17, R3 ;  /* 0x000000111b1e7223 */ /* 0x000fe20000000003 */
[----:B------:R-:W-:Y:S01]  /*7740*/  LOP3.LUT R3, R43, 0xffffe000, RZ, 0xc0, !PT ;  /* 0xffffe0002b037812 */ /* 0x000fe200078ec0ff */
[C---:B------:R-:W-:Y:S01]  /*7750*/  FFMA R31, R27.reuse, R0, R7 ;  /* 0x000000001b1f7223 */ /* 0x040fe20000000007 */
[----:B------:R-:W-:Y:S01]  /*7760*/  LOP3.LUT R0, R42, 0xffffe000, RZ, 0xc0, !PT ;  /* 0xffffe0002a007812 */ /* 0x000fe200078ec0ff */
[C---:B------:R-:W-:Y:S01]  /*7770*/  FFMA R4, R27.reuse, R18, R4 ;  /* 0x000000121b047223 */ /* 0x040fe20000000004 */
[----:B------:R-:W-:Y:S01]  /*7780*/  F2FP.TF32.F32.PACK_B R29, R29 ;  /* 0x0000001dff1d723e */ /* 0x000fe200024050ff */
[C---:B------:R-:W-:Y:S01]  /*7790*/  FFMA R5, R27.reuse, R2, R5 ;  /* 0x000000021b057223 */ /* 0x040fe20000000005 */
[----:B------:R-:W-:Y:S01]  /*77a0*/  FMUL R11, R24, R11 ;  /* 0x0000000b180b7220 */ /* 0x000fe20000400000 */
[----:B------:R-:W-:Y:S01]  /*77b0*/  F2FP.TF32.F32.PACK_B R30, R30 ;  /* 0x0000001eff1e723e */ /* 0x000fe200024050ff */
[C---:B------:R-:W-:Y:S01]  /*77c0*/  FFMA R6, R27.reuse, R0, R6 ;  /* 0x000000001b067223 */ /* 0x040fe20000000006 */
[----:B------:R-:W-:Y:S01]  /*77d0*/  F2FP.TF32.F32.PACK_B R31, R31 ;  /* 0x0000001fff1f723e */ /* 0x000fe200024050ff */
[----:B------:R-:W-:Y:S01]  /*77e0*/  FFMA R7, R27, R3, R11 ;  /* 0x000000031b077223 */ /* 0x000fe2000000000b */
[----:B------:R-:W-:Y:S01]  /*77f0*/  LOP3.LUT R2, R32, 0xffffe000, RZ, 0xc0, !PT ;  /* 0xffffe00020027812 */ /* 0x000fe200078ec0ff */
[----:B------:R-:W-:Y:S01]  /*7800*/  FMUL R15, R24, R15 ;  /* 0x0000000f180f7220 */ /* 0x000fe20000400000 */
[----:B------:R-:W-:Y:S01]  /*7810*/  LOP3.LUT R16, R33, 0xffffe000, RZ, 0xc0, !PT ;  /* 0xffffe00021107812 */ /* 0x000fe200078ec0ff */
[----:B------:R1:W-:Y:S01]  /*7820*/  STS.128 [R65], R28 ;  /* 0x0000001c41007388 */ /* 0x0003e20000000c00 */
[----:B------:R-:W-:Y:S01]  /*7830*/  LOP3.LUT R0, R34, 0xffffe000, RZ, 0xc0, !PT ;  /* 0xffffe00022007812 */ /* 0x000fe200078ec0ff */
[----:B------:R-:W-:Y:S01]  /*7840*/  FFMA R8, R27, R2, R8 ;  /* 0x000000021b087223 */ /* 0x000fe20000000008 */
[----:B------:R-:W-:Y:S01]  /*7850*/  LOP3.LUT R2, R35, 0xffffe000, RZ, 0xc0, !PT ;  /* 0xffffe00023027812 */ /* 0x000fe200078ec0ff */
[C---:B------:R-:W-:Y:S01]  /*7860*/  FFMA R9, R27.reuse, R16, R9 ;  /* 0x000000101b097223 */ /* 0x040fe20000000009 */
[----:B------:R-:W-:Y:S01]  /*7870*/  F2FP.TF32.F32.PACK_B R4, R4 ;  /* 0x00000004ff04723e */ /* 0x000fe200024050ff */
[C---:B------:R-:W-:Y:S01]  /*7880*/  FFMA R10, R27.reuse, R0, R10 ;  /* 0x000000001b0a7223 */ /* 0x040fe2000000000a */
[----:B------:R-:W-:Y:S01]  /*7890*/  F2FP.TF32.F32.PACK_B R5, R5 ;  /* 0x00000005ff05723e */ /* 0x000fe200024050ff */
[----:B------:R-:W-:Y:S01]  /*78a0*/  FFMA R11, R27, R2, R15 ;  /* 0x000000021b0b7223 */ /* 0x000fe2000000000f */
[----:B------:R-:W-:Y:S01]  /*78b0*/  F2FP.TF32.F32.PACK_B R6, R6 ;  /* 0x00000006ff06723e */ /* 0x000fe200024050ff */
[----:B------:R-:W-:Y:S01]  /*78c0*/  FMUL R19, R24, R19 ;  /* 0x0000001318137220 */ /* 0x000fe20000400000 */
[----:B------:R-:W-:Y:S02]  /*78d0*/  F2FP.TF32.F32.PACK_B R7, R7 ;  /* 0x00000007ff07723e */ /* 0x000fe400024050ff */
[----:B------:R-:W-:Y:S02]  /*78e0*/  LOP3.LUT R3, R36, 0xffffe000, RZ, 0xc0, !PT ;  /* 0xffffe00024037812 */ /* 0x000fe400078ec0ff */
[----:B------:R-:W-:Y:S01]  /*78f0*/  LOP3.LUT R0, R37, 0xffffe000, RZ, 0xc0, !PT ;  /* 0xffffe00025007812 */ /* 0x000fe200078ec0ff */
[----:B------:R1:W-:Y:S01]  /*7900*/  STS.128 [R64+0x10], R4 ;  /* 0x0000100440007388 */ /* 0x0003e20000000c00 */
        /* <DEDUP_REMOVED lines=8> */
[----:B------:R-:W-:Y:S02]  /*7990*/  F2FP.TF32.F32.PACK_B R10, R10 ;  /* 0x0000000aff0a723e */ /* 0x000fe400024050ff */
[----:B------:R-:W-:Y:S02]  /*79a0*/  F2FP.TF32.F32.PACK_B R11, R11 ;  /* 0x0000000bff0b723e */ /* 0x000fe400024050ff */
[----:B------:R-:W-:Y:S02]  /*79b0*/  F2FP.TF32.F32.PACK_B R12, R12 ;  /* 0x0000000cff0c723e */ /* 0x000fe400024050ff */
[----:B------:R-:W-:Y:S01]  /*79c0*/  F2FP.TF32.F32.PACK_B R13, R13 ;  /* 0x0000000dff0d723e */ /* 0x000fe200024050ff */
[----:B------:R1:W-:Y:S01]  /*79d0*/  STS.128 [R63+0x20], R8 ;  /* 0x000020083f007388 */ /* 0x0003e20000000c00 */
[----:B------:R-:W-:Y:S02]  /*79e0*/  F2FP.TF32.F32.PACK_B R14, R14 ;  /* 0x0000000eff0e723e */ /* 0x000fe400024050ff */
[----:B------:R-:W-:Y:S05]  /*79f0*/  F2FP.TF32.F32.PACK_B R15, R15 ;  /* 0x0000000fff0f723e */ /* 0x000fea00024050ff */
[----:B------:R1:W-:Y:S01]  /*7a00*/  STS.128 [R60+0x30], R12 ;  /* 0x0000300c3c007388 */ /* 0x0003e20000000c00 */
[----:B------:R-:W-:Y:S01]  /*7a10*/  @!PT LDS RZ, [RZ] ;  /* 0x00000000fffff984 */ /* 0x000fe20000000800 */
[----:B------:R-:W-:Y:S01]  /*7a20*/  @!PT LDS RZ, [RZ] ;  /* 0x00000000fffff984 */ /* 0x000fe20000000800 */
[----:B------:R-:W-:Y:S01]  /*7a30*/  @!PT LDS RZ, [RZ] ;  /* 0x00000000fffff984 */ /* 0x000fe20000000800 */
[----:B------:R-:W-:Y:S01]  /*7a40*/  @!PT LDS RZ, [RZ] ;  /* 0x00000000fffff984 */ /* 0x000fe20000000800 */
[----:B------:R3:W-:Y:S07]  /*7a50*/  MEMBAR.ALL.CTA ;  /* 0x0000000000007992 */ /* 0x0007ee0000008000 */
[----:B---3--:R-:W3:Y:S02]  /*7a60*/  FENCE.VIEW.ASYNC.S ;  /* 0x00000000000073c6 */ /* 0x008ee40000000000 */
[----:B---3--:R-:W-:Y:S06]  /*7a70*/  BAR.SYNC.DEFER_BLOCKING 0x1, 0x80 ;  /* 0x0042000000007b1d */ /* 0x008fec0000010000 */
[----:B------:R-:W-:Y:S05]  /*7a80*/  @P0 BRA `(.L_x_125) ;  /* 0x0000000000380947 */ /* 0x000fea0003800000 */
[----:B------:R-:W-:Y:S01]  /*7a90*/  UIADD3 UR4, UPT, UPT, UR43, 0x200, URZ ;  /* 0x000002002b047890 */ /* 0x000fe2000fffe0ff */
[----:B------:R-:W-:Y:S01]  /*7aa0*/  UMOV UR51, UR36 ;  /* 0x0000002400337c82 */ /* 0x000fe20008000000 */
[----:B------:R-:W-:Y:S02]  /*7ab0*/  UIADD3 UR9, UPT, UPT, UR49, 0x80, URZ ;  /* 0x0000008031097890 */ /* 0x000fe4000fffe0ff */
[----:B------:R-:W-:Y:S02]  /*7ac0*/  UIADD3 UR8, UPT, UPT, UR43, 0x1200, URZ ;  /* 0x000012002b087890 */ /* 0x000fe4000fffe0ff */
[----:B------:R-:W-:Y:S01]  /*7ad0*/  MOV R57, UR4 ;  /* 0x0000000400397c02 */ /* 0x000fe20008000f00 */
[----:B------:R-:W-:Y:S01]  /*7ae0*/  UIADD3 UR4, UP0, UPT, UR54, 0x680, URZ ;  /* 0x0000068036047890 */ /* 0x000fe2000ff1e0ff */
[----:B------:R-:W-:Y:S02]  /*7af0*/  UMOV UR10, UR50 ;  /* 0x00000032000a7c82 */ /* 0x000fe40008000000 */
[----:B------:R-:W-:Y:S01]  /*7b00*/  R2UR UR48, R57 ;  /* 0x00000000393072ca */ /* 0x000fe200000e0000 */
[----:B------:R-:W-:Y:S01]  /*7b10*/  UIADD3.X UR5, UPT, UPT, URZ, UR55, URZ, UP0, !UPT ;  /* 0x00000037ff057290 */ /* 0x000fe200087fe4ff */
[----:B------:R-:W-:Y:S11]  /*7b20*/  UMOV UR11, UR36 ;  /* 0x00000024000b7c82 */ /* 0x000ff60008000000 */
[----:B------:R3:W-:Y:S01]  /*7b30*/  UTMASTG.3D [UR48], [UR4] ;  /* 0x00000030040073b5 */ /* 0x0007e20008010000 */
[----:B------:R3:W-:Y:S01]  /*7b40*/  UTMASTG.3D [UR8], [UR4] ;  /* 0x00000008040073b5 */ /* 0x0007e20008010000 */
[----:B------:R0:W-:Y:S01]  /*7b50*/  UTMACMDFLUSH ;  /* 0x00000000000079b7 */ /* 0x0001e20000000000 */
[----:B---3--:R-:W-:Y:S04]  /*7b60*/  DEPBAR.LE SB0, 0x1 ;  /* 0x000080400000791a */ /* 0x008fe80000000000 */
.L_x_125:
[----:B------:R-:W-:Y:S05]  /*7b70*/  BSYNC.RECONVERGENT B0 ;  /* 0x0000000000007941 */ /* 0x000fea0003800200 */
.L_x_124:
[----:B------:R-:W-:Y:S01]  /*7b80*/  BAR.SYNC.DEFER_BLOCKING 0x1, 0x80 ;  /* 0x0042000000007b1d */ /* 0x000fe20000010000 */
[----:B------:R-:W-:Y:S01]  /*7b90*/  ISETP.NE.AND P1, PT, R71, RZ, PT ;  /* 0x000000ff4700720c */ /* 0x000fe20003f25270 */
[----:B------:R-:W-:Y:S01]  /*7ba0*/  UISETP.NE.AND UP0, UPT, UR52, URZ, UPT ;  /* 0x000000ff3400728c */ /* 0x000fe2000bf05270 */
[----:B------:R-:W-:Y:S11]  /*7bb0*/  LEA R2, R73, UR43, 0x3 ;  /* 0x0000002b49027c11 */ /* 0x000ff6000f8e18ff */
[----:B-1----:R-:W-:Y:S01]  /*7bc0*/  @P1 SHF.L.U32 R4, RZ, 0x1f, RZ ;  /* 0x0000001fff041819 */ /* 0x002fe200000006ff */
[----:B------:R-:W-:Y:S06]  /*7bd0*/  BRA.U !UP0, `(.L_x_126) ;  /* 0x0000000108247547 */ /* 0x000fec000b800000 */
[----:B------:R-:W1:Y:S01]  /*7be0*/  S2R R0, SR_CgaCtaId ;  /* 0x0000000000007919 */ /* 0x000e620000008800 */
[----:B------:R-:W-:Y:S01]  /*7bf0*/  IMAD.U32 R3, RZ, RZ, UR47 ;  /* 0x0000002fff037e24 */ /* 0x000fe2000f8e00ff */
[----:B------:R-:W-:Y:S04]  /*7c00*/  UIADD3 UR4, UPT, UPT, UR47, 0x1, URZ ;  /* 0x000000012f047890 */ /* 0x000fe8000fffe0ff */
[----:B------:R-:W-:Y:S01]  /*7c10*/  @P1 LEA R3, R3, UR43, 0x3 ;  /* 0x0000002b03031c11 */ /* 0x000fe2000f8e18ff */
[----:B------:R-:W-:Y:S04]  /*7c20*/  UISETP.NE.AND UP0, UPT, UR4, 0x4, UPT ;  /* 0x000000040400788c */ /* 0x000fe8000bf05270 */
[----:B------:R-:W-:Y:S01]  /*7c30*/  @P1 VIADD R3, R3, 0xa0 ;  /* 0x000000a003031836 */ /* 0x000fe20000000000 */
[----:B------:R-:W-:Y:S04]  /*7c40*/  USEL UR47, UR4, URZ, UP0 ;  /* 0x000000ff042f7287 */ /* 0x000fe80008000000 */
[----:B-1----:R-:W-:Y:S04]  /*7c50*/  @P1 PRMT R0, R0, 0x654, R3 ;  /* 0x0000065400001816 */ /* 0x002fe80000000003 */
[----:B------:R1:W-:Y:S04]  /*7c60*/  @P1 SYNCS.ARRIVE.TRANS64.RED.A1T0 RZ, [R0+URZ], RZ ;  /* 0x000000ff00ff19a7 */ /* 0x0003e800081004ff */
.L_x_126:
[----:B------:R-:W3:Y:S01]  /*7c70*/  @P1 SYNCS.PHASECHK.TRANS64.TRYWAIT P0, [R2+URZ+0x80], R4 ;  /* 0x00008004020015a7 */ /* 0x000ee200080011ff */
[----:B------:R-:W-:Y:S01]  /*7c80*/  BSSY B1, `(.L_x_127) ;  /* 0x0000016000017945 */ /* 0x000fe20003800000 */
[----:B---3--:R-:W-:Y:S03]  /*7c90*/  @P1 SEL R74, RZ, 0x1, !P0 ;  /* 0x00000001ff4a1807 */ /* 0x008fe60004000000 */
[----:B------:R-:W-:Y:S05]  /*7ca0*/  @!P1 BRA `(.L_x_128) ;  /* 0x00000000004c9947 */ /* 0x000fea0003800000 */
[----:B------:R-:W-:Y:S01]  /*7cb0*/  ISETP.NE.AND P0, PT, R74, RZ, PT ;  /* 0x000000ff4a00720c */ /* 0x000fe20003f05270 */
[----:B------:R-:W-:Y:S01]  /*7cc0*/  BSSY B0, `(.L_x_129) ;  /* 0x000000b000007945 */ /* 0x000fe20003800000 */
[----:B------:R-:W-:Y:S11]  /*7cd0*/  ISETP.NE.AND P1, PT, R75, RZ, PT ;  /* 0x000000ff4b00720c */ /* 0x000ff60003f25270 */
[----:B------:R-:W-:Y:S02]  /*7ce0*/  @!UPT UIADD3 URZ, UPT, UPT, URZ, URZ, URZ ;  /* 0x000000fffffff290 */ /* 0x000fe4000fffe0ff */
[C---:B------:R-:W-:Y:S01]  /*7cf0*/  @P1 IMAD R6, R73.reuse, 0x2000, R65 ;  /* 0x0000200049061824 */ /* 0x040fe200078e0241 */
[C---:B------:R-:W-:Y:S01]  /*7d00*/  @P1 LEA R4, R73.reuse, R63, 0xd ;  /* 0x0000003f49041211 */ /* 0x040fe200078e68ff */
[C---:B------:R-:W-:Y:S02]  /*7d10*/  @P1 IMAD R5, R73.reuse, 0x2000, R64 ;  /* 0x0000200049051824 */ /* 0x040fe400078e0240 */
[----:B------:R-:W-:Y:S01]  /*7d20*/  @P1 IMAD R3, R73, 0x2000, R60 ;  /* 0x0000200049031824 */ /* 0x000fe200078e023c */
[----:B------:R-:W-:Y:S06]  /*7d30*/  @P0 BRA `(.L_x_130) ;  /* 0x00000000000c0947 */ /* 0x000fec0003800000 */
[----:B-1----:R-:W-:Y:S04]  /*7d40*/  SHF.L.U32 R0, RZ, 0x1f, RZ ;  /* 0x0000001fff007819 */ /* 0x002fe800000006ff */
[----:B------:R-:W1:Y:S02]  /*7d50*/  SYNCS.PHASECHK.TRANS64.TRYWAIT P0, [R2+URZ+0x80], R0 ;  /* 0x00008000020075a7 */ /* 0x000e6400080011ff */
[----:B-1----:R-:W-:Y:S05]  /*7d60*/  @!P0 BRA `(.L_x_131) ;  /* 0x0000005400648947 */ /* 0x002fea0003800000 */
.L_x_130:
[----:B------:R-:W-:Y:S05]  /*7d70*/  BSYNC B0 ;  /* 0x0000000000007941 */ /* 0x000fea0003800000 */
.L_x_129:
[----:B------:R-:W-:Y:S02]  /*7d80*/  ISETP.NE.AND P0, PT, R75, RZ, PT ;  /* 0x000000ff4b00720c */ /* 0x000fe40003f05270 */
[----:B------:R-:W-:Y:S11]  /*7d90*/  IADD3 R73, PT, PT, R73, 0x1, RZ ;  /* 0x0000000149497810 */ /* 0x000ff60007ffe0ff */
[----:B------:R3:W4:Y:S04]  /*7da0*/  @P0 LDS.128 R44, [R6] ;  /* 0x00000000062c0984 */ /* 0x0007280000000c00 */
[----:B------:R3:W1:Y:S04]  /*7db0*/  @P0 LDS.128 R40, [R5+0x10] ;  /* 0x0000100005280984 */ /* 0x0006680000000c00 */
[----:B------:R3:W1:Y:S04]  /*7dc0*/  @P0 LDS.128 R32, [R4+0x20] ;  /* 0x0000200004200984 */ /* 0x0006680000000c00 */
[----:B------:R3:W1:Y:S02]  /*7dd0*/  @P0 LDS.128 R36, [R3+0x30] ;  /* 0x0000300003240984 */ /* 0x0006640000000c00 */
.L_x_128:
[----:B------:R-:W-:Y:S05]  /*7de0*/  BSYNC B1 ;  /* 0x0000000000017941 */ /* 0x000fea0003800000 */
.L_x_127:
[----:B-1----:R-:W-:Y:S05]  /*7df0*/  VIADD R0, R25, 0x10 ;  /* 0x0000001019007836 */ /* 0x002fea0000000000 */
[----:B------:R-:W-:Y:S04]  /*7e00*/  SHF.R.U32.HI R0, RZ, 0x15, R0 ;  /* 0x00000015ff007819 */ /* 0x000fe80000011600 */
[----:B------:R-:W-:Y:S11]  /*7e10*/  LOP3.LUT P0, RZ, R0, 0x3, R53, 0x48, !PT ;  /* 0x0000000300ff7812 */ /* 0x000ff60007804835 */
[----:B------:R-:W-:Y:S02]  /*7e20*/  @!UPT UIADD3 URZ, UPT, UPT, URZ, URZ, URZ ;  /* 0x000000fffffff290 */ /* 0x000fe4000fffe0ff */
[----:B------:R-:W-:Y:S05]  /*7e30*/  @!P0 BRA `(.L_x_132) ;  /* 0x0000000000408947 */ /* 0x000fea0003800000 */
[----:B------:R-:W1:Y:S01]  /*7e40*/  LDCU.64 UR8, c[0x4][0x70] ;  /* 0x01000e00ff0877ac */ /* 0x000e620008000a00 */
[----:B---3--:R-:W-:Y:S01]  /*7e50*/  MOV R3, 0x0 ;  /* 0x0000000000037802 */ /* 0x008fe20000000f00 */
[----:B------:R-:W-:Y:S02]  /*7e60*/  HFMA2 R12, -RZ, RZ, 0, 5.9604644775390625e-08 ;  /* 0x00000001ff0c7431 */ /* 0x000fe400000001ff */
[----:B------:R-:W-:Y:S02]  /*7e70*/  IMAD.MOV.U32 R8, RZ, RZ, 0x192 ;  /* 0x00000192ff087424 */ /* 0x000fe400078e00ff */
[----:B------:R-:W-:Y:S01]  /*7e80*/  IMAD.MOV.U32 R13, RZ, RZ, RZ ;  /* 0x000000ffff0d7224 */ /* 0x000fe200078e00ff */
[----:B------:R-:W3:Y:S01]  /*7e90*/  LDCU.64 UR6, c[0x4][0x78] ;  /* 0x01000f00ff0677ac */ /* 0x000ee20008000a00 */
[----:B------:R-:W2:Y:S01]  /*7ea0*/  LDC.64 R2, c[0x4][R3] ;  /* 0x0100000003027b82 */ /* 0x000ea20000000a00 */
[----:B------:R-:W5:Y:S01]  /*7eb0*/  LDCU.64 UR4, c[0x4][0x10] ;  /* 0x01000200ff0477ac */ /* 0x000f620008000a00 */
[----:B-1----:R-:W-:Y:S01]  /*7ec0*/  MOV R5, UR9 ;  /* 0x0000000900057c02 */ /* 0x002fe20008000f00 */
[----:B------:R-:W-:Y:S01]  /*7ed0*/  IMAD.U32 R4, RZ, RZ, UR8 ;  /* 0x00000008ff047e24 */ /* 0x000fe2000f8e00ff */
[----:B---3--:R-:W-:Y:S01]  /*7ee0*/  MOV R7, UR7 ;  /* 0x0000000700077c02 */ /* 0x008fe20008000f00 */
[----:B------:R-:W-:Y:S01]  /*7ef0*/  IMAD.U32 R6, RZ, RZ, UR6 ;  /* 0x00000006ff067e24 */ /* 0x000fe2000f8e00ff */
[----:B-----5:R-:W-:Y:S01]  /*7f00*/  MOV R11, UR5 ;  /* 0x00000005000b7c02 */ /* 0x020fe20008000f00 */
[----:B------:R-:W-:Y:S02]  /*7f10*/  IMAD.U32 R10, RZ, RZ, UR4 ;  /* 0x00000004ff0a7e24 */ /* 0x000fe4000f8e00ff */
[----:B------:R-:W-:Y:S07]  /*7f20*/  LEPC R20, `(.L_x_132) ;  /* 0x000000001014794e */ /* 0x000fee0000000000 */
[----:B--2-4-:R-:W-:Y:S05]  /*7f30*/  CALL.ABS.NOINC R2 ;  /* 0x0000000002007343 */ /* 0x014fea0003c00000 */
.L_x_132:
[----:B---34-:R-:W-:Y:S01]  /*7f40*/  LOP3.LUT R3, R44, 0xffffe000, RZ, 0xc0, !PT ;  /* 0xffffe0002c037812 */ /* 0x018fe200078ec0ff */
[----:B------:R-:W-:Y:S05]  /*7f50*/  WARPSYNC.ALL ;  /* 0x0000000000007948 */ /* 0x000fea0003800000 */
[----:B------:R-:W-:Y:S01]  /*7f60*/  R2UR UR4, R25 ;  /* 0x00000000190472ca */ /* 0x000fe200000e0000 */
[----:B------:R-:W1:Y:S01]  /*7f70*/  S2R R76, SR_CgaCtaId ;  /* 0x00000000004c7919 */ /* 0x000e620000008800 */
[----:B------:R-:W-:Y:S01]  /*7f80*/  LOP3.LUT R20, R40, 0xffffe000, RZ, 0xc0, !PT ;  /* 0xffffe00028147812 */ /* 0x000fe200078ec0ff */
[----:B------:R-:W-:Y:S01]  /*7f90*/  BSSY.RECONVERGENT B0, `(.L_x_133) ;  /* 0x0000062000007945 */ /* 0x000fe20003800200 */
[----:B------:R-:W-:Y:S02]  /*7fa0*/  ISETP.NE.AND P6, PT, R71, RZ, PT ;  /* 0x000000ff4700720c */ /* 0x000fe40003fc5270 */
[----:B------:R-:W-:Y:S07]  /*7fb0*/  ISETP.NE.AND P0, PT, R67, RZ, PT ;  /* 0x000000ff4300720c */ /* 0x000fee0003f05270 */
[----:B------:R-:W3:Y:S02]  /*7fc0*/  LDTM.x16 R4, tmem[UR4+0x10] ;  /* 0x00001004000479ee */ /* 0x000ee40008240000 */
[C---:B---3--:R-:W-:Y:S01]  /*7fd0*/  FMUL R0, R24.reuse, R4 ;  /* 0x0000000418007220 */ /* 0x048fe20000400000 */
[----:B------:R-:W-:Y:S01]  /*7fe0*/  LOP3.LUT R4, R45, 0xffffe000, RZ, 0xc0, !PT ;  /* 0xffffe0002d047812 */ /* 0x000fe200078ec0ff */
[C---:B------:R-:W-:Y:S01]  /*7ff0*/  FMUL R2, R24.reuse, R5 ;  /* 0x0000000518027220 */ /* 0x040fe20000400000 */
[----:B------:R-:W-:Y:S01]  /*8000*/  FMUL R5, R24, R12 ;  /* 0x0000000c18057220 */ /* 0x000fe20000400000 */
[C---:B------:R-:W-:Y:S01]  /*8010*/  FFMA R28, R27.reuse, R3, R0 ;  /* 0x000000031b1c7223 */ /* 0x040fe20000000000 */
[----:B------:R-:W-:Y:S01]  /*8020*/  LOP3.LUT R3, R46, 0xffffe000, RZ, 0xc0, !PT ;  /* 0xffffe0002e037812 */ /* 0x000fe200078ec0ff */
[----:B------:R-:W-:Y:S01]  /*8030*/  FFMA R29, R27, R4, R2 ;  /* 0x000000041b1d7223 */ /* 0x000fe20000000002 */
[----:B------:R-:W-:Y:S01]  /*8040*/  LOP3.LUT R4, R47, 0xffffe000, RZ, 0xc0, !PT ;  /* 0xffffe0002f047812 */ /* 0x000fe200078ec0ff */
[C---:B------:R-:W-:Y:S01]  /*8050*/  FMUL R0, R24.reuse, R6 ;  /* 0x0000000618007220 */ /* 0x040fe20000400000 */
[----:B------:R-:W-:Y:S01]  /*8060*/  F2FP.TF32.F32.PACK_B R28, R28 ;  /* 0x0000001cff1c723e */ /* 0x000fe200024050ff */
[C---:B------:R-:W-:Y:S01]  /*8070*/  FMUL R2, R24.reuse, R7 ;  /* 0x0000000718027220 */ /* 0x040fe20000400000 */
[----:B------:R-:W-:Y:S01]  /*8080*/  F2FP.TF32.F32.PACK_B R29, R29 ;  /* 0x0000001dff1d723e */ /* 0x000fe200024050ff */
[C---:B------:R-:W-:Y:S01]  /*8090*/  FFMA R30, R27.reuse, R3, R0 ;  /* 0x000000031b1e7223 */ /* 0x040fe20000000000 */
[C---:B------:R-:W-:Y:S01]  /*80a0*/  FMUL R0, R24.reuse, R8 ;  /* 0x0000000818007220 */ /* 0x040fe20000400000 */
[----:B------:R-:W-:Y:S01]  /*80b0*/  FFMA R31, R27, R4, R2 ;  /* 0x000000041b1f7223 */ /* 0x000fe20000000002 */
[C---:B------:R-:W-:Y:S01]  /*80c0*/  FMUL R6, R24.reuse, R13 ;  /* 0x0000000d18067220 */ /* 0x040fe20000400000 */
[----:B------:R-:W-:Y:S01]  /*80d0*/  LOP3.LUT R13, R41, 0xffffe000, RZ, 0xc0, !PT ;  /* 0xffffe000290d7812 */ /* 0x000fe200078ec0ff */
[C---:B------:R-:W-:Y:S01]  /*80e0*/  FMUL R2, R24.reuse, R9 ;  /* 0x0000000918027220 */ /* 0x040fe20000400000 */
[----:B------:R-:W-:Y:S01]  /*80f0*/  F2FP.TF32.F32.PACK_B R30, R30 ;  /* 0x0000001eff1e723e */ /* 0x000fe200024050ff */
[----:B------:R-:W-:Y:S01]  /*8100*/  FMUL R9, R24, R16 ;  /* 0x0000001018097220 */ /* 0x000fe20000400000 */
[----:B------:R-:W-:Y:S01]  /*8110*/  F2FP.TF32.F32.PACK_B R31, R31 ;  /* 0x0000001fff1f723e */ /* 0x000fe200024050ff */
[----:B------:R-:W-:Y:S01]  /*8120*/  FFMA R16, R27, R20, R0 ;  /* 0x000000141b107223 */ /* 0x000fe20000000000 */
[----:B------:R-:W-:Y:S01]  /*8130*/  LOP3.LUT R0, R42, 0xffffe000, RZ, 0xc0, !PT ;  /* 0xffffe0002a007812 */ /* 0x000fe200078ec0ff */
[C---:B------:R-:W-:Y:S01]  /*8140*/  FMUL R3, R24.reuse, R10 ;  /* 0x0000000a18037220 */ /* 0x040fe20000400000 */
[C---:B------:R-:W-:Y:S01]  /*8150*/  FMUL R7, R24.reuse, R14 ;  /* 0x0000000e18077220 */ /* 0x040fe20000400000 */
[----:B------:R-:W-:Y:S01]  /*8160*/  LOP3.LUT R14, R43, 0xffffe000, RZ, 0xc0, !PT ;  /* 0xffffe0002b0e7812 */ /* 0x000fe200078ec0ff */
[----:B------:R-:W-:Y:S01]  /*8170*/  FMUL R10, R24, R17 ;  /* 0x00000011180a7220 */ /* 0x000fe20000400000 */
[----:B------:R-:W-:Y:S01]  /*8180*/  F2FP.TF32.F32.PACK_B R16, R16 ;  /* 0x00000010ff10723e */ /* 0x000fe200024050ff */
[----:B------:R-:W-:Y:S01]  /*8190*/  FFMA R17, R27, R13, R2 ;  /* 0x0000000d1b117223 */ /* 0x000fe20000000002 */
[----:B------:R-:W-:Y:S01]  /*81a0*/  LOP3.LUT R2, R32, 0xffffe000, RZ, 0xc0, !PT ;  /* 0xffffe00020027812 */ /* 0x000fe200078ec0ff */
[----:B------:R-:W-:Y:S01]  /*81b0*/  STS.128 [R65+0x2000], R28 ;  /* 0x0020001c41007388 */ /* 0x000fe20000000c00 */
[----:B------:R-:W-:Y:S01]  /*81c0*/  LOP3.LUT R13, R39, 0xffffe000, RZ, 0xc0, !PT ;  /* 0xffffe000270d7812 */ /* 0x000fe200078ec0ff */
[C---:B------:R-:W-:Y:S01]  /*81d0*/  FMUL R4, R24.reuse, R11 ;  /* 0x0000000b18047220 */ /* 0x040fe20000400000 */
[----:B------:R-:W-:Y:S01]  /*81e0*/  F2FP.TF32.F32.PACK_B R17, R17 ;  /* 0x00000011ff11723e */ /* 0x000fe200024050ff */
[C---:B------:R-:W-:Y:S01]  /*81f0*/  FMUL R11, R24.reuse, R18 ;  /* 0x00000012180b7220 */ /* 0x040fe20000400000 */
[----:B------:R-:W-:Y:S01]  /*8200*/  FFMA R18, R27, R0, R3 ;  /* 0x000000001b127223 */ /* 0x000fe20000000003 */
[----:B------:R-:W-:Y:S01]  /*8210*/  LOP3.LUT R0, R33, 0xffffe000, RZ, 0xc0, !PT ;  /* 0xffffe00021007812 */ /* 0x000fe200078ec0ff */
[----:B------:R-:W-:Y:S01]  /*8220*/  FMUL R12, R24, R19 ;  /* 0x00000013180c7220 */ /* 0x000fe20000400000 */
[----:B------:R-:W-:Y:S01]  /*8230*/  LOP3.LUT R3, R34, 0xffffe000, RZ, 0xc0, !PT ;  /* 0xffffe00022037812 */ /* 0x000fe200078ec0ff */
[C---:B------:R-:W-:Y:S01]  /*8240*/  FFMA R19, R27.reuse, R14, R4 ;  /* 0x0000000e1b137223 */ /* 0x040fe20000000004 */
[----:B------:R-:W-:Y:S01]  /*8250*/  FFMA R4, R27, R2, R5 ;  /* 0x000000021b047223 */ /* 0x000fe20000000005 */
[----:B------:R-:W-:Y:S01]  /*8260*/  LOP3.LUT R2, R35, 0xffffe000, RZ, 0xc0, !PT ;  /* 0xffffe00023027812 */ /* 0x000fe200078ec0ff */
[----:B------:R-:W-:Y:S01]  /*8270*/  FMUL R8, R24, R15 ;  /* 0x0000000f18087220 */ /* 0x000fe20000400000 */
[----:B------:R-:W-:Y:S01]  /*8280*/  F2FP.TF32.F32.PACK_B R18, R18 ;  /* 0x00000012ff12723e */ /* 0x000fe200024050ff */
[C---:B------:R-:W-:Y:S01]  /*8290*/  FFMA R5, R27.reuse, R0, R6 ;  /* 0x000000001b057223 */ /* 0x040fe20000000006 */
[----:B------:R-:W-:Y:S01]  /*82a0*/  F2FP.TF32.F32.PACK_B R19, R19 ;  /* 0x00000013ff13723e */ /* 0x000fe200024050ff */
[C---:B------:R-:W-:Y:S01]  /*82b0*/  FFMA R6, R27.reuse, R3, R7 ;  /* 0x000000031b067223 */ /* 0x040fe20000000007 */
[----:B------:R-:W-:Y:S01]  /*82c0*/  FFMA R7, R27, R2, R8 ;  /* 0x000000021b077223 */ /* 0x000fe20000000008 */
[----:B------:R-:W-:Y:S02]  /*82d0*/  LOP3.LUT R0, R36, 0xffffe000, RZ, 0xc0, !PT ;  /* 0xffffe00024007812 */ /* 0x000fe400078ec0ff */
[----:B------:R-:W-:Y:S01]  /*82e0*/  STS.128 [R64+0x2010], R16 ;  /* 0x0020101040007388 */ /* 0x000fe20000000c00 */
[----:B------:R-:W-:Y:S02]  /*82f0*/  LOP3.LUT R2, R37, 0xffffe000, RZ, 0xc0, !PT ;  /* 0xffffe00025027812 */ /* 0x000fe400078ec0ff */
[----:B------:R-:W-:Y:S01]  /*8300*/  LOP3.LUT R3, R38, 0xffffe000, RZ, 0xc0, !PT ;  /* 0xffffe00026037812 */ /* 0x000fe200078ec0ff */
[C---:B------:R-:W-:Y:S01]  /*8310*/  FFMA R8, R27.reuse, R0, R9 ;  /* 0x000000001b087223 */ /* 0x040fe20000000009 */
[----:B------:R-:W-:Y:S01]  /*8320*/  F2FP.TF32.F32.PACK_B R4, R4 ;  /* 0x00000004ff04723e */ /* 0x000fe200024050ff */
[C---:B------:R-:W-:Y:S01]  /*8330*/  FFMA R9, R27.reuse, R2, R10 ;  /* 0x000000021b097223 */ /* 0x040fe2000000000a */
[----:B------:R-:W-:Y:S01]  /*8340*/  F2FP.TF32.F32.PACK_B R5, R5 ;  /* 0x00000005ff05723e */ /* 0x000fe200024050ff */
[C---:B------:R-:W-:Y:S01]  /*8350*/  FFMA R10, R27.reuse, R3, R11 ;  /* 0x000000031b0a7223 */ /* 0x040fe2000000000b */
[----:B------:R-:W-:Y:S01]  /*8360*/  F2FP.TF32.F32.PACK_B R6, R6 ;  /* 0x00000006ff06723e */ /* 0x000fe200024050ff */
[----:B------:R-:W-:Y:S01]  /*8370*/  FFMA R11, R27, R13, R12 ;  /* 0x0000000d1b0b7223 */ /* 0x000fe2000000000c */
[----:B------:R-:W-:Y:S01]  /*8380*/  F2FP.TF32.F32.PACK_B R7, R7 ;  /* 0x00000007ff07723e */ /* 0x000fe200024050ff */
[----:B------:R-:W-:Y:S01]  /*8390*/  IMAD.U32 R0, RZ, RZ, UR47 ;  /* 0x0000002fff007e24 */ /* 0x000fe2000f8e00ff */
[----:B------:R-:W-:Y:S02]  /*83a0*/  F2FP.TF32.F32.PACK_B R8, R8 ;  /* 0x00000008ff08723e */ /* 0x000fe400024050ff */
[----:B------:R-:W-:Y:S01]  /*83b0*/  F2FP.TF32.F32.PACK_B R9, R9 ;  /* 0x00000009ff09723e */ /* 0x000fe200024050ff */
[----:B------:R3:W-:Y:S01]  /*83c0*/  STS.128 [R63+0x2020], R4 ;  /* 0x002020043f007388 */ /* 0x0007e20000000c00 */
[----:B------:R-:W-:Y:S02]  /*83d0*/  F2FP.TF32.F32.PACK_B R10, R10 ;  /* 0x0000000aff0a723e */ /* 0x000fe400024050ff */
[----:B------:R-:W-:Y:S02]  /*83e0*/  F2FP.TF32.F32.PACK_B R11, R11 ;  /* 0x0000000bff0b723e */ /* 0x000fe400024050ff */
[----:B------:R-:W-:Y:S02]  /*83f0*/  @P6 LEA R0, R0, UR43, 0x3 ;  /* 0x0000002b00006c11 */ /* 0x000fe4000f8e18ff */
[----:B------:R-:W-:Y:S01]  /*8400*/  @P6 SHF.L.U32 R2, RZ, 0x1f, RZ ;  /* 0x0000001fff026819 */ /* 0x000fe200000006ff */
[----:B------:R4:W-:Y:S02]  /*8410*/  STS.128 [R60+0x2030], R8 ;  /* 0x002030083c007388 */ /* 0x0009e40000000c00 */
[----:B------:R-:W-:Y:S05]  /*8420*/  @P6 VIADD R0, R0, 0xa0 ;  /* 0x000000a000006836 */ /* 0x000fea0000000000 */
[----:B-1----:R-:W-:Y:S01]  /*8430*/  @P6 PRMT R0, R76, 0x654, R0 ;  /* 0x000006544c006816 */ /* 0x002fe20000000000 */
[----:B------:R-:W-:Y:S01]  /*8440*/  @!PT LDS RZ, [RZ] ;  /* 0x00000000fffff984 */ /* 0x000fe20000000800 */
[----:B------:R-:W-:Y:S01]  /*8450*/  @!PT LDS RZ, [RZ] ;  /* 0x00000000fffff984 */ /* 0x000fe20000000800 */
[----:B------:R-:W-:Y:S01]  /*8460*/  @!PT LDS RZ, [RZ] ;  /* 0x00000000fffff984 */ /* 0x000fe20000000800 */
[----:B------:R-:W-:Y:S01]  /*8470*/  @!PT LDS RZ, [RZ] ;  /* 0x00000000fffff984 */ /* 0x000fe20000000800 */
[----:B------:R1:W-:Y:S06]  /*8480*/  MEMBAR.ALL.CTA ;  /* 0x0000000000007992 */ /* 0x0003ec0000008000 */
[----:B-1----:R-:W1:Y:S01]  /*8490*/  FENCE.VIEW.ASYNC.S ;  /* 0x00000000000073c6 */ /* 0x002e620000000000 */
[----:B---3--:R-:W-:Y:S01]  /*84a0*/  LEA R6, R73, UR43, 0x3 ;  /* 0x0000002b49067c11 */ /* 0x008fe2000f8e18ff */
[----:B-1----:R-:W-:Y:S06]  /*84b0*/  BAR.SYNC.DEFER_BLOCKING 0x1, 0x80 ;  /* 0x0042000000007b1d */ /* 0x002fec0000010000 */
[----:B------:R-:W-:Y:S05]  /*84c0*/  @P0 BRA `(.L_x_134) ;  /* 0x0000000000380947 */ /* 0x000fea0003800000 */
[----:B------:R-:W-:Y:S02]  /*84d0*/  UIADD3 UR4, UP0, UPT, UR54, 0x680, URZ ;  /* 0x0000068036047890 */ /* 0x000fe4000ff1e0ff */
[----:B------:R-:W-:Y:S02]  /*84e0*/  UIADD3 UR13, UPT, UPT, UR49, 0x10, URZ ;  /* 0x00000010310d7890 */ /* 0x000fe4000fffe0ff */
[----:B------:R-:W-:Y:S02]  /*84f0*/  UIADD3 UR12, UPT, UPT, UR43, 0x2200, URZ ;  /* 0x000022002b0c7890 */ /* 0x000fe4000fffe0ff */
[----:B------:R-:W-:Y:S01]  /*8500*/  UIADD3.X UR5, UPT, UPT, URZ, UR55, URZ, UP0, !UPT ;  /* 0x00000037ff057290 */ /* 0x000fe200087fe4ff */
[----:B------:R-:W-:Y:S01]  /*8510*/  UMOV UR14, UR50 ;  /* 0x00000032000e7c82 */ /* 0x000fe20008000000 */
[----:B------:R-:W-:Y:S01]  /*8520*/  UMOV UR15, UR36 ;  /* 0x00000024000f7c82 */ /* 0x000fe20008000000 */
[----:B------:R-:W-:Y:S02]  /*8530*/  UIADD3 UR9, UPT, UPT, UR49, 0x90, URZ ;  /* 0x0000009031097890 */ /* 0x000fe4000fffe0ff */
[----:B------:R-:W-:Y:S01]  /*8540*/  UIADD3 UR8, UPT, UPT, UR43, 0x3200, URZ ;  /* 0x000032002b087890 */ /* 0x000fe2000fffe0ff */
[----:B------:R-:W-:Y:S03]  /*8550*/  UMOV UR10, UR50 ;  /* 0x00000032000a7c82 */ /* 0x000fe60008000000 */
[----:B------:R1:W-:Y:S01]  /*8560*/  UTMASTG.3D [UR12], [UR4] ;  /* 0x0000000c040073b5 */ /* 0x0003e20008010000 */
[----:B------:R-:W-:Y:S04]  /*8570*/  UMOV UR11, UR36 ;  /* 0x00000024000b7c82 */ /* 0x000fe80008000000 */
[----:B------:R1:W-:Y:S01]  /*8580*/  UTMASTG.3D [UR8], [UR4] ;  /* 0x00000008040073b5 */ /* 0x0003e20008010000 */
[----:B------:R0:W-:Y:S01]  /*8590*/  UTMACMDFLUSH ;  /* 0x00000000000079b7 */ /* 0x0001e20000000000 */
[----:B-1----:R-:W-:Y:S04]  /*85a0*/  DEPBAR.LE SB0, 0x1 ;  /* 0x000080400000791a */ /* 0x002fe80000000000 */
.L_x_134:
[----:B------:R-:W-:Y:S05]  /*85b0*/  BSYNC.RECONVERGENT B0 ;  /* 0x0000000000007941 */ /* 0x000fea0003800200 */
.L_x_133:
[----:B------:R-:W-:Y:S01]  /*85c0*/  BAR.SYNC.DEFER_BLOCKING 0x1, 0x80 ;  /* 0x0042000000007b1d */ /* 0x000fe20000010000 */
[----:B------:R-:W-:Y:S04]  /*85d0*/  UIADD3 UR4, UPT, UPT, UR47, 0x1, URZ ;  /* 0x000000012f047890 */ /* 0x000fe8000fffe0ff */
[----:B------:R-:W-:Y:S04]  /*85e0*/  UISETP.NE.AND UP0, UPT, UR4, 0x4, UPT ;  /* 0x000000040400788c */ /* 0x000fe8000bf05270 */
[----:B------:R-:W-:Y:S01]  /*85f0*/  USEL UR46, UR4, URZ, UP0 ;  /* 0x000000ff042e7287 */ /* 0x000fe20008000000 */
[----:B------:R1:W-:Y:S01]  /*8600*/  @P6 SYNCS.ARRIVE.TRANS64.RED.A1T0 RZ, [R0+URZ], RZ ;  /* 0x000000ff00ff69a7 */ /* 0x0003e200081004ff */
[----:B------:R-:W-:Y:S01]  /*8610*/  BSSY B1, `(.L_x_135) ;  /* 0x0000017000017945 */ /* 0x000fe20003800000 */
[----:B------:R-:W3:Y:S02]  /*8620*/  @P6 SYNCS.PHASECHK.TRANS64.TRYWAIT P0, [R6+URZ+0x80], R2 ;  /* 0x00008002060065a7 */ /* 0x000ee400080011ff */
[----:B---3--:R-:W-:Y:S01]  /*8630*/  @P6 SEL R74, RZ, 0x1, !P0 ;  /* 0x00000001ff4a6807 */ /* 0x008fe20004000000 */
[----:B-1----:R-:W-:Y:S06]  /*8640*/  @!P6 BRA `(.L_x_136) ;  /* 0x00000000004ce947 */ /* 0x002fec0003800000 */
        /* <DEDUP_REMOVED lines=9> */
[----:B------:R-:W-:Y:S04]  /*86e0*/  SHF.L.U32 R5, RZ, 0x1f, RZ ;  /* 0x0000001fff057819 */ /* 0x000fe800000006ff */
[----:B------:R-:W1:Y:S02]  /*86f0*/  SYNCS.PHASECHK.TRANS64.TRYWAIT P0, [R6+URZ+0x80], R5 ;  /* 0x00008005060075a7 */ /* 0x000e6400080011ff */
[----:B-1----:R-:W-:Y:S05]  /*8700*/  @!P0 BRA `(.L_x_139) ;  /* 0x0000004c00108947 */ /* 0x002fea0003800000 */
.L_x_138:
[----:B------:R-:W-:Y:S05]  /*8710*/  BSYNC B0 ;  /* 0x0000000000007941 */ /* 0x000fea0003800000 */
.L_x_137:
[----:B------:R-:W-:Y:S02]  /*8720*/  ISETP.NE.AND P0, PT, R75, RZ, PT ;  /* 0x000000ff4b00720c */ /* 0x000fe40003f05270 */
[----:B------:R-:W-:Y:S11]  /*8730*/  IADD3 R73, PT, PT, R73, 0x1, RZ ;  /* 0x0000000149497810 */ /* 0x000ff60007ffe0ff */
[----:B------:R3:W1:Y:S04]  /*8740*/  @P0 LDS.128 R44, [R4] ;  /* 0x00000000042c0984 */ /* 0x0006680000000c00 */
[----:B------:R3:W1:Y:S04]  /*8750*/  @P0 LDS.128 R40, [R3+0x10] ;  /* 0x0000100003280984 */ /* 0x0006680000000c00 */
[----:B------:R3:W1:Y:S04]  /*8760*/  @P0 LDS.128 R32, [R2+0x20] ;  /* 0x0000200002200984 */ /* 0x0006680000000c00 */
[----:B------:R3:W1:Y:S02]  /*8770*/  @P0 LDS.128 R36, [R0+0x30] ;  /* 0x0000300000240984 */ /* 0x0006640000000c00 */
.L_x_136:
[----:B------:R-:W-:Y:S05]  /*8780*/  BSYNC B1 ;  /* 0x0000000000017941 */ /* 0x000fea0003800000 */
.L_x_135:
[----:B---3--:R-:W-:Y:S05]  /*8790*/  VIADD R0, R25, 0x20 ;  /* 0x0000002019007836 */ /* 0x008fea0000000000 */
[----:B------:R-:W-:Y:S04]  /*87a0*/  SHF.R.U32.HI R0, RZ, 0x15, R0 ;  /* 0x00000015ff007819 */ /* 0x000fe80000011600 */
[----:B------:R-:W-:Y:S11]  /*87b0*/  LOP3.LUT P0, RZ, R0, 0x3, R53, 0x48, !PT ;  /* 0x0000000300ff7812 */ /* 0x000ff60007804835 */
[----:B------:R-:W-:Y:S02]  /*87c0*/  @!UPT UIADD3 URZ, UPT, UPT, URZ, URZ, URZ ;  /* 0x000000fffffff290 */ /* 0x000fe4000fffe0ff */
[----:B------:R-:W-:Y:S05]  /*87d0*/  @!P0 BRA `(.L_x_140) ;  /* 0x0000000000408947 */ /* 0x000fea0003800000 */
[----:B------:R-:W1:Y:S01]  /*87e0*/  LDCU.64 UR8, c[0x4][0x70] ;  /* 0x01000e00ff0877ac */ /* 0x000e620008000a00 */
[----:B------:R-:W-:Y:S01]  /*87f0*/  MOV R3, 0x0 ;  /* 0x0000000000037802 */ /* 0x000fe20000000f00 */
[----:B------:R-:W-:Y:S02]  /*8800*/  HFMA2 R12, -RZ, RZ, 0, 5.9604644775390625e-08 ;  /* 0x00000001ff0c7431 */ /* 0x000fe400000001ff */
[----:B----4-:R-:W-:Y:S02]  /*8810*/  IMAD.MOV.U32 R8, RZ, RZ, 0x192 ;  /* 0x00000192ff087424 */ /* 0x010fe400078e00ff */
[----:B------:R-:W-:Y:S01]  /*8820*/  IMAD.MOV.U32 R13, RZ, RZ, RZ ;  /* 0x000000ffff0d7224 */ /* 0x000fe200078e00ff */
[----:B------:R-:W3:Y:S01]  /*8830*/  LDCU.64 UR6, c[0x4][0x78] ;  /* 0x01000f00ff0677ac */ /* 0x000ee20008000a00 */
[----:B------:R-:W4:Y:S01]  /*8840*/  LDC.64 R2, c[0x4][R3] ;  /* 0x0100000003027b82 */ /* 0x000f220000000a00 */
        /* <DEDUP_REMOVED lines=9> */
.L_x_140:
[----:B-1----:R-:W-:Y:S01]  /*88e0*/  LOP3.LUT R3, R44, 0xffffe000, RZ, 0xc0, !PT ;  /* 0xffffe0002c037812 */ /* 0x002fe200078ec0ff */
[----:B------:R-:W-:Y:S05]  /*88f0*/  WARPSYNC.ALL ;  /* 0x0000000000007948 */ /* 0x000fea0003800000 */
[----:B------:R-:W-:Y:S01]  /*8900*/  R2UR UR4, R25 ;  /* 0x00000000190472ca */ /* 0x000fe200000e0000 */
[----:B------:R-:W-:Y:S01]  /*8910*/  BSSY.RECONVERGENT B0, `(.L_x_141) ;  /* 0x0000063000007945 */ /* 0x000fe20003800200 */
[----:B------:R-:W-:Y:S02]  /*8920*/  LOP3.LUT R20, R40, 0xffffe000, RZ, 0xc0, !PT ;  /* 0xffffe00028147812 */ /* 0x000fe400078ec0ff */
[----:B------:R-:W-:Y:S02]  /*8930*/  LOP3.LUT R21, R41, 0xffffe000, RZ, 0xc0, !PT ;  /* 0xffffe00029157812 */ /* 0x000fe400078ec0ff */
[----:B------:R-:W-:Y:S02]  /*8940*/  LOP3.LUT R26, R42, 0xffffe000, RZ, 0xc0, !PT ;  /* 0xffffe0002a1a7812 */ /* 0x000fe400078ec0ff */
[----:B------:R-:W-:Y:S02]  /*8950*/  ISETP.NE.AND P6, PT, R71, RZ, PT ;  /* 0x000000ff4700720c */ /* 0x000fe40003fc5270 */
[----:B------:R-:W-:Y:S03]  /*8960*/  ISETP.NE.AND P0, PT, R67, RZ, PT ;  /* 0x000000ff4300720c */ /* 0x000fe60003f05270 */
[----:B----4-:R-:W1:Y:S02]  /*8970*/  LDTM.x16 R4, tmem[UR4+0x20] ;  /* 0x00002004000479ee */ /* 0x010e640008240000 */
[C---:B-1----:R-:W-:Y:S01]  /*8980*/  FMUL R0, R24.reuse, R4 ;  /* 0x0000000418007220 */ /* 0x042fe20000400000 */
        /* <DEDUP_REMOVED lines=13> */
[C---:B------:R-:W-:Y:S01]  /*8a60*/  FFMA R31, R27.reuse, R4, R2 ;  /* 0x000000041b1f7223 */ /* 0x040fe20000000002 */
[C---:B------:R-:W-:Y:S01]  /*8a70*/  FMUL R2, R24.reuse, R9 ;  /* 0x0000000918027220 */ /* 0x040fe20000400000 */
[C---:B------:R-:W-:Y:S01]  /*8a80*/  FMUL R9, R24.reuse, R16 ;  /* 0x0000001018097220 */ /* 0x040fe20000400000 */
[----:B------:R-:W-:Y:S01]  /*8a90*/  F2FP.TF32.F32.PACK_B R30, R30 ;  /* 0x0000001eff1e723e */ /* 0x000fe200024050ff */
[----:B------:R-:W-:Y:S01]  /*8aa0*/  FFMA R16, R27, R20, R0 ;  /* 0x000000141b107223 */ /* 0x000fe20000000000 */
[----:B------:R-:W-:Y:S01]  /*8ab0*/  LOP3.LUT R0, R43, 0xffffe000, RZ, 0xc0, !PT ;  /* 0xffffe0002b007812 */ /* 0x000fe200078ec0ff */
[C---:B------:R-:W-:Y:S01]  /*8ac0*/  FMUL R3, R24.reuse, R10 ;  /* 0x0000000a18037220 */ /* 0x040fe20000400000 */
[----:B------:R-:W-:Y:S01]  /*8ad0*/  F2FP.TF32.F32.PACK_B R31, R31 ;  /* 0x0000001fff1f723e */ /* 0x000fe200024050ff */
[C---:B------:R-:W-:Y:S01]  /*8ae0*/  FMUL R4, R24.reuse, R11 ;  /* 0x0000000b18047220 */ /* 0x040fe20000400000 */
[----:B------:R-:W-:Y:S01]  /*8af0*/  F2FP.TF32.F32.PACK_B R16, R16 ;  /* 0x00000010ff10723e */ /* 0x000fe200024050ff */
[----:B------:R-:W-:Y:S01]  /*8b00*/  FMUL R10, R24, R17 ;  /* 0x00000011180a7220 */ /* 0x000fe20000400000 */
[C---:B------:R-:W-:Y:S01]  /*8b10*/  FFMA R17, R27.reuse, R21, R2 ;  /* 0x000000151b117223 */ /* 0x040fe20000000002 */
[----:B------:R-:W-:Y:S01]  /*8b20*/  LOP3.LUT R2, R32, 0xffffe000, RZ, 0xc0, !PT ;  /* 0xffffe00020027812 */ /* 0x000fe200078ec0ff */
[----:B------:R1:W-:Y:S01]  /*8b30*/  STS.128 [R65+0x4000], R28 ;  /* 0x0040001c41007388 */ /* 0x0003e20000000c00 */
[C---:B------:R-:W-:Y:S01]  /*8b40*/  FMUL R11, R24.reuse, R18 ;  /* 0x00000012180b7220 */ /* 0x040fe20000400000 */
[----:B------:R-:W-:Y:S01]  /*8b50*/  FFMA R18, R27, R26, R3 ;  /* 0x0000001a1b127223 */ /* 0x000fe20000000003 */
[----:B------:R-:W-:Y:S01]  /*8b60*/  LOP3.LUT R3, R33, 0xffffe000, RZ, 0xc0, !PT ;  /* 0xffffe00021037812 */ /* 0x000fe200078ec0ff */
[C---:B------:R-:W-:Y:S01]  /*8b70*/  FMUL R12, R24.reuse, R19 ;  /* 0x00000013180c7220 */ /* 0x040fe20000400000 */
[----:B------:R-:W-:Y:S01]  /*8b80*/  F2FP.TF32.F32.PACK_B R17, R17 ;  /* 0x00000011ff11723e */ /* 0x000fe200024050ff */
[----:B------:R-:W-:Y:S01]  /*8b90*/  FFMA R19, R27, R0, R4 ;  /* 0x000000001b137223 */ /* 0x000fe20000000004 */
[----:B------:R-:W-:Y:S01]  /*8ba0*/  F2FP.TF32.F32.PACK_B R18, R18 ;  /* 0x00000012ff12723e */ /* 0x000fe200024050ff */
[----:B------:R-:W-:Y:S01]  /*8bb0*/  FMUL R6, R24, R13 ;  /* 0x0000000d18067220 */ /* 0x000fe20000400000 */
[----:B------:R-:W-:Y:S01]  /*8bc0*/  LOP3.LUT R13, R34, 0xffffe000, RZ, 0xc0, !PT ;  /* 0xffffe000220d7812 */ /* 0x000fe200078ec0ff */
[C---:B------:R-:W-:Y:S01]  /*8bd0*/  FMUL R7, R24.reuse, R14 ;  /* 0x0000000e18077220 */ /* 0x040fe20000400000 */
[----:B------:R-:W-:Y:S01]  /*8be0*/  LOP3.LUT R14, R35, 0xffffe000, RZ, 0xc0, !PT ;  /* 0xffffe000230e7812 */ /* 0x000fe200078ec0ff */
[----:B------:R-:W-:Y:S01]  /*8bf0*/  FMUL R8, R24, R15 ;  /* 0x0000000f18087220 */ /* 0x000fe20000400000 */
[----:B------:R-:W-:Y:S01]  /*8c00*/  F2FP.TF32.F32.PACK_B R19, R19 ;  /* 0x00000013ff13723e */ /* 0x000fe200024050ff */
[C---:B------:R-:W-:Y:S01]  /*8c10*/  FFMA R4, R27.reuse, R2, R5 ;  /* 0x000000021b047223 */ /* 0x040fe20000000005 */
[C---:B------:R-:W-:Y:S01]  /*8c20*/  FFMA R5, R27.reuse, R3, R6 ;  /* 0x000000031b057223 */ /* 0x040fe20000000006 */
[C---:B------:R-:W-:Y:S01]  /*8c30*/  FFMA R6, R27.reuse, R13, R7 ;  /* 0x0000000d1b067223 */ /* 0x040fe20000000007 */
[----:B------:R-:W-:Y:S01]  /*8c40*/  FFMA R7, R27, R14, R8 ;  /* 0x0000000e1b077223 */ /* 0x000fe20000000008 */
[----:B------:R1:W-:Y:S01]  /*8c50*/  STS.128 [R64+0x4010], R16 ;  /* 0x0040101040007388 */ /* 0x0003e20000000c00 */
[----:B------:R-:W-:Y:S01]  /*8c60*/  LOP3.LUT R0, R36, 0xffffe000, RZ, 0xc0, !PT ;  /* 0xffffe00024007812 */ /* 0x000fe200078ec0ff */
[----:B------:R-:W-:Y:S01]  /*8c70*/  IMAD.U32 R14, RZ, RZ, UR46 ;  /* 0x0000002eff0e7e24 */ /* 0x000fe2000f8e00ff */
[----:B------:R-:W-:Y:S02]  /*8c80*/  LOP3.LUT R2, R37, 0xffffe000, RZ, 0xc0, !PT ;  /* 0xffffe00025027812 */ /* 0x000fe400078ec0ff */
        /* <DEDUP_REMOVED lines=14> */
[----:B------:R-:W-:Y:S02]  /*8d70*/  F2FP.TF32.F32.PACK_B R11, R11 ;  /* 0x0000000bff0b723e */ /* 0x000fe400024050ff */
[----:B------:R-:W-:Y:S02]  /*8d80*/  @P6 LEA R14, R14, UR43, 0x3 ;  /* 0x0000002b0e0e6c11 */ /* 0x000fe4000f8e18ff */
[----:B------:R-:W-:Y:S01]  /*8d90*/  LEA R0, R73, UR43, 0x3 ;  /* 0x0000002b49007c11 */ /* 0x000fe2000f8e18ff */
[----:B------:R1:W-:Y:S01]  /*8da0*/  STS.128 [R60+0x4030], R8 ;  /* 0x004030083c007388 */ /* 0x0003e20000000c00 */
[----:B------:R-:W-:Y:S01]  /*8db0*/  @P6 SHF.L.U32 R2, RZ, 0x1f, RZ ;  /* 0x0000001fff026819 */ /* 0x000fe200000006ff */
[----:B------:R-:W-:Y:S05]  /*8dc0*/  @P6 VIADD R14, R14, 0xa0 ;  /* 0x000000a00e0e6836 */ /* 0x000fea0000000000 */
[----:B------:R-:W-:Y:S01]  /*8dd0*/  @P6 PRMT R14, R76, 0x654, R14 ;  /* 0x000006544c0e6816 */ /* 0x000fe2000000000e */
[----:B------:R-:W-:Y:S01]  /*8de0*/  @!PT LDS RZ, [RZ] ;  /* 0x00000000fffff984 */ /* 0x000fe20000000800 */
[----:B------:R-:W-:Y:S01]  /*8df0*/  @!PT LDS RZ, [RZ] ;  /* 0x00000000fffff984 */ /* 0x000fe20000000800 */
[----:B------:R-:W-:Y:S01]  /*8e00*/  @!PT LDS RZ, [RZ] ;  /* 0x00000000fffff984 */ /* 0x000fe20000000800 */
[----:B------:R-:W-:Y:S01]  /*8e10*/  @!PT LDS RZ, [RZ] ;  /* 0x00000000fffff984 */ /* 0x000fe20000000800 */
[----:B------:R3:W-:Y:S06]  /*8e20*/  MEMBAR.ALL.CTA ;  /* 0x0000000000007992 */ /* 0x0007ec0000008000 */
[----:B---3--:R-:W3:Y:S02]  /*8e30*/  FENCE.VIEW.ASYNC.S ;  /* 0x00000000000073c6 */ /* 0x008ee40000000000 */
[----:B---3--:R-:W-:Y:S06]  /*8e40*/  BAR.SYNC.DEFER_BLOCKING 0x1, 0x80 ;  /* 0x0042000000007b1d */ /* 0x008fec0000010000 */
        /* <DEDUP_REMOVED lines=14> */
[----:B---3--:R-:W-:Y:S04]  /*8f30*/  DEPBAR.LE SB0, 0x1 ;  /* 0x000080400000791a */ /* 0x008fe80000000000 */
.L_x_142:
[----:B------:R-:W-:Y:S05]  /*8f40*/  BSYNC.RECONVERGENT B0 ;  /* 0x0000000000007941 */ /* 0x000fea0003800200 */
.L_x_141:
[----:B------:R-:W-:Y:S01]  /*8f50*/  BAR.SYNC.DEFER_BLOCKING 0x1, 0x80 ;  /* 0x0042000000007b1d */ /* 0x000fe20000010000 */
[----:B------:R-:W-:Y:S01]  /*8f60*/  UIADD3 UR4, UPT, UPT, UR46, 0x1, URZ ;  /* 0x000000012e047890 */ /* 0x000fe2000fffe0ff */
[----:B------:R-:W-:Y:S03]  /*8f70*/  HFMA2 R77, -RZ, RZ, 0, 0 ;  /* 0x00000000ff4d7431 */ /* 0x000fe600000001ff */
[----:B------:R-:W-:Y:S04]  /*8f80*/  UISETP.NE.AND UP0, UPT, UR4, 0x4, UPT ;  /* 0x000000040400788c */ /* 0x000fe8000bf05270 */
[----:B------:R-:W-:Y:S01]  /*8f90*/  USEL UR44, UR4, URZ, UP0 ;  /* 0x000000ff042c7287 */ /* 0x000fe20008000000 */
[----:B------:R3:W-:Y:S01]  /*8fa0*/  @P6 SYNCS.ARRIVE.TRANS64.RED.A1T0 RZ, [R14+URZ], RZ ;  /* 0x000000ff0eff69a7 */ /* 0x0007e200081004ff */
[----:B------:R-:W-:Y:S01]  /*8fb0*/  BSSY B1, `(.L_x_143) ;  /* 0x000001b000017945 */ /* 0x000fe20003800000 */
[----:B------:R-:W4:Y:S02]  /*8fc0*/  @P6 SYNCS.PHASECHK.TRANS64.TRYWAIT P0, [R0+URZ+0x80], R2 ;  /* 0x00008002000065a7 */ /* 0x000f2400080011ff */
[----:B----4-:R-:W-:Y:S01]  /*8fd0*/  @P6 SEL R74, RZ, 0x1, !P0 ;  /* 0x00000001ff4a6807 */ /* 0x010fe20004000000 */
[----:B---3--:R-:W-:Y:S06]  /*8fe0*/  @!P6 BRA `(.L_x_144) ;  /* 0x00000000005ce947 */ /* 0x008fec0003800000 */
[----:B------:R-:W-:Y:S01]  /*8ff0*/  ISETP.NE.AND P0, PT, R74, RZ, PT ;  /* 0x000000ff4a00720c */ /* 0x000fe20003f05270 */
[----:B------:R-:W-:Y:S01]  /*9000*/  BSSY B0, `(.L_x_145) ;  /* 0x000000b000007945 */ /* 0x000fe20003800000 */
[----:B------:R-:W-:Y:S11]  /*9010*/  ISETP.NE.AND P1, PT, R75, RZ, PT ;  /* 0x000000ff4b00720c */ /* 0x000ff60003f25270 */
[----:B------:R-:W-:Y:S02]  /*9020*/  @!UPT UIADD3 URZ, UPT, UPT, URZ, URZ, URZ ;  /* 0x000000fffffff290 */ /* 0x000fe4000fffe0ff */
[C---:B-1----:R-:W-:Y:S01]  /*9030*/  @P1 IMAD R5, R73.reuse, 0x2000, R65 ;  /* 0x0000200049051824 */ /* 0x042fe200078e0241 */
[C---:B------:R-:W-:Y:S01]  /*9040*/  @P1 LEA R3, R73.reuse, R63, 0xd ;  /* 0x0000003f49031211 */ /* 0x040fe200078e68ff */
[C---:B------:R-:W-:Y:S02]  /*9050*/  @P1 IMAD R4, R73.reuse, 0x2000, R64 ;  /* 0x0000200049041824 */ /* 0x040fe400078e0240 */
[----:B------:R-:W-:Y:S01]  /*9060*/  @P1 IMAD R2, R73, 0x2000, R60 ;  /* 0x0000200049021824 */ /* 0x000fe200078e023c */
[----:B------:R-:W-:Y:S06]  /*9070*/  @P0 BRA `(.L_x_146) ;  /* 0x00000000000c0947 */ /* 0x000fec0003800000 */
[----:B------:R-:W-:Y:S04]  /*9080*/  SHF.L.U32 R6, RZ, 0x1f, RZ ;  /* 0x0000001fff067819 */ /* 0x000fe800000006ff */
[----:B------:R-:W1:Y:S02]  /*9090*/  SYNCS.PHASECHK.TRANS64.TRYWAIT P0, [R0+URZ+0x80], R6 ;  /* 0x00008006000075a7 */ /* 0x000e6400080011ff */
[----:B-1----:R-:W-:Y:S05]  /*90a0*/  @!P0 BRA `(.L_x_147) ;  /* 0x0000004000bc8947 */ /* 0x002fea0003800000 */
.L_x_146:
[----:B------:R-:W-:Y:S05]  /*90b0*/  BSYNC B0 ;  /* 0x0000000000007941 */ /* 0x000fea0003800000 */
.L_x_145:
[----:B------:R-:W-:Y:S01]  /*90c0*/  ISETP.NE.AND P0, PT, R75, RZ, PT ;  /* 0x000000ff4b00720c */ /* 0x000fe20003f05270 */
[----:B------:R-:W-:Y:S11]  /*90d0*/  VIADD R73, R73, 0x1 ;  /* 0x0000000149497836 */ /* 0x000ff60000000000 */
[----:B------:R-:W-:Y:S01]  /*90e0*/  @!UPT UIADD3 URZ, UPT, UPT, URZ, URZ, URZ ;  /* 0x000000fffffff290 */ /* 0x000fe2000fffe0ff */
[----:B------:R3:W4:Y:S04]  /*90f0*/  @P0 LDS.128 R44, [R5] ;  /* 0x00000000052c0984 */ /* 0x0007280000000c00 */
[----:B------:R3:W1:Y:S04]  /*9100*/  @P0 LDS.128 R40, [R4+0x10] ;  /* 0x0000100004280984 */ /* 0x0006680000000c00 */
[----:B------:R3:W1:Y:S04]  /*9110*/  @P0 LDS.128 R32, [R3+0x20] ;  /* 0x0000200003200984 */ /* 0x0006680000000c00 */
[----:B------:R3:W1:Y:S01]  /*9120*/  @P0 LDS.128 R36, [R2+0x30] ;  /* 0x0000300002240984 */ /* 0x0006620000000c00 */
[C---:B------:R-:W-:Y:S04]  /*9130*/  ISETP.NE.AND P0, PT, R73.reuse, 0x4, PT ;  /* 0x000000044900780c */ /* 0x040fe80003f05270 */
[----:B------:R-:W-:Y:S02]  /*9140*/  SEL R73, R73, RZ, P0 ;  /* 0x000000ff49497207 */ /* 0x000fe40000000000 */
[----:B------:R-:W-:Y:S02]  /*9150*/  SEL R77, RZ, 0x1, P0 ;  /* 0x00000001ff4d7807 */ /* 0x000fe40000000000 */
.L_x_144:
[----:B------:R-:W-:Y:S05]  /*9160*/  BSYNC B1 ;  /* 0x0000000000017941 */ /* 0x000fea0003800000 */
.L_x_143:
        /* <DEDUP_REMOVED lines=21> */
.L_x_148:
[----:B---34-:R-:W-:Y:S01]  /*92c0*/  LOP3.LUT R3, R44, 0xffffe000, RZ, 0xc0, !PT ;  /* 0xffffe0002c037812 */ /* 0x018fe200078ec0ff */
        /* <DEDUP_REMOVED lines=8> */
[----:B------:R-:W1:Y:S02]  /*9350*/  LDTM.x16 R4, tmem[UR4+0x30] ;  /* 0x00003004000479ee */ /* 0x000e640008240000 */
        /* <DEDUP_REMOVED lines=27> */
[----:B------:R-:W-:Y:S01]  /*9510*/  STS.128 [R65+0x6000], R28 ;  /* 0x0060001c41007388 */ /* 0x000fe20000000c00 */
        /* <DEDUP_REMOVED lines=17> */
[----:B------:R-:W-:Y:S01]  /*9630*/  STS.128 [R64+0x6010], R16 ;  /* 0x0060101040007388 */ /* 0x000fe20000000c00 */
        /* <DEDUP_REMOVED lines=19> */
[----:B------:R-:W-:Y:S01]  /*9770*/  @P6 SHF.L.U32 R0, R77, 0x1f, RZ ;  /* 0x0000001f4d006819 */ /* 0x000fe200000006ff */
[----:B------:R3:W-:Y:S02]  /*9780*/  STS.128 [R60+0x6030], R8 ;  /* 0x006030083c007388 */ /* 0x0007e40000000c00 */
[----:B------:R-:W-:Y:S05]  /*9790*/  @P6 VIADD R14, R14, 0xa0 ;  /* 0x000000a00e0e6836 */ /* 0x000fea0000000000 */
[----:B------:R-:W-:Y:S01]  /*97a0*/  @P6 PRMT R14, R76, 0x654, R14 ;  /* 0x000006544c0e6816 */ /* 0x000fe2000000000e */
[----:B------:R-:W-:Y:S01]  /*97b0*/  @!PT LDS RZ, [RZ] ;  /* 0x00000000fffff984 */ /* 0x000fe20000000800 */
[----:B------:R-:W-:Y:S01]  /*97c0*/  @!PT LDS RZ, [RZ] ;  /* 0x00000000fffff984 */ /* 0x000fe20000000800 */
[----:B------:R-:W-:Y:S01]  /*97d0*/  @!PT LDS RZ, [RZ] ;  /* 0x00000000fffff984 */ /* 0x000fe20000000800 */
[----:B------:R-:W-:Y:S01]  /*97e0*/  @!PT LDS RZ, [RZ] ;  /* 0x00000000fffff984 */ /* 0x000fe20000000800 */
[----:B------:R4:W-:Y:S06]  /*97f0*/  MEMBAR.ALL.CTA ;  /* 0x0000000000007992 */ /* 0x0009ec0000008000 */
[----:B----4-:R-:W4:Y:S01]  /*9800*/  FENCE.VIEW.ASYNC.S ;  /* 0x00000000000073c6 */ /* 0x010f220000000000 */
[----:B-1----:R-:W-:Y:S01]  /*9810*/  LEA R6, R73, UR43, 0x3 ;  /* 0x0000002b49067c11 */ /* 0x002fe2000f8e18ff */
[----:B----4-:R-:W-:Y:S06]  /*9820*/  BAR.SYNC.DEFER_BLOCKING 0x1, 0x80 ;  /* 0x0042000000007b1d */ /* 0x010fec0000010000 */
        /* <DEDUP_REMOVED lines=15> */
.L_x_150:
[----:B------:R-:W-:Y:S05]  /*9920*/  BSYNC.RECONVERGENT B0 ;  /* 0x0000000000007941 */ /* 0x000fea0003800200 */
.L_x_149:
[----:B------:R-:W-:Y:S01]  /*9930*/  BAR.SYNC.DEFER_BLOCKING 0x1, 0x80 ;  /* 0x0042000000007b1d */ /* 0x000fe20000010000 */
[----:B------:R-:W-:Y:S04]  /*9940*/  UIADD3 UR4, UPT, UPT, UR44, 0x1, URZ ;  /* 0x000000012c047890 */ /* 0x000fe8000fffe0ff */
[----:B------:R-:W-:Y:S04]  /*9950*/  UISETP.NE.AND UP0, UPT, UR4, 0x4, UPT ;  /* 0x000000040400788c */ /* 0x000fe8000bf05270 */
[----:B------:R-:W-:Y:S01]  /*9960*/  USEL UR47, UR4, URZ, UP0 ;  /* 0x000000ff042f7287 */ /* 0x000fe20008000000 */
[----:B------:R1:W-:Y:S01]  /*9970*/  @P6 SYNCS.ARRIVE.TRANS64.RED.A1T0 RZ, [R14+URZ], RZ ;  /* 0x000000ff0eff69a7 */ /* 0x0003e200081004ff */
[----:B------:R-:W-:Y:S01]  /*9980*/  BSSY B1, `(.L_x_151) ;  /* 0x000001c000017945 */ /* 0x000fe20003800000 */
[----:B------:R-:W4:Y:S02]  /*9990*/  @P6 SYNCS.PHASECHK.TRANS64.TRYWAIT P0, [R6+URZ+0x80], R0 ;  /* 0x00008000060065a7 */ /* 0x000f2400080011ff */
[----:B----4-:R-:W-:Y:S01]  /*99a0*/  @P6 SEL R74, RZ, 0x1, !P0 ;  /* 0x00000001ff4a6807 */ /* 0x010fe20004000000 */
        /* <DEDUP_REMOVED lines=10> */
[----:B------:R-:W-:Y:S04]  /*9a50*/  SHF.L.U32 R5, R77, 0x1f, RZ ;  /* 0x0000001f4d057819 */ /* 0x000fe800000006ff */
[----:B------:R-:W1:Y:S02]  /*9a60*/  SYNCS.PHASECHK.TRANS64.TRYWAIT P0, [R6+URZ+0x80], R5 ;  /* 0x00008005060075a7 */ /* 0x000e6400080011ff */
[----:B-1----:R-:W-:Y:S05]  /*9a70*/  @!P0 BRA `(.L_x_155) ;  /* 0x00000038005c8947 */ /* 0x002fea0003800000 */
.L_x_154:
[----:B------:R-:W-:Y:S05]  /*9a80*/  BSYNC B0 ;  /* 0x0000000000007941 */ /* 0x000fea0003800000 */
.L_x_153:
[----:B------:R-:W-:Y:S01]  /*9a90*/  ISETP.NE.AND P0, PT, R75, RZ, PT ;  /* 0x000000ff4b00720c */ /* 0x000fe20003f05270 */
[----:B------:R-:W-:Y:S11]  /*9aa0*/  VIADD R73, R73, 0x1 ;  /* 0x0000000149497836 */ /* 0x000ff60000000000 */
[----:B------:R-:W-:Y:S01]  /*9ab0*/  @!UPT UIADD3 URZ, UPT, UPT, URZ, URZ, URZ ;  /* 0x000000fffffff290 */ /* 0x000fe2000fffe0ff */
[----:B------:R-:W4:Y:S04]  /*9ac0*/  @P0 LDS.128 R44, [R4] ;  /* 0x00000000042c0984 */ /* 0x000f280000000c00 */
[----:B------:R-:W1:Y:S04]  /*9ad0*/  @P0 LDS.128 R40, [R3+0x10] ;  /* 0x0000100003280984 */ /* 0x000e680000000c00 */
[----:B------:R-:W1:Y:S04]  /*9ae0*/  @P0 LDS.128 R32, [R2+0x20] ;  /* 0x0000200002200984 */ /* 0x000e680000000c00 */
[----:B------:R5:W1:Y:S01]  /*9af0*/  @P0 LDS.128 R36, [R0+0x30] ;  /* 0x0000300000240984 */ /* 0x000a620000000c00 */
[C---:B------:R-:W-:Y:S04]  /*9b00*/  ISETP.NE.AND P0, PT, R73.reuse, 0x4, PT ;  /* 0x000000044900780c */ /* 0x040fe80003f05270 */
[----:B------:R-:W-:Y:S02]  /*9b10*/  SEL R73, R73, RZ, P0 ;  /* 0x000000ff49497207 */ /* 0x000fe40000000000 */
[----:B-----5:R-:W-:Y:S04]  /*9b20*/  SEL R0, RZ, 0x1, P0 ;  /* 0x00000001ff007807 */ /* 0x020fe80000000000 */
[----:B------:R-:W-:Y:S02]  /*9b30*/  LOP3.LUT R77, R77, R0, RZ, 0x3c, !PT ;  /* 0x000000004d4d7212 */ /* 0x000fe400078e3cff */
.L_x_152:
[----:B------:R-:W-:Y:S05]  /*9b40*/  BSYNC B1 ;  /* 0x0000000000017941 */ /* 0x000fea0003800000 */
.L_x_151:
[----:B------:R-:W-:Y:S05]  /*9b50*/  VIADD R0, R25, 0x40 ;  /* 0x0000004019007836 */ /* 0x000fea0000000000 */
[----:B------:R-:W-:Y:S04]  /*9b60*/  SHF.R.U32.HI R0, RZ, 0x15, R0 ;  /* 0x00000015ff007819 */ /* 0x000fe80000011600 */
[----:B------:R-:W-:Y:S11]  /*9b70*/  LOP3.LUT P0, RZ, R0, 0x3, R53, 0x48, !PT ;  /* 0x0000000300ff7812 */ /* 0x000ff60007804835 */
[----:B------:R-:W-:Y:S02]  /*9b80*/  @!UPT UIADD3 URZ, UPT, UPT, URZ, URZ, URZ ;  /* 0x000000fffffff290 */ /* 0x000fe4000fffe0ff */
[----:B------:R-:W-:Y:S05]  /*9b90*/  @!P0 BRA `(.L_x_156) ;  /* 0x0000000000408947 */ /* 0x000fea0003800000 */
[----:B------:R-:W1:Y:S01]  /*9ba0*/  LDCU.64 UR8, c[0x4][0x70] ;  /* 0x01000e00ff0877ac */ /* 0x000e620008000a00 */
[----:B------:R-:W-:Y:S01]  /*9bb0*/  MOV R3, 0x0 ;  /* 0x0000000000037802 */ /* 0x000fe20000000f00 */
[----:B------:R-:W-:Y:S02]  /*9bc0*/  HFMA2 R12, -RZ, RZ, 0, 5.9604644775390625e-08 ;  /* 0x00000001ff0c7431 */ /* 0x000fe400000001ff */
[----:B---3--:R-:W-:Y:S02]  /*9bd0*/  IMAD.MOV.U32 R8, RZ, RZ, 0x192 ;  /* 0x00000192ff087424 */ /* 0x008fe400078e00ff */
        /* <DEDUP_REMOVED lines=12> */
.L_x_156:
[----:B----4-:R-:W-:Y:S01]  /*9ca0*/  LOP3.LUT R3, R44, 0xffffe000, RZ, 0xc0, !PT ;  /* 0xffffe0002c037812 */ /* 0x010fe200078ec0ff */
[----:B------:R-:W-:Y:S05]  /*9cb0*/  WARPSYNC.ALL ;  /* 0x0000000000007948 */ /* 0x000fea0003800000 */
[----:B------:R-:W-:Y:S01]  /*9cc0*/  R2UR UR4, R25 ;  /* 0x00000000190472ca */ /* 0x000fe200000e0000 */
[----:B------:R-:W-:Y:S01]  /*9cd0*/  BSSY.RECONVERGENT B0, `(.L_x_157) ;  /* 0x0000065000007945 */ /* 0x000fe20003800200 */
[----:B-1----:R-:W-:Y:S02]  /*9ce0*/  LOP3.LUT R20, R40, 0xffffe000, RZ, 0xc0, !PT ;  /* 0xffffe00028147812 */ /* 0x002fe400078ec0ff */
[----:B------:R-:W-:Y:S02]  /*9cf0*/  LOP3.LUT R21, R41, 0xffffe000, RZ, 0xc0, !PT ;  /* 0xffffe00029157812 */ /* 0x000fe400078ec0ff */
[----:B------:R-:W-:Y:S02]  /*9d00*/  LOP3.LUT R26, R42, 0xffffe000, RZ, 0xc0, !PT ;  /* 0xffffe0002a1a7812 */ /* 0x000fe400078ec0ff */
[----:B------:R-:W-:Y:S02]  /*9d10*/  ISETP.NE.AND P6, PT, R71, RZ, PT ;  /* 0x000000ff4700720c */ /* 0x000fe40003fc5270 */
[----:B------:R-:W-:Y:S03]  /*9d20*/  ISETP.NE.AND P0, PT, R67, RZ, PT ;  /* 0x000000ff4300720c */ /* 0x000fe60003f05270 */
[----:B---3--:R-:W1:Y:S02]  /*9d30*/  LDTM.x16 R4, tmem[UR4+0x40] ;  /* 0x00004004000479ee */ /* 0x008e640008240000 */
        /* <DEDUP_REMOVED lines=27> */
[----:B------:R-:W-:Y:S01]  /*9ef0*/  STS.128 [R65], R28 ;  /* 0x0000001c41007388 */ /* 0x000fe20000000c00 */
        /* <DEDUP_REMOVED lines=50> */
[----:B------:R-:W-:Y:S02]  /*a220*/  UIADD3 UR4, UPT, UPT, UR43, 0x200, URZ ;  /* 0x000002002b047890 */ /* 0x000fe4000fffe0ff */
[----:B------:R-:W-:Y:S01]  /*a230*/  UIADD3 UR9, UPT, UPT, UR49, 0x40, URZ ;  /* 0x0000004031097890 */ /* 0x000fe2000fffe0ff */
[----:B------:R-:W-:Y:S01]  /*a240*/  UMOV UR10, UR50 ;  /* 0x00000032000a7c82 */ /* 0x000fe20008000000 */
[----:B------:R-:W-:Y:S02]  /*a250*/  UMOV UR11, UR36 ;  /* 0x00000024000b7c82 */ /* 0x000fe40008000000 */
[----:B------:R-:W-:Y:S01]  /*a260*/  MOV R57, UR4 ;  /* 0x0000000400397c02 */ /* 0x000fe20008000f00 */
[----:B------:R-:W-:Y:S02]  /*a270*/  UIADD3 UR4, UP0, UPT, UR54, 0x680, URZ ;  /* 0x0000068036047890 */ /* 0x000fe4000ff1e0ff */
[----:B------:R-:W-:Y:S01]  /*a280*/  UIADD3 UR13, UPT, UPT, UR49, 0xc0, URZ ;  /* 0x000000c0310d7890 */ /* 0x000fe2000fffe0ff */
[----:B------:R-:W-:Y:S01]  /*a290*/  R2UR UR8, R57 ;  /* 0x00000000390872ca */ /* 0x000fe200000e0000 */
[----:B------:R-:W-:Y:S02]  /*a2a0*/  UIADD3.X UR5, UPT, UPT, URZ, UR55, URZ, UP0, !UPT ;  /* 0x00000037ff057290 */ /* 0x000fe400087fe4ff */
[----:B------:R-:W-:Y:S01]  /*a2b0*/  UIADD3 UR12, UPT, UPT, UR43, 0x1200, URZ ;  /* 0x000012002b0c7890 */ /* 0x000fe2000fffe0ff */
[----:B------:R-:W-:Y:S01]  /*a2c0*/  UMOV UR14, UR50 ;  /* 0x00000032000e7c82 */ /* 0x000fe20008000000 */
[----:B------:R-:W-:Y:S08]  /*a2d0*/  UMOV UR15, UR36 ;  /* 0x00000024000f7c82 */ /* 0x000ff00008000000 */
[----:B------:R1:W-:Y:S01]  /*a2e0*/  UTMASTG.3D [UR8], [UR4] ;  /* 0x00000008040073b5 */ /* 0x0003e20008010000 */
[----:B------:R1:W-:Y:S01]  /*a2f0*/  UTMASTG.3D [UR12], [UR4] ;  /* 0x0000000c040073b5 */ /* 0x0003e20008010000 */
[----:B------:R0:W-:Y:S01]  /*a300*/  UTMACMDFLUSH ;  /* 0x00000000000079b7 */ /* 0x0001e20000000000 */
[----:B-1----:R-:W-:Y:S04]  /*a310*/  DEPBAR.LE SB0, 0x1 ;  /* 0x000080400000791a */ /* 0x002fe80000000000 */
.L_x_158:
[----:B------:R-:W-:Y:S05]  /*a320*/  BSYNC.RECONVERGENT B0 ;  /* 0x0000000000007941 */ /* 0x000fea0003800200 */
.L_x_157:
        /* <DEDUP_REMOVED lines=21> */
.L_x_162:
[----:B------:R-:W-:Y:S05]  /*a480*/  BSYNC B0 ;  /* 0x0000000000007941 */ /* 0x000fea0003800000 */
.L_x_161:
        /* <DEDUP_REMOVED lines=11> */
.L_x_160:
[----:B------:R-:W-:Y:S05]  /*a540*/  BSYNC B1 ;  /* 0x0000000000017941 */ /* 0x000fea0003800000 */
.L_x_159:
        /* <DEDUP_REMOVED lines=21> */
.L_x_164:
        /* <DEDUP_REMOVED lines=102> */
.L_x_166:
[----:B------:R-:W-:Y:S05]  /*ad00*/  BSYNC.RECONVERGENT B0 ;  /* 0x0000000000007941 */ /* 0x000fea0003800200 */
.L_x_165:
        /* <DEDUP_REMOVED lines=21> */
.L_x_170:
[----:B------:R-:W-:Y:S05]  /*ae60*/  BSYNC B0 ;  /* 0x0000000000007941 */ /* 0x000fea0003800000 */
.L_x_169:
        /* <DEDUP_REMOVED lines=11> */
.L_x_168:
[----:B------:R-:W-:Y:S05]  /*af20*/  BSYNC B1 ;  /* 0x0000000000017941 */ /* 0x000fea0003800000 */
.L_x_167:
        /* <DEDUP_REMOVED lines=21> */
.L_x_172:
        /* <DEDUP_REMOVED lines=77> */
[----:B------:R-:W-:Y:S01]  /*b550*/  @P6 SHF.L.U32 R2, R77, 0x1f, RZ ;  /* 0x0000001f4d026819 */ /* 0x000fe200000006ff */
        /* <DEDUP_REMOVED lines=24> */
.L_x_174:
[----:B------:R-:W-:Y:S05]  /*b6e0*/  BSYNC.RECONVERGENT B0 ;  /* 0x0000000000007941 */ /* 0x000fea0003800200 */
.L_x_173:
        /* <DEDUP_REMOVED lines=18> */
[----:B------:R-:W-:Y:S04]  /*b810*/  SHF.L.U32 R77, R77, 0x1f, RZ ;  /* 0x0000001f4d4d7819 */ /* 0x000fe800000006ff */
[----:B------:R-:W1:Y:S02]  /*b820*/  SYNCS.PHASECHK.TRANS64.TRYWAIT P0, [R0+URZ+0x80], R77 ;  /* 0x0000804d000075a7 */ /* 0x000e6400080011ff */
[----:B-1----:R-:W-:Y:S05]  /*b830*/  @!P0 BRA `(.L_x_179) ;  /* 0x0000001c00288947 */ /* 0x002fea0003800000 */
.L_x_178:
[----:B------:R-:W-:Y:S05]  /*b840*/  BSYNC B0 ;  /* 0x0000000000007941 */ /* 0x000fea0003800000 */
.L_x_177:
[----:B------:R-:W-:Y:S11]  /*b850*/  ISETP.NE.AND P0, PT, R75, RZ, PT ;  /* 0x000000ff4b00720c */ /* 0x000ff60003f05270 */
[----:B------:R-:W-:Y:S02]  /*b860*/  @!UPT UIADD3 URZ, UPT, UPT, URZ, URZ, URZ ;  /* 0x000000fffffff290 */ /* 0x000fe4000fffe0ff */
[----:B------:R3:W4:Y:S04]  /*b870*/  @P0 LDS.128 R44, [R4] ;  /* 0x00000000042c0984 */ /* 0x0007280000000c00 */
[----:B------:R3:W1:Y:S04]  /*b880*/  @P0 LDS.128 R40, [R3+0x10] ;  /* 0x0000100003280984 */ /* 0x0006680000000c00 */
[----:B------:R3:W1:Y:S04]  /*b890*/  @P0 LDS.128 R32, [R2+0x20] ;  /* 0x0000200002200984 */ /* 0x0006680000000c00 */
[----:B------:R3:W1:Y:S02]  /*b8a0*/  @P0 LDS.128 R36, [R73+0x30] ;  /* 0x0000300049240984 */ /* 0x0006640000000c00 */
.L_x_176:
[----:B------:R-:W-:Y:S05]  /*b8b0*/  BSYNC B1 ;  /* 0x0000000000017941 */ /* 0x000fea0003800000 */
.L_x_175:
        /* <DEDUP_REMOVED lines=21> */
.L_x_180:
[----:B------:R-:W-:Y:S01]  /*ba10*/  ISETP.NE.AND P0, PT, R67, RZ, PT ;  /* 0x000000ff4300720c */ /* 0x000fe20003f05270 */
[----:B------:R-:W-:Y:S05]  /*ba20*/  WARPSYNC.ALL ;  /* 0x0000000000007948 */ /* 0x000fea0003800000 */
[----:B------:R-:W-:Y:S01]  /*ba30*/  R2UR UR4, R25 ;  /* 0x00000000190472ca */ /* 0x000fe200000e0000 */
[----:B------:R-:W-:Y:S01]  /*ba40*/  VIADD R72, R72, 0x110 ;  /* 0x0000011048487836 */ /* 0x000fe20000000000 */
[----:B----4-:R-:W-:Y:S01]  /*ba50*/  LOP3.LUT R0, R44, 0xffffe000, RZ, 0xc0, !PT ;  /* 0xffffe0002c007812 */ /* 0x010fe200078ec0ff */
[----:B------:R-:W-:Y:S01]  /*ba60*/  BSSY.RECONVERGENT B0, `(.L_x_181) ;  /* 0x000005e000007945 */ /* 0x000fe20003800200 */
[----:B---3--:R-:W-:Y:S02]  /*ba70*/  LOP3.LUT R2, R45, 0xffffe000, RZ, 0xc0, !PT ;  /* 0xffffe0002d027812 */ /* 0x008fe400078ec0ff */
[----:B------:R-:W-:Y:S02]  /*ba80*/  LOP3.LUT R3, R46, 0xffffe000, RZ, 0xc0, !PT ;  /* 0xffffe0002e037812 */ /* 0x000fe400078ec0ff */
[----:B------:R-:W-:Y:S02]  /*ba90*/  LOP3.LUT R20, R47, 0xffffe000, RZ, 0xc0, !PT ;  /* 0xffffe0002f147812 */ /* 0x000fe400078ec0ff */
[----:B------:R-:W-:Y:S02]  /*baa0*/  LOP3.LUT R21, R40, 0xffffe000, RZ, 0xc0, !PT ;  /* 0xffffe00028157812 */ /* 0x000fe400078ec0ff */
[----:B------:R-:W-:Y:S01]  /*bab0*/  LOP3.LUT R25, R41, 0xffffe000, RZ, 0xc0, !PT ;  /* 0xffffe00029197812 */ /* 0x000fe200078ec0ff */
[----:B------:R-:W1:Y:S01]  /*bac0*/  LDTM.x16 R4, tmem[UR4+0x70] ;  /* 0x00007004000479ee */ /* 0x000e620008240000 */
[----:B------:R-:W-:Y:S01]  /*bad0*/  LOP3.LUT R26, R42, 0xffffe000, RZ, 0xc0, !PT ;  /* 0xffffe0002a1a7812 */ /* 0x000fe200078ec0ff */
[----:B------:R-:W-:Y:S01]  /*bae0*/  NOP ;  /* 0x0000000000007918 */ /* 0x000fe20000000000 */
[----:B------:R-:W-:Y:S02]  /*baf0*/  LOP3.LUT R28, R43, 0xffffe000, RZ, 0xc0, !PT ;  /* 0xffffe0002b1c7812 */ /* 0x000fe400078ec0ff */
[----:B------:R-:W-:Y:S02]  /*bb00*/  LOP3.LUT R72, R72, 0xfefffff8, RZ, 0xc0, !PT ;  /* 0xfefffff848487812 */ /* 0x000fe400078ec0ff */
[----:B------:R-:W-:Y:S02]  /*bb10*/  LOP3.LUT R29, R32, 0xffffe000, RZ, 0xc0, !PT ;  /* 0xffffe000201d7812 */ /* 0x000fe400078ec0ff */
[----:B------:R-:W-:Y:S01]  /*bb20*/  LOP3.LUT R30, R33, 0xffffe000, RZ, 0xc0, !PT ;  /* 0xffffe000211e7812 */ /* 0x000fe200078ec0ff */
[----:B-1----:R1:W-:Y:S01]  /*bb30*/  SYNCS.ARRIVE.TRANS64.RED.A1T0 RZ, [R72+URZ], RZ ;  /* 0x000000ff48ff79a7 */ /* 0x0023e200081004ff */
[----:B------:R-:W-:Y:S02]  /*bb40*/  LOP3.LUT R31, R34, 0xffffe000, RZ, 0xc0, !PT ;  /* 0xffffe000221f7812 */ /* 0x000fe400078ec0ff */
[----:B------:R-:W-:Y:S02]  /*bb50*/  LOP3.LUT R32, R35, 0xffffe000, RZ, 0xc0, !PT ;  /* 0xffffe00023207812 */ /* 0x000fe400078ec0ff */
[----:B------:R-:W-:Y:S02]  /*bb60*/  LOP3.LUT R33, R36, 0xffffe000, RZ, 0xc0, !PT ;  /* 0xffffe00024217812 */ /* 0x000fe400078ec0ff */
[----:B------:R-:W-:Y:S02]  /*bb70*/  LOP3.LUT R34, R37, 0xffffe000, RZ, 0xc0, !PT ;  /* 0xffffe00025227812 */ /* 0x000fe400078ec0ff */
[----:B------:R-:W-:Y:S02]  /*bb80*/  LOP3.LUT R35, R38, 0xffffe000, RZ, 0xc0, !PT ;  /* 0xffffe00026237812 */ /* 0x000fe400078ec0ff */
[----:B------:R-:W-:Y:S01]  /*bb90*/  LOP3.LUT R36, R39, 0xffffe000, RZ, 0xc0, !PT ;  /* 0xffffe00027247812 */ /* 0x000fe200078ec0ff */
[C---:B------:R-:W-:Y:S01]  /*bba0*/  FMUL R4, R24.reuse, R4 ;  /* 0x0000000418047220 */ /* 0x040fe20000400000 */
[C---:B------:R-:W-:Y:S01]  /*bbb0*/  FMUL R5, R24.reuse, R5 ;  /* 0x0000000518057220 */ /* 0x040fe20000400000 */
[C---:B------:R-:W-:Y:S01]  /*bbc0*/  FMUL R6, R24.reuse, R6 ;  /* 0x0000000618067220 */ /* 0x040fe20000400000 */
[C---:B------:R-:W-:Y:S01]  /*bbd0*/  FMUL R7, R24.reuse, R7 ;  /* 0x0000000718077220 */ /* 0x040fe20000400000 */
[C---:B------:R-:W-:Y:S01]  /*bbe0*/  FFMA R4, R27.reuse, R0, R4 ;  /* 0x000000001b047223 */ /* 0x040fe20000000004 */
[C---:B------:R-:W-:Y:S01]  /*bbf0*/  FFMA R5, R27.reuse, R2, R5 ;  /* 0x000000021b057223 */ /* 0x040fe20000000005 */
[C---:B------:R-:W-:Y:S01]  /*bc00*/  FFMA R6, R27.reuse, R3, R6 ;  /* 0x000000031b067223 */ /* 0x040fe20000000006 */
[C---:B------:R-:W-:Y:S01]  /*bc10*/  FFMA R7, R27.reuse, R20, R7 ;  /* 0x000000141b077223 */ /* 0x040fe20000000007 */
[C---:B------:R-:W-:Y:S01]  /*bc20*/  FMUL R8, R24.reuse, R8 ;  /* 0x0000000818087220 */ /* 0x040fe20000400000 */
[C---:B------:R-:W-:Y:S01]  /*bc30*/  FMUL R9, R24.reuse, R9 ;  /* 0x0000000918097220 */ /* 0x040fe20000400000 */
[C---:B------:R-:W-:Y:S01]  /*bc40*/  FMUL R10, R24.reuse, R10 ;  /* 0x0000000a180a7220 */ /* 0x040fe20000400000 */
[C---:B------:R-:W-:Y:S01]  /*bc50*/  FMUL R11, R24.reuse, R11 ;  /* 0x0000000b180b7220 */ /* 0x040fe20000400000 */
[----:B------:R-:W-:Y:S01]  /*bc60*/  F2FP.TF32.F32.PACK_B R4, R4 ;  /* 0x00000004ff04723e */ /* 0x000fe200024050ff */
[C---:B------:R-:W-:Y:S01]  /*bc70*/  FFMA R8, R27.reuse, R21, R8 ;  /* 0x000000151b087223 */ /* 0x040fe20000000008 */
[----:B------:R-:W-:Y:S01]  /*bc80*/  F2FP.TF32.F32.PACK_B R5, R5 ;  /* 0x00000005ff05723e */ /* 0x000fe200024050ff */
[C---:B------:R-:W-:Y:S01]  /*bc90*/  FFMA R9, R27.reuse, R25, R9 ;  /* 0x000000191b097223 */ /* 0x040fe20000000009 */
[----:B------:R-:W-:Y:S01]  /*bca0*/  F2FP.TF32.F32.PACK_B R6, R6 ;  /* 0x00000006ff06723e */ /* 0x000fe200024050ff */
[C---:B------:R-:W-:Y:S01]  /*bcb0*/  FFMA R10, R27.reuse, R26, R10 ;  /* 0x0000001a1b0a7223 */ /* 0x040fe2000000000a */
[----:B------:R-:W-:Y:S01]  /*bcc0*/  F2FP.TF32.F32.PACK_B R7, R7 ;  /* 0x00000007ff07723e */ /* 0x000fe200024050ff */
[C---:B------:R-:W-:Y:S01]  /*bcd0*/  FFMA R11, R27.reuse, R28, R11 ;  /* 0x0000001c1b0b7223 */ /* 0x040fe2000000000b */
[C---:B------:R-:W-:Y:S01]  /*bce0*/  FMUL R12, R24.reuse, R12 ;  /* 0x0000000c180c7220 */ /* 0x040fe20000400000 */
[----:B------:R-:W-:Y:S01]  /*bcf0*/  F2FP.TF32.F32.PACK_B R8, R8 ;  /* 0x00000008ff08723e */ /* 0x000fe200024050ff */
[C---:B------:R-:W-:Y:S01]  /*bd00*/  FMUL R13, R24.reuse, R13 ;  /* 0x0000000d180d7220 */ /* 0x040fe20000400000 */
[----:B------:R1:W-:Y:S01]  /*bd10*/  STS.128 [R65+0x6000], R4 ;  /* 0x0060000441007388 */ /* 0x0003e20000000c00 */
        /* <DEDUP_REMOVED lines=8> */
[C---:B------:R-:W-:Y:S01]  /*bda0*/  FFMA R15, R27.reuse, R32, R15 ;  /* 0x000000201b0f7223 */ /* 0x040fe2000000000f */
[C---:B------:R-:W-:Y:S01]  /*bdb0*/  FMUL R16, R24.reuse, R16 ;  /* 0x0000001018107220 */ /* 0x040fe20000400000 */
[----:B------:R-:W-:Y:S01]  /*bdc0*/  F2FP.TF32.F32.PACK_B R12, R12 ;  /* 0x0000000cff0c723e */ /* 0x000fe200024050ff */
[----:B------:R1:W-:Y:S01]  /*bdd0*/  STS.128 [R64+0x6010], R8 ;  /* 0x0060100840007388 */ /* 0x0003e20000000c00 */
[C---:B------:R-:W-:Y:S01]  /*bde0*/  FMUL R17, R24.reuse, R17 ;  /* 0x0000001118117220 */ /* 0x040fe20000400000 */
[C---:B------:R-:W-:Y:S01]  /*bdf0*/  FMUL R18, R24.reuse, R18 ;  /* 0x0000001218127220 */ /* 0x040fe20000400000 */
[----:B------:R-:W-:Y:S01]  /*be00*/  FMUL R19, R24, R19 ;  /* 0x0000001318137220 */ /* 0x000fe20000400000 */
[----:B------:R-:W-:Y:S01]  /*be10*/  F2FP.TF32.F32.PACK_B R13, R13 ;  /* 0x0000000dff0d723e */ /* 0x000fe200024050ff */
[C---:B------:R-:W-:Y:S01]  /*be20*/  FFMA R16, R27.reuse, R33, R16 ;  /* 0x000000211b107223 */ /* 0x040fe20000000010 */
[----:B------:R-:W-:Y:S01]  /*be30*/  F2FP.TF32.F32.PACK_B R14, R14 ;  /* 0x0000000eff0e723e */ /* 0x000fe200024050ff */
[C---:B------:R-:W-:Y:S01]  /*be40*/  FFMA R17, R27.reuse, R34, R17 ;  /* 0x000000221b117223 */ /* 0x040fe20000000011 */
[----:B------:R-:W-:Y:S01]  /*be50*/  F2FP.TF32.F32.PACK_B R15, R15 ;  /* 0x0000000fff0f723e */ /* 0x000fe200024050ff */
[C---:B------:R-:W-:Y:S01]  /*be60*/  FFMA R18, R27.reuse, R35, R18 ;  /* 0x000000231b127223 */ /* 0x040fe20000000012 */
[----:B------:R-:W-:Y:S01]  /*be70*/  FFMA R19, R27, R36, R19 ;  /* 0x000000241b137223 */ /* 0x000fe20000000013 */
[----:B------:R-:W-:Y:S02]  /*be80*/  F2FP.TF32.F32.PACK_B R16, R16 ;  /* 0x00000010ff10723e */ /* 0x000fe400024050ff */
[----:B------:R1:W-:Y:S01]  /*be90*/  STS.128 [R63+0x6020], R12 ;  /* 0x0060200c3f007388 */ /* 0x0003e20000000c00 */
[----:B------:R-:W-:Y:S02]  /*bea0*/  F2FP.TF32.F32.PACK_B R17, R17 ;  /* 0x00000011ff11723e */ /* 0x000fe400024050ff */
        /* <DEDUP_REMOVED lines=25> */
.L_x_182:
[----:B------:R-:W-:Y:S05]  /*c040*/  BSYNC.RECONVERGENT B0 ;  /* 0x0000000000007941 */ /* 0x000fea0003800200 */
.L_x_181:
[----:B------:R-:W-:Y:S01]  /*c050*/  BAR.SYNC.DEFER_BLOCKING 0x1, 0x80 ;  /* 0x0042000000007b1d */ /* 0x000fe20000010000 */
[----:B------:R-:W-:Y:S01]  /*c060*/  UISETP.NE.AND UP0, UPT, UR52, -0x8, UPT ;  /* 0xfffffff83400788c */ /* 0x000fe2000bf05270 */
[----:B------:R-:W-:Y:S08]  /*c070*/  IADD3 R22, PT, PT, R22, 0x1, RZ ;  /* 0x0000000116167810 */ /* 0x000ff00007ffe0ff */
[----:B------:R-:W-:Y:S05]  /*c080*/  BRA.U !UP0, `(.L_x_183) ;  /* 0x0000000108247547 */ /* 0x000fea000b800000 */
[----:B------:R-:W-:Y:S01]  /*c090*/  ISETP.NE.AND P0, PT, R71, RZ, PT ;  /* 0x000000ff4700720c */ /* 0x000fe20003f05270 */
[----:B------:R-:W-:Y:S01]  /*c0a0*/  IMAD.U32 R0, RZ, RZ, UR47 ;  /* 0x0000002fff007e24 */ /* 0x000fe2000f8e00ff */
[----:B------:R-:W-:Y:S04]  /*c0b0*/  UIADD3 UR4, UPT, UPT, UR47, 0x1, URZ ;  /* 0x000000012f047890 */ /* 0x000fe8000fffe0ff */
[----:B------:R-:W-:Y:S04]  /*c0c0*/  UISETP.NE.AND UP0, UPT, UR4, 0x4, UPT ;  /* 0x000000040400788c */ /* 0x000fe8000bf05270 */
[----:B------:R-:W-:Y:S03]  /*c0d0*/  USEL UR47, UR4, URZ, UP0 ;  /* 0x000000ff042f7287 */ /* 0x000fe60008000000 */
[----:B------:R-:W-:Y:S05]  /*c0e0*/  @P0 LEA R0, R0, UR43, 0x3 ;  /* 0x0000002b00000c11 */ /* 0x000fea000f8e18ff */
[----:B------:R-:W-:Y:S05]  /*c0f0*/  @P0 VIADD R0, R0, 0xa0 ;  /* 0x000000a000000836 */ /* 0x000fea0000000000 */
[----:B------:R-:W-:Y:S04]  /*c100*/  @P0 PRMT R0, R76, 0x654, R0 ;  /* 0x000006544c000816 */ /* 0x000fe80000000000 */
[----:B------:R3:W-:Y:S03]  /*c110*/  @P0 SYNCS.ARRIVE.TRANS64.RED.A1T0 RZ, [R0+URZ], RZ ;  /* 0x000000ff00ff09a7 */ /* 0x0007e600081004ff */
.L_x_183:
[----:B------:R-:W-:Y:S01]  /*c120*/  R2UR UR6, R70 ;  /* 0x00000000460672ca */ /* 0x000fe200000e0000 */
[----:B------:R-:W-:Y:S01]  /*c130*/  UIADD3 UR52, UPT, UPT, UR52, 0x8, URZ ;  /* 0x0000000834347890 */ /* 0x000fe2000fffe0ff */
[----:B------:R-:W-:Y:S01]  /*c140*/  R2UR UR5, R54 ;  /* 0x00000000360572ca */ /* 0x000fe200000e0000 */
[----:B------:R-:W-:Y:S01]  /*c150*/  UMOV UR36, UR63 ;  /* 0x0000003f00247c82 */ /* 0x000fe20008000000 */
[----:B------:R-:W-:Y:S02]  /*c160*/  R2UR UR4, R55 ;  /* 0x00000000370472ca */ /* 0x000fe400000e0000 */
[----:B------:R-:W-:Y:S02]  /*c170*/  ISETP.NE.AND P0, PT, R59, 0x2, PT ;  /* 0x000000023b00780c */ /* 0x000fe40003f05270 */
[----:B------:R-:W-:Y:S02]  /*c180*/  ISETP.NE.AND P1, PT, R22, 0x4, PT ;  /* 0x000000041600780c */ /* 0x000fe40003f25270 */
[----:B------:R-:W-:Y:S02]  /*c190*/  SEL R2, RZ, 0x1, P0 ;  /* 0x00000001ff027807 */ /* 0x000fe40000000000 */
[----:B---3--:R-:W-:Y:S01]  /*c1a0*/  SEL R0, RZ, 0x1, P1 ;  /* 0x00000001ff007807 */ /* 0x008fe20000800000 */
[----:B------:R-:W-:Y:S01]  /*c1b0*/  UISETP.NE.AND UP0, UPT, UR6, URZ, UPT ;  /* 0x000000ff0600728c */ /* 0x000fe2000bf05270 */
[----:B------:R-:W-:Y:S01]  /*c1c0*/  LOP3.LUT R61, R61, R2, RZ, 0x3c, !PT ;  /* 0x000000023d3d7212 */ /* 0x000fe200078e3cff */
[----:B------:R-:W-:Y:S01]  /*c1d0*/  UIADD3 UR32, UPT, UPT, UR37, UR5, URZ ;  /* 0x0000000525207290 */ /* 0x000fe2000fffe0ff */
[----:B------:R-:W-:Y:S01]  /*c1e0*/  LOP3.LUT R62, R62, R0, RZ, 0x3c, !PT ;  /* 0x000000003e3e7212 */ /* 0x000fe200078e3cff */
[----:B------:R-:W-:Y:S01]  /*c1f0*/  UIADD3 UR20, UPT, UPT, UR38, UR4, URZ ;  /* 0x0000000426147290 */ /* 0x000fe2000fffe0ff */
[----:B------:R-:W-:Y:S02]  /*c200*/  SEL R59, R59, RZ, P0 ;  /* 0x000000ff3b3b7207 */ /* 0x000fe40000000000 */
[----:B------:R-:W-:Y:S02]  /*c210*/  SEL R22, R22, RZ, P1 ;  /* 0x000000ff16167207 */ /* 0x000fe40000800000 */
[----:B------:R-:W-:Y:S07]  /*c220*/  BRA.U UP0, `(.L_x_184) ;  /* 0xffffffa100bc7547 */ /* 0x000fee000b83ffff */
[----:B------:R-:W-:-:S13]  /*c230*/  R2UR UR4, R56 ;  /* 0x00000000380472ca */ /* 0x000fda00000e0000 */
[----:B------:R-:W-:-:S09]  /*c240*/  UISETP.NE.AND UP0, UPT, UR4, URZ, UPT ;  /* 0x000000ff0400728c */ /* 0x000fd2000bf05270 */
[----:B------:R-:W-:Y:S05]  /*c250*/  BRA.U !UP0, `(.L_x_185) ;  /* 0x0000000108487547 */ /* 0x000fea000b800000 */
[----:B------:R-:W3:Y:S02]  /*c260*/  LDCU.64 UR4, c[0x0][0x890] ;  /* 0x00011200ff0477ac */ /* 0x000ee40008000a00 */
[----:B---3--:R-:W-:-:S04]  /*c270*/  UISETP.NE.U32.AND UP0, UPT, UR4, URZ, UPT ;  /* 0x000000ff0400728c */ /* 0x008fc8000bf05070 */
[----:B------:R-:W-:-:S09]  /*c280*/  UISETP.NE.AND.EX UP0, UPT, UR5, URZ, UPT, UP0 ;  /* 0x000000ff0500728c */ /* 0x000fd2000bf05300 */
[----:B------:R-:W-:Y:S05]  /*c290*/  BRA.U UP0, `(.L_x_186) ;  /* 0x00000001000c7547 */ /* 0x000fea000b800000 */
[----:B------:R-:W-:-:S13]  /*c2a0*/  FSETP.NEU.AND P0, PT, R27, RZ, PT ;  /* 0x000000ff1b00720b */ /* 0x000fda0003f0d000 */
[----:B------:R-:W-:Y:S05]  /*c2b0*/  @!P0 EXIT ;  /* 0x000000000000894d */ /* 0x000fea0003800000 */
[----:B------:R-:W-:Y:S05]  /*c2c0*/  BRA `(.L_x_185) ;  /* 0x00000000002c7947 */ /* 0x000fea0003800000 */
.L_x_186:
[----:B------:R-:W-:Y:S01]  /*c2d0*/  ISETP.NE.AND P0, PT, R58, RZ, PT ;  /* 0x000000ff3a00720c */ /* 0x000fe20003f05270 */
[----:B------:R-:W-:-:S12]  /*c2e0*/  BSSY.RECONVERGENT B0, `(.L_x_185) ;  /* 0x0000009000007945 */ /* 0x000fd80003800200 */
[----:B------:R-:W-:Y:S05]  /*c2f0*/  @P0 BRA `(.L_x_187) ;  /* 0x0000000000140947 */ /* 0x000fea0003800000 */
[----:B------:R-:W3:Y:S02]  /*c300*/  LDCU.64 UR4, c[0x0][0x888] ;  /* 0x00011100ff0477ac */ /* 0x000ee40008000a00 */
[----:B---3--:R-:W-:-:S04]  /*c310*/  ISETP.NE.U32.AND P0, PT, RZ, UR4, PT ;  /* 0x00000004ff007c0c */ /* 0x008fc8000bf05070 */
[----:B------:R-:W-:-:S13]  /*c320*/  ISETP.NE.AND.EX P0, PT, RZ, UR5, PT, P0 ;  /* 0x00000005ff007c0c */ /* 0x000fda000bf05300 */
[----:B------:R-:W-:Y:S05]  /*c330*/  @!P0 EXIT ;  /* 0x000000000000894d */ /* 0x000fea0003800000 */
[----:B------:R-:W-:Y:S05]  /*c340*/  BRA `(.L_x_188) ;  /* 0x0000000000087947 */ /* 0x000fea0003800000 */
.L_x_187:
[----:B------:R-:W-:-:S13]  /*c350*/  FSETP.NEU.AND P0, PT, R27, RZ, PT ;  /* 0x000000ff1b00720b */ /* 0x000fda0003f0d000 */
[----:B------:R-:W-:Y:S05]  /*c360*/  @!P0 EXIT ;  /* 0x000000000000894d */ /* 0x000fea0003800000 */
.L_x_188:
[----:B------:R-:W-:Y:S05]  /*c370*/  BSYNC.RECONVERGENT B0 ;  /* 0x0000000000007941 */ /* 0x000fea0003800200 */
.L_x_185:
[----:B------:R-:W3:Y:S01]  /*c380*/  S2UR UR5, SR_CgaCtaId ;  /* 0x00000000000579c3 */ /* 0x000ee20000008800 */
[----:B------:R-:W-:Y:S01]  /*c390*/  ULEA UR4, UR47, UR43, 0x3 ;  /* 0x0000002b2f047291 */ /* 0x000fe2000f8e18ff */
[----:B------:R-:W-:-:S04]  /*c3a0*/  DEPBAR.LE SB0, 0x0 ;  /* 0x000080000000791a */ /* 0x000fc80000000000 */
[----:B------:R-:W-:-:S04]  /*c3b0*/  UIADD3 UR4, UPT, UPT, UR4, 0xa0, URZ ;  /* 0x000000a004047890 */ /* 0x000fc8000fffe0ff */
[----:B---3--:R-:W-:-:S09]  /*c3c0*/  UPRMT UR4, UR5, 0x654, UR4 ;  /* 0x0000065405047896 */ /* 0x008fd20008000004 */
[----:B------:R-:W-:Y:S01]  /*c3d0*/  SYNCS.ARRIVE.TRANS64.RED.A1T0 RZ, [UR4], RZ ;  /* 0x000000ffffff79a7 */ /* 0x000fe20008100404 */
[----:B------:R-:W-:Y:S05]  /*c3e0*/  EXIT ;  /* 0x000000000000794d */ /* 0x000fea0003800000 */
.L_x_24:
[----:B-1----:R1:W2:Y:S02]  /*c3f0*/  SYNCS.PHASECHK.TRANS64.TRYWAIT P0, [R0+URZ+0x140], R2 ;  /* 0x00014002000075a7 */ /* 0x0022a400080011ff */
[----:B--2---:R-:W-:Y:S05]  /*c400*/  @!P0 NANOSLEEP.SYNCS 0x989680 ;  /* 0x009896800000895d */ /* 0x004fea0003900000 */
[----:B------:R-:W2:Y:S02]  /*c410*/  @!P0 SYNCS.PHASECHK.TRANS64 P0, [R0+URZ+0x140], R2 ;  /* 0x00014002000085a7 */ /* 0x000ea400080010ff */
[----:B--2---:R-:W-:Y:S05]  /*c420*/  @!P0 BRA `(.L_x_24) ;  /* 0xfffffffc00f08947 */ /* 0x004fea000383ffff */
[----:B------:R-:W-:Y:S05]  /*c430*/  BRA `(.L_x_189) ;  /* 0xffffff5400d07947 */ /* 0x000fea000383ffff */
.L_x_27:
[----:B-1----:R-:W-:-:S07]  /*c440*/  MOV R0, UR33 ;  /* 0x0000002100007c02 */ /* 0x002fce0008000f00 */
.L_x_190:
[----:B-1----:R1:W2:Y:S02]  /*c450*/  SYNCS.PHASECHK.TRANS64.TRYWAIT P0, [R0+URZ+0x40], R3 ;  /* 0x00004003000075a7 */ /* 0x0022a400080011ff */
[----:B--2---:R-:W-:Y:S05]  /*c460*/  @!P0 NANOSLEEP.SYNCS 0x989680 ;  /* 0x009896800000895d */ /* 0x004fea0003900000 */
[----:B------:R-:W2:Y:S02]  /*c470*/  @!P0 SYNCS.PHASECHK.TRANS64 P0, [R0+URZ+0x40], R3 ;  /* 0x00004003000085a7 */ /* 0x000ea400080010ff */
[----:B--2---:R-:W-:Y:S05]  /*c480*/  @!P0 BRA `(.L_x_190) ;  /* 0xfffffffc00f08947 */ /* 0x004fea000383ffff */
[----:B------:R-:W-:Y:S05]  /*c490*/  BRA `(.L_x_26) ;  /* 0xffffff5800207947 */ /* 0x000fea000383ffff */
.L_x_34:
[----:B-1----:R-:W-:-:S07]  /*c4a0*/  MOV R0, UR17 ;  /* 0x0000001100007c02 */ /* 0x002fce0008000f00 */
.L_x_191:
[----:B-1----:R1:W2:Y:S02]  /*c4b0*/  SYNCS.PHASECHK.TRANS64.TRYWAIT P0, [R0+URZ+0x40], R3 ;  /* 0x00004003000075a7 */ /* 0x0022a400080011ff */
[----:B--2---:R-:W-:Y:S05]  /*c4c0*/  @!P0 NANOSLEEP.SYNCS 0x989680 ;  /* 0x009896800000895d */ /* 0x004fea0003900000 */
[----:B------:R-:W2:Y:S02]  /*c4d0*/  @!P0 SYNCS.PHASECHK.TRANS64 P0, [R0+URZ+0x40], R3 ;  /* 0x00004003000085a7 */ /* 0x000ea400080010ff */
[----:B--2---:R-:W-:Y:S05]  /*c4e0*/  @!P0 BRA `(.L_x_191) ;  /* 0xfffffffc00f08947 */ /* 0x004fea000383ffff */
[----:B------:R-:W-:Y:S05]  /*c4f0*/  BRA `(.L_x_33) ;  /* 0xffffff5800e47947 */ /* 0x000fea000383ffff */
.L_x_39:
[----:B-1----:R1:W2:Y:S02]  /*c500*/  SYNCS.PHASECHK.TRANS64.TRYWAIT P0, [R3+URZ+0xd0], R0 ;  /* 0x0000d000030075a7 */ /* 0x0022a400080011ff */
[----:B--2---:R-:W-:Y:S05]  /*c510*/  @!P0 NANOSLEEP.SYNCS 0x989680 ;  /* 0x009896800000895d */ /* 0x004fea0003900000 */
[----:B------:R-:W2:Y:S02]  /*c520*/  @!P0 SYNCS.PHASECHK.TRANS64 P0, [R3+URZ+0xd0], R0 ;  /* 0x0000d000030085a7 */ /* 0x000ea400080010ff */
[----:B--2---:R-:W-:Y:S05]  /*c530*/  @!P0 BRA `(.L_x_39) ;  /* 0xfffffffc00f08947 */ /* 0x004fea000383ffff */
[----:B------:R-:W-:Y:S05]  /*c540*/  BRA `(.L_x_192) ;  /* 0xffffff5c00887947 */ /* 0x000fea000383ffff */
.L_x_43:
[----:B------:R-:W-:-:S07]  /*c550*/  MOV R0, UR4 ;  /* 0x0000000400007c02 */ /* 0x000fce0008000f00 */
.L_x_193:
[----:B-1----:R1:W2:Y:S02]  /*c560*/  SYNCS.PHASECHK.TRANS64.TRYWAIT P0, [R0+URZ], R2 ;  /* 0x00000002000075a7 */ /* 0x0022a400080011ff */
[----:B--2---:R-:W-:Y:S05]  /*c570*/  @!P0 NANOSLEEP.SYNCS 0x989680 ;  /* 0x009896800000895d */ /* 0x004fea0003900000 */
[----:B------:R-:W2:Y:S02]  /*c580*/  @!P0 SYNCS.PHASECHK.TRANS64 P0, [R0+URZ], R2 ;  /* 0x00000002000085a7 */ /* 0x000ea400080010ff */
[----:B--2---:R-:W-:Y:S05]  /*c590*/  @!P0 BRA `(.L_x_193) ;  /* 0xfffffffc00f08947 */ /* 0x004fea000383ffff */
[----:B------:R-:W-:Y:S05]  /*c5a0*/  BRA `(.L_x_194) ;  /* 0xffffff6400347947 */ /* 0x000fea000383ffff */
.L_x_44:
[----:B------:R-:W-:-:S07]  /*c5b0*/  MOV R0, UR5 ;  /* 0x0000000500007c02 */ /* 0x000fce0008000f00 */
.L_x_195:
[----:B-1----:R1:W2:Y:S02]  /*c5c0*/  SYNCS.PHASECHK.TRANS64.TRYWAIT P0, [R0+URZ], R3 ;  /* 0x00000003000075a7 */ /* 0x0022a400080011ff */
[----:B--2---:R-:W-:Y:S05]  /*c5d0*/  @!P0 NANOSLEEP.SYNCS 0x989680 ;  /* 0x009896800000895d */ /* 0x004fea0003900000 */
[----:B------:R-:W2:Y:S02]  /*c5e0*/  @!P0 SYNCS.PHASECHK.TRANS64 P0, [R0+URZ], R3 ;  /* 0x00000003000085a7 */ /* 0x000ea400080010ff */
[----:B--2---:R-:W-:Y:S05]  /*c5f0*/  @!P0 BRA `(.L_x_195) ;  /* 0xfffffffc00f08947 */ /* 0x004fea000383ffff */
[----:B------:R-:W-:Y:S05]  /*c600*/  BRA `(.L_x_196) ;  /* 0xffffff6400407947 */ /* 0x000fea000383ffff */
.L_x_45:
[----:B------:R-:W-:-:S07]  /*c610*/  MOV R0, UR5 ;  /* 0x0000000500007c02 */ /* 0x000fce0008000f00 */
.L_x_197:
[----:B-1----:R1:W2:Y:S02]  /*c620*/  SYNCS.PHASECHK.TRANS64.TRYWAIT P0, [R0+URZ], R3 ;  /* 0x00000003000075a7 */ /* 0x0022a400080011ff */
[----:B--2---:R-:W-:Y:S05]  /*c630*/  @!P0 NANOSLEEP.SYNCS 0x989680 ;  /* 0x009896800000895d */ /* 0x004fea0003900000 */
[----:B------:R-:W2:Y:S02]  /*c640*/  @!P0 SYNCS.PHASECHK.TRANS64 P0, [R0+URZ], R3 ;  /* 0x00000003000085a7 */ /* 0x000ea400080010ff */
[----:B--2---:R-:W-:Y:S05]  /*c650*/  @!P0 BRA `(.L_x_197) ;  /* 0xfffffffc00f08947 */ /* 0x004fea000383ffff */
[----:B------:R-:W-:Y:S05]  /*c660*/  BRA `(.L_x_198) ;  /* 0xffffff64004c7947 */ /* 0x000fea000383ffff */
.L_x_46:
[----:B------:R-:W-:-:S07]  /*c670*/  MOV R0, UR5 ;  /* 0x0000000500007c02 */ /* 0x000fce0008000f00 */
.L_x_199:
[----:B-1----:R1:W2:Y:S02]  /*c680*/  SYNCS.PHASECHK.TRANS64.TRYWAIT P0, [R0+URZ], R3 ;  /* 0x00000003000075a7 */ /* 0x0022a400080011ff */
[----:B--2---:R-:W-:Y:S05]  /*c690*/  @!P0 NANOSLEEP.SYNCS 0x989680 ;  /* 0x009896800000895d */ /* 0x004fea0003900000 */
[----:B------:R-:W2:Y:S02]  /*c6a0*/  @!P0 SYNCS.PHASECHK.TRANS64 P0, [R0+URZ], R3 ;  /* 0x00000003000085a7 */ /* 0x000ea400080010ff */
[----:B--2---:R-:W-:Y:S05]  /*c6b0*/  @!P0 BRA `(.L_x_199) ;  /* 0xfffffffc00f08947 */ /* 0x004fea000383ffff */
[----:B------:R-:W-:Y:S05]  /*c6c0*/  BRA `(.L_x_200) ;  /* 0xffffff6400587947 */ /* 0x000fea000383ffff */
.L_x_47:
[----:B------:R-:W-:-:S07]  /*c6d0*/  MOV R0, UR5 ;  /* 0x0000000500007c02 */ /* 0x000fce0008000f00 */
.L_x_201:
[----:B-1----:R1:W2:Y:S02]  /*c6e0*/  SYNCS.PHASECHK.TRANS64.TRYWAIT P0, [R0+URZ], R3 ;  /* 0x00000003000075a7 */ /* 0x0022a400080011ff */
[----:B--2---:R-:W-:Y:S05]  /*c6f0*/  @!P0 NANOSLEEP.SYNCS 0x989680 ;  /* 0x009896800000895d */ /* 0x004fea0003900000 */
[----:B------:R-:W2:Y:S02]  /*c700*/  @!P0 SYNCS.PHASECHK.TRANS64 P0, [R0+URZ], R3 ;  /* 0x00000003000085a7 */ /* 0x000ea400080010ff */
[----:B--2---:R-:W-:Y:S05]  /*c710*/  @!P0 BRA `(.L_x_201) ;  /* 0xfffffffc00f08947 */ /* 0x004fea000383ffff */
[----:B------:R-:W-:Y:S05]  /*c720*/  BRA `(.L_x_202) ;  /* 0xffffff6400647947 */ /* 0x000fea000383ffff */
.L_x_48:
[----:B------:R-:W-:-:S07]  /*c730*/  MOV R0, UR5 ;  /* 0x0000000500007c02 */ /* 0x000fce0008000f00 */
.L_x_203:
[----:B-1----:R1:W2:Y:S02]  /*c740*/  SYNCS.PHASECHK.TRANS64.TRYWAIT P0, [R0+URZ], R3 ;  /* 0x00000003000075a7 */ /* 0x0022a400080011ff */
[----:B--2---:R-:W-:Y:S05]  /*c750*/  @!P0 NANOSLEEP.SYNCS 0x989680 ;  /* 0x009896800000895d */ /* 0x004fea0003900000 */
[----:B------:R-:W2:Y:S02]  /*c760*/  @!P0 SYNCS.PHASECHK.TRANS64 P0, [R0+URZ], R3 ;  /* 0x00000003000085a7 */ /* 0x000ea400080010ff */
[----:B--2---:R-:W-:Y:S05]  /*c770*/  @!P0 BRA `(.L_x_203) ;  /* 0xfffffffc00f08947 */ /* 0x004fea000383ffff */
[----:B------:R-:W-:Y:S05]  /*c780*/  BRA `(.L_x_204) ;  /* 0xffffff6400707947 */ /* 0x000fea000383ffff */
.L_x_49:
[----:B------:R-:W-:-:S07]  /*c790*/  MOV R0, UR5 ;  /* 0x0000000500007c02 */ /* 0x000fce0008000f00 */
.L_x_205:
[----:B-1----:R1:W2:Y:S02]  /*c7a0*/  SYNCS.PHASECHK.TRANS64.TRYWAIT P0, [R0+URZ], R3 ;  /* 0x00000003000075a7 */ /* 0x0022a400080011ff */
[----:B--2---:R-:W-:Y:S05]  /*c7b0*/  @!P0 NANOSLEEP.SYNCS 0x989680 ;  /* 0x009896800000895d */ /* 0x004fea0003900000 */
[----:B------:R-:W2:Y:S02]  /*c7c0*/  @!P0 SYNCS.PHASECHK.TRANS64 P0, [R0+URZ], R3 ;  /* 0x00000003000085a7 */ /* 0x000ea400080010ff */
[----:B--2---:R-:W-:Y:S05]  /*c7d0*/  @!P0 BRA `(.L_x_205) ;  /* 0xfffffffc00f08947 */ /* 0x004fea000383ffff */
[----:B------:R-:W-:Y:S05]  /*c7e0*/  BRA `(.L_x_206) ;  /* 0xffffff64007c7947 */ /* 0x000fea000383ffff */
.L_x_52:
[----:B-1----:R1:W2:Y:S02]  /*c7f0*/  SYNCS.PHASECHK.TRANS64.TRYWAIT P0, [R0+URZ+0x130], R4 ;  /* 0x00013004000075a7 */ /* 0x0022a400080011ff */
[----:B--2---:R-:W-:Y:S05]  /*c800*/  @!P0 NANOSLEEP.SYNCS 0x989680 ;  /* 0x009896800000895d */ /* 0x004fea0003900000 */
[----:B------:R-:W2:Y:S02]  /*c810*/  @!P0 SYNCS.PHASECHK.TRANS64 P0, [R0+URZ+0x130], R4 ;  /* 0x00013004000085a7 */ /* 0x000ea400080010ff */
[----:B--2---:R-:W-:Y:S05]  /*c820*/  @!P0 BRA `(.L_x_52) ;  /* 0xfffffffc00f08947 */ /* 0x004fea000383ffff */
[----:B------:R-:W-:Y:S05]  /*c830*/  BRA `(.L_x_207) ;  /* 0xffffff6400e07947 */ /* 0x000fea000383ffff */
.L_x_53:
[----:B------:R-:W-:-:S07]  /*c840*/  MOV R0, UR4 ;  /* 0x0000000400007c02 */ /* 0x000fce0008000f00 */
.L_x_208:
[----:B-1----:R1:W2:Y:S02]  /*c850*/  SYNCS.PHASECHK.TRANS64.TRYWAIT P0, [R0+URZ+0xe0], R5 ;  /* 0x0000e005000075a7 */ /* 0x0022a400080011ff */
[----:B--2---:R-:W-:Y:S05]  /*c860*/  @!P0 NANOSLEEP.SYNCS 0x989680 ;  /* 0x009896800000895d */ /* 0x004fea0003900000 */
[----:B------:R-:W2:Y:S02]  /*c870*/  @!P0 SYNCS.PHASECHK.TRANS64 P0, [R0+URZ+0xe0], R5 ;  /* 0x0000e005000085a7 */ /* 0x000ea400080010ff */
[----:B--2---:R-:W-:Y:S05]  /*c880*/  @!P0 BRA `(.L_x_208) ;  /* 0xfffffffc00f08947 */ /* 0x004fea000383ffff */
[----:B------:R-:W-:Y:S05]  /*c890*/  BRA `(.L_x_209) ;  /* 0xffffff6400f07947 */ /* 0x000fea000383ffff */
.L_x_54:
[----:B-1----:R1:W2:Y:S02]  /*c8a0*/  SYNCS.PHASECHK.TRANS64.TRYWAIT P1, [R0+URZ+0xd0], R4 ;  /* 0x0000d004000075a7 */ /* 0x0022a400080211ff */
[----:B--2---:R-:W-:Y:S05]  /*c8b0*/  @!P1 NANOSLEEP.SYNCS 0x989680 ;  /* 0x009896800000995d */ /* 0x004fea0003900000 */
[----:B------:R-:W2:Y:S02]  /*c8c0*/  @!P1 SYNCS.PHASECHK.TRANS64 P1, [R0+URZ+0xd0], R4 ;  /* 0x0000d004000095a7 */ /* 0x000ea400080210ff */
[----:B--2---:R-:W-:Y:S05]  /*c8d0*/  @!P1 BRA `(.L_x_54) ;  /* 0xfffffffc00f09947 */ /* 0x004fea000383ffff */
[----:B------:R-:W-:Y:S05]  /*c8e0*/  BRA `(.L_x_210) ;  /* 0xffffff6800207947 */ /* 0x000fea000383ffff */
.L_x_57:
[----:B------:R-:W-:-:S07]  /*c8f0*/  MOV R0, UR4 ;  /* 0x0000000400007c02 */ /* 0x000fce0008000f00 */
.L_x_211:
[----:B-1----:R1:W2:Y:S02]  /*c900*/  SYNCS.PHASECHK.TRANS64.TRYWAIT P0, [R0+URZ+0xe0], R2 ;  /* 0x0000e002000075a7 */ /* 0x0022a400080011ff */
[----:B--2---:R-:W-:Y:S05]  /*c910*/  @!P0 NANOSLEEP.SYNCS 0x989680 ;  /* 0x009896800000895d */ /* 0x004fea0003900000 */
[----:B------:R-:W2:Y:S02]  /*c920*/  @!P0 SYNCS.PHASECHK.TRANS64 P0, [R0+URZ+0xe0], R2 ;  /* 0x0000e002000085a7 */ /* 0x000ea400080010ff */
[----:B--2---:R-:W-:Y:S05]  /*c930*/  @!P0 BRA `(.L_x_211) ;  /* 0xfffffffc00f08947 */ /* 0x004fea000383ffff */
[----:B------:R-:W-:Y:S05]  /*c940*/  BRA `(.L_x_56) ;  /* 0xffffff6800747947 */ /* 0x000fea000383ffff */
.L_x_66:
[----:B-1----:R-:W-:-:S04]  /*c950*/  MOV R5, UR5 ;  /* 0x0000000500057c02 */ /* 0x002fc80008000f00 */
[----:B------:R1:W2:Y:S03]  /*c960*/  SYNCS.PHASECHK.TRANS64.TRYWAIT P0, [R5+URZ+0x8], R6 ;  /* 0x00000806050075a7 */ /* 0x0002a600080011ff */
[----:B--2---:R-:W-:Y:S05]  /*c970*/  @!P0 NANOSLEEP.SYNCS 0x989680 ;  /* 0x009896800000895d */ /* 0x004fea0003900000 */
[----:B------:R-:W2:Y:S02]  /*c980*/  @!P0 SYNCS.PHASECHK.TRANS64 P0, [R5+URZ+0x8], R6 ;  /* 0x00000806050085a7 */ /* 0x000ea400080010ff */
[----:B--2---:R-:W-:Y:S05]  /*c990*/  @!P0 BRA `(.L_x_66) ;  /* 0xfffffffc00ec8947 */ /* 0x004fea000383ffff */
[----:B------:R-:W-:Y:S05]  /*c9a0*/  BRA `(.L_x_65) ;  /* 0xffffff6c002c7947 */ /* 0x000fea000383ffff */
.L_x_68:
[----:B------:R-:W-:Y:S01]  /*c9b0*/  BSSY B0, `(.L_x_212) ;  /* 0x0000006000007945 */ /* 0x000fe20003800000 */
[----:B------:R-:W-:-:S07]  /*c9c0*/  MOV R15, 0xffffffff ;  /* 0xffffffff000f7802 */ /* 0x000fce0000000f00 */
[----:B-1---5:R-:W-:Y:S05]  /*c9d0*/  WARPSYNC.COLLECTIVE R15, `(.L_x_213) ;  /* 0x000000000f0c7348 */ /* 0x022fea0003c00000 */
[----:B------:R-:W-:Y:S02]  /*c9e0*/  ELECT P6, UR79, PT ;  /* 0x00000000004f782f */ /* 0x000fe400038c0000 */
[----:B------:R-:W-:Y:S01]  /*c9f0*/  MOV R14, UR79 ;  /* 0x0000004f000e7c02 */ /* 0x000fe20008000f00 */
[----:B-1---5:R-:W-:Y:S10]  /*ca00*/  ENDCOLLECTIVE ;  /* 0x000000000000791b */ /* 0x022ff40003800000 */
.L_x_213:
[----:B------:R-:W-:Y:S05]  /*ca10*/  BSYNC B0 ;  /* 0x0000000000007941 */ /* 0x000fea0003800000 */
.L_x_212:
[----:B------:R-:W-:Y:S01]  /*ca20*/  PLOP3.LUT P0, PT, P6, PT, PT, 0x80, 0x8 ;  /* 0x000000000008781c */ /* 0x000fe2000370f070 */
[----:B------:R-:W-:-:S12]  /*ca30*/  BRA `(.L_x_214) ;  /* 0xffffff6c00587947 */ /* 0x000fd8000383ffff */
.L_x_70:
[----:B-1----:R-:W-:-:S04]  /*ca40*/  MOV R3, UR5 ;  /* 0x0000000500037c02 */ /* 0x002fc80008000f00 */
[----:B------:R1:W2:Y:S03]  /*ca50*/  SYNCS.PHASECHK.TRANS64.TRYWAIT P0, [R3+URZ+0x8], R4 ;  /* 0x00000804030075a7 */ /* 0x0002a600080011ff */
[----:B--2---:R-:W-:Y:S05]  /*ca60*/  @!P0 NANOSLEEP.SYNCS 0x989680 ;  /* 0x009896800000895d */ /* 0x004fea0003900000 */
[----:B------:R-:W2:Y:S02]  /*ca70*/  @!P0 SYNCS.PHASECHK.TRANS64 P0, [R3+URZ+0x8], R4 ;  /* 0x00000804030085a7 */ /* 0x000ea400080010ff */
[----:B--2---:R-:W-:Y:S05]  /*ca80*/  @!P0 BRA `(.L_x_70) ;  /* 0xfffffffc00ec8947 */ /* 0x004fea000383ffff */
[----:B------:R-:W-:Y:S05]  /*ca90*/  BRA `(.L_x_69) ;  /* 0xffffff6c005c7947 */ /* 0x000fea000383ffff */
.L_x_71:
[----:B-1----:R1:W2:Y:S02]  /*caa0*/  SYNCS.PHASECHK.TRANS64.TRYWAIT P0, [R0+URZ+0xd0], R4 ;  /* 0x0000d004000075a7 */ /* 0x0022a400080011ff */
[----:B--2---:R-:W-:Y:S05]  /*cab0*/  @!P0 NANOSLEEP.SYNCS 0x989680 ;  /* 0x009896800000895d */ /* 0x004fea0003900000 */
[----:B------:R-:W2:Y:S02]  /*cac0*/  @!P0 SYNCS.PHASECHK.TRANS64 P0, [R0+URZ+0xd0], R4 ;  /* 0x0000d004000085a7 */ /* 0x000ea400080010ff */
[----:B--2---:R-:W-:Y:S05]  /*cad0*/  @!P0 BRA `(.L_x_71) ;  /* 0xfffffffc00f08947 */ /* 0x004fea000383ffff */
[----:B------:R-:W-:Y:S05]  /*cae0*/  BRA `(.L_x_215) ;  /* 0xffffff7000487947 */ /* 0x000fea000383ffff */
.L_x_73:
[----:B------:R-:W-:-:S07]  /*caf0*/  MOV R0, UR31 ;  /* 0x0000001f00007c02 */ /* 0x000fce0008000f00 */
.L_x_216:
[----:B-1----:R1:W2:Y:S02]  /*cb00*/  SYNCS.PHASECHK.TRANS64.TRYWAIT P0, [R0+URZ+0x110], R4 ;  /* 0x00011004000075a7 */ /* 0x0022a400080011ff */
[----:B--2---:R-:W-:Y:S05]  /*cb10*/  @!P0 NANOSLEEP.SYNCS 0x989680 ;  /* 0x009896800000895d */ /* 0x004fea0003900000 */
[----:B------:R-:W2:Y:S02]  /*cb20*/  @!P0 SYNCS.PHASECHK.TRANS64 P0, [R0+URZ+0x110], R4 ;  /* 0x00011004000085a7 */ /* 0x000ea400080010ff */
[----:B--2---:R-:W-:Y:S05]  /*cb30*/  @!P0 BRA `(.L_x_216) ;  /* 0xfffffffc00f08947 */ /* 0x004fea000383ffff */
[----:B------:R-:W-:Y:S05]  /*cb40*/  BRA `(.L_x_217) ;  /* 0xffffff7000947947 */ /* 0x000fea000383ffff */
.L_x_76:
[----:B------:R-:W-:Y:S07]  /*cb50*/  MOV R0, UR5 ;  /* 0x0000000500007c02 */ /* 0x000fee0008000f00 */
.L_x_218:
[----:B-1----:R1:W2:Y:S02]  /*cb60*/  SYNCS.PHASECHK.TRANS64.TRYWAIT P0, [R0+URZ], R4 ;  /* 0x00000004000075a7 */ /* 0x0022a400080011ff */
[----:B--2---:R-:W-:Y:S05]  /*cb70*/  @!P0 NANOSLEEP.SYNCS 0x989680 ;  /* 0x009896800000895d */ /* 0x004fea0003900000 */
[----:B------:R-:W2:Y:S02]  /*cb80*/  @!P0 SYNCS.PHASECHK.TRANS64 P0, [R0+URZ], R4 ;  /* 0x00000004000085a7 */ /* 0x000ea400080010ff */
[----:B--2---:R-:W-:Y:S05]  /*cb90*/  @!P0 BRA `(.L_x_218) ;  /* 0xfffffffc00f08947 */ /* 0x004fea000383ffff */
[----:B------:R-:W-:Y:S05]  /*cba0*/  BRA `(.L_x_75) ;  /* 0xffffff7000a87947 */ /* 0x000fea000383ffff */
.L_x_80:
[----:B-1----:R-:W-:-:S07]  /*cbb0*/  MOV R0, UR4 ;  /* 0x0000000400007c02 */ /* 0x002fce0008000f00 */
.L_x_219:
[----:B-1----:R1:W2:Y:S02]  /*cbc0*/  SYNCS.PHASECHK.TRANS64.TRYWAIT P0, [R0+URZ], R2 ;  /* 0x00000002000075a7 */ /* 0x0022a400080011ff */
[----:B--2---:R-:W-:Y:S05]  /*cbd0*/  @!P0 NANOSLEEP.SYNCS 0x989680 ;  /* 0x009896800000895d */ /* 0x004fea0003900000 */
[----:B------:R-:W2:Y:S02]  /*cbe0*/  @!P0 SYNCS.PHASECHK.TRANS64 P0, [R0+URZ], R2 ;  /* 0x00000002000085a7 */ /* 0x000ea400080010ff */
[----:B--2---:R-:W-:Y:S05]  /*cbf0*/  @!P0 BRA `(.L_x_219) ;  /* 0xfffffffc00f08947 */ /* 0x004fea000383ffff */
[----:B------:R-:W-:Y:S05]  /*cc00*/  BRA `(.L_x_220) ;  /* 0xffffff74009c7947 */ /* 0x000fea000383ffff */
.L_x_81:
[----:B------:R-:W-:-:S07]  /*cc10*/  MOV R0, UR5 ;  /* 0x0000000500007c02 */ /* 0x000fce0008000f00 */
.L_x_221:
[----:B-1----:R1:W2:Y:S02]  /*cc20*/  SYNCS.PHASECHK.TRANS64.TRYWAIT P0, [R0+URZ], R3 ;  /* 0x00000003000075a7 */ /* 0x0022a400080011ff */
[----:B--2---:R-:W-:Y:S05]  /*cc30*/  @!P0 NANOSLEEP.SYNCS 0x989680 ;  /* 0x009896800000895d */ /* 0x004fea0003900000 */
[----:B------:R-:W2:Y:S02]  /*cc40*/  @!P0 SYNCS.PHASECHK.TRANS64 P0, [R0+URZ], R3 ;  /* 0x00000003000085a7 */ /* 0x000ea400080010ff */
[----:B--2---:R-:W-:Y:S05]  /*cc50*/  @!P0 BRA `(.L_x_221) ;  /* 0xfffffffc00f08947 */ /* 0x004fea000383ffff */
[----:B------:R-:W-:Y:S05]  /*cc60*/  BRA `(.L_x_222) ;  /* 0xffffff7400a87947 */ /* 0x000fea000383ffff */
.L_x_82:
[----:B------:R-:W-:-:S07]  /*cc70*/  MOV R0, UR5 ;  /* 0x0000000500007c02 */ /* 0x000fce0008000f00 */
.L_x_223:
[----:B-1----:R1:W2:Y:S02]  /*cc80*/  SYNCS.PHASECHK.TRANS64.TRYWAIT P0, [R0+URZ], R3 ;  /* 0x00000003000075a7 */ /* 0x0022a400080011ff */
[----:B--2---:R-:W-:Y:S05]  /*cc90*/  @!P0 NANOSLEEP.SYNCS 0x989680 ;  /* 0x009896800000895d */ /* 0x004fea0003900000 */
[----:B------:R-:W2:Y:S02]  /*cca0*/  @!P0 SYNCS.PHASECHK.TRANS64 P0, [R0+URZ], R3 ;  /* 0x00000003000085a7 */ /* 0x000ea400080010ff */
[----:B--2---:R-:W-:Y:S05]  /*ccb0*/  @!P0 BRA `(.L_x_223) ;  /* 0xfffffffc00f08947 */ /* 0x004fea000383ffff */
[----:B------:R-:W-:Y:S05]  /*ccc0*/  BRA `(.L_x_224) ;  /* 0xffffff7400b47947 */ /* 0x000fea000383ffff */
.L_x_85:
[----:B------:R-:W-:-:S07]  /*ccd0*/  MOV R0, UR26 ;  /* 0x0000001a00007c02 */ /* 0x000fce0008000f00 */
.L_x_225:
[----:B-1----:R1:W2:Y:S02]  /*cce0*/  SYNCS.PHASECHK.TRANS64.TRYWAIT P1, [R0+URZ+0x150], R2 ;  /* 0x00015002000075a7 */ /* 0x0022a400080211ff */
[----:B--2---:R-:W-:Y:S05]  /*ccf0*/  @!P1 NANOSLEEP.SYNCS 0x989680 ;  /* 0x009896800000995d */ /* 0x004fea0003900000 */
[----:B------:R-:W2:Y:S02]  /*cd00*/  @!P1 SYNCS.PHASECHK.TRANS64 P1, [R0+URZ+0x150], R2 ;  /* 0x00015002000095a7 */ /* 0x000ea400080210ff */
[----:B--2---:R-:W-:Y:S05]  /*cd10*/  @!P1 BRA `(.L_x_225) ;  /* 0xfffffffc00f09947 */ /* 0x004fea000383ffff */
[----:B------:R-:W-:Y:S05]  /*cd20*/  BRA `(.L_x_226) ;  /* 0xffffff7800007947 */ /* 0x000fea000383ffff */
.L_x_90:
[----:B--2---:R2:W3:Y:S02]  /*cd30*/  SYNCS.PHASECHK.TRANS64.TRYWAIT P0, [R12+URZ+0xd0], R0 ;  /* 0x0000d0000c0075a7 */ /* 0x0044e400080011ff */
[----:B---3--:R-:W-:Y:S05]  /*cd40*/  @!P0 NANOSLEEP.SYNCS 0x989680 ;  /* 0x009896800000895d */ /* 0x008fea0003900000 */
[----:B------:R-:W3:Y:S02]  /*cd50*/  @!P0 SYNCS.PHASECHK.TRANS64 P0, [R12+URZ+0xd0], R0 ;  /* 0x0000d0000c0085a7 */ /* 0x000ee400080010ff */
[----:B---3--:R-:W-:Y:S05]  /*cd60*/  @!P0 BRA `(.L_x_90) ;  /* 0xfffffffc00f08947 */ /* 0x008fea000383ffff */
[----:B------:R-:W-:Y:S05]  /*cd70*/  BRA `(.L_x_227) ;  /* 0xffffff7c00347947 */ /* 0x000fea000383ffff */
.L_x_93:
[----:B--2---:R-:W-:Y:S07]  /*cd80*/  MOV R0, UR21 ;  /* 0x0000001500007c02 */ /* 0x004fee0008000f00 */
.L_x_228:
[----:B--2---:R2:W3:Y:S02]  /*cd90*/  SYNCS.PHASECHK.TRANS64.TRYWAIT P2, [R0+URZ+0xc8], R6 ;  /* 0x0000c806000075a7 */ /* 0x0044e400080411ff */
[----:B---3--:R-:W-:Y:S05]  /*cda0*/  @!P2 NANOSLEEP.SYNCS 0x989680 ;  /* 0x009896800000a95d */ /* 0x008fea0003900000 */
[----:B------:R-:W3:Y:S02]  /*cdb0*/  @!P2 SYNCS.PHASECHK.TRANS64 P2, [R0+URZ+0xc8], R6 ;  /* 0x0000c8060000a5a7 */ /* 0x000ee400080410ff */
[----:B---3--:R-:W-:Y:S05]  /*cdc0*/  @!P2 BRA `(.L_x_228) ;  /* 0xfffffffc00f0a947 */ /* 0x008fea000383ffff */
[----:B------:R-:W-:Y:S05]  /*cdd0*/  BRA `(.L_x_92) ;  /* 0xffffff8000a07947 */ /* 0x000fea000383ffff */
.L_x_96:
[----:B------:R-:W-:Y:S07]  /*cde0*/  MOV R0, UR21 ;  /* 0x0000001500007c02 */ /* 0x000fee0008000f00 */
.L_x_229:
[----:B--2---:R2:W3:Y:S02]  /*cdf0*/  SYNCS.PHASECHK.TRANS64.TRYWAIT P0, [R0+URZ+0xa0], R10 ;  /* 0x0000a00a000075a7 */ /* 0x0044e400080011ff */
[----:B---3--:R-:W-:Y:S05]  /*ce00*/  @!P0 NANOSLEEP.SYNCS 0x989680 ;  /* 0x009896800000895d */ /* 0x008fea0003900000 */
[----:B------:R-:W3:Y:S02]  /*ce10*/  @!P0 SYNCS.PHASECHK.TRANS64 P0, [R0+URZ+0xa0], R10 ;  /* 0x0000a00a000085a7 */ /* 0x000ee400080010ff */
[----:B---3--:R-:W-:Y:S05]  /*ce20*/  @!P0 BRA `(.L_x_229) ;  /* 0xfffffffc00f08947 */ /* 0x008fea000383ffff */
[----:B------:R-:W-:Y:S05]  /*ce30*/  BRA `(.L_x_230) ;  /* 0xffffff8000fc7947 */ /* 0x000fea000383ffff */
.L_x_97:
[----:B------:R-:W-:Y:S07]  /*ce40*/  MOV R0, UR21 ;  /* 0x0000001500007c02 */ /* 0x000fee0008000f00 */
.L_x_231:
[----:B--2---:R2:W3:Y:S02]  /*ce50*/  SYNCS.PHASECHK.TRANS64.TRYWAIT P0, [R0+URZ+0xa8], R10 ;  /* 0x0000a80a000075a7 */ /* 0x0044e400080011ff */
[----:B---3--:R-:W-:Y:S05]  /*ce60*/  @!P0 NANOSLEEP.SYNCS 0x989680 ;  /* 0x009896800000895d */ /* 0x008fea0003900000 */
[----:B------:R-:W3:Y:S02]  /*ce70*/  @!P0 SYNCS.PHASECHK.TRANS64 P0, [R0+URZ+0xa8], R10 ;  /* 0x0000a80a000085a7 */ /* 0x000ee400080010ff */
[----:B---3--:R-:W-:Y:S05]  /*ce80*/  @!P0 BRA `(.L_x_231) ;  /* 0xfffffffc00f08947 */ /* 0x008fea000383ffff */
[----:B------:R-:W-:Y:S05]  /*ce90*/  BRA `(.L_x_232) ;  /* 0xffffff8400507947 */ /* 0x000fea000383ffff */
.L_x_98:
[----:B------:R-:W-:Y:S07]  /*cea0*/  MOV R0, UR21 ;  /* 0x0000001500007c02 */ /* 0x000fee0008000f00 */
.L_x_233:
[----:B--2---:R2:W3:Y:S02]  /*ceb0*/  SYNCS.PHASECHK.TRANS64.TRYWAIT P0, [R0+URZ+0xb0], R10 ;  /* 0x0000b00a000075a7 */ /* 0x0044e400080011ff */
[----:B---3--:R-:W-:Y:S05]  /*cec0*/  @!P0 NANOSLEEP.SYNCS 0x989680 ;  /* 0x009896800000895d */ /* 0x008fea0003900000 */
[----:B------:R-:W3:Y:S02]  /*ced0*/  @!P0 SYNCS.PHASECHK.TRANS64 P0, [R0+URZ+0xb0], R10 ;  /* 0x0000b00a000085a7 */ /* 0x000ee400080010ff */
[----:B---3--:R-:W-:Y:S05]  /*cee0*/  @!P0 BRA `(.L_x_233) ;  /* 0xfffffffc00f08947 */ /* 0x008fea000383ffff */
[----:B------:R-:W-:Y:S05]  /*cef0*/  BRA `(.L_x_234) ;  /* 0xffffff8400ac7947 */ /* 0x000fea000383ffff */
.L_x_99:
[----:B------:R-:W-:Y:S07]  /*cf00*/  MOV R0, UR21 ;  /* 0x0000001500007c02 */ /* 0x000fee0008000f00 */
.L_x_235:
[----:B--2---:R2:W3:Y:S02]  /*cf10*/  SYNCS.PHASECHK.TRANS64.TRYWAIT P0, [R0+URZ+0xb8], R10 ;  /* 0x0000b80a000075a7 */ /* 0x0044e400080011ff */
[----:B---3--:R-:W-:Y:S05]  /*cf20*/  @!P0 NANOSLEEP.SYNCS 0x989680 ;  /* 0x009896800000895d */ /* 0x008fea0003900000 */
[----:B------:R-:W3:Y:S02]  /*cf30*/  @!P0 SYNCS.PHASECHK.TRANS64 P0, [R0+URZ+0xb8], R10 ;  /* 0x0000b80a000085a7 */ /* 0x000ee400080010ff */
[----:B---3--:R-:W-:Y:S05]  /*cf40*/  @!P0 BRA `(.L_x_235) ;  /* 0xfffffffc00f08947 */ /* 0x008fea000383ffff */
[----:B------:R-:W-:Y:S05]  /*cf50*/  BRA `(.L_x_236) ;  /* 0xffffff8800047947 */ /* 0x000fea000383ffff */
.L_x_100:
[----:B------:R-:W-:Y:S07]  /*cf60*/  MOV R0, UR21 ;  /* 0x0000001500007c02 */ /* 0x000fee0008000f00 */
.L_x_237:
[----:B--2---:R2:W3:Y:S02]  /*cf70*/  SYNCS.PHASECHK.TRANS64.TRYWAIT P0, [R0+URZ+0xa0], R9 ;  /* 0x0000a009000075a7 */ /* 0x0044e400080011ff */
[----:B---3--:R-:W-:Y:S05]  /*cf80*/  @!P0 NANOSLEEP.SYNCS 0x989680 ;  /* 0x009896800000895d */ /* 0x008fea0003900000 */
[----:B------:R-:W3:Y:S02]  /*cf90*/  @!P0 SYNCS.PHASECHK.TRANS64 P0, [R0+URZ+0xa0], R9 ;  /* 0x0000a009000085a7 */ /* 0x000ee400080010ff */
[----:B---3--:R-:W-:Y:S05]  /*cfa0*/  @!P0 BRA `(.L_x_237) ;  /* 0xfffffffc00f08947 */ /* 0x008fea000383ffff */
[----:B------:R-:W-:Y:S05]  /*cfb0*/  BRA `(.L_x_238) ;  /* 0xffffff8800647947 */ /* 0x000fea000383ffff */
.L_x_101:
[----:B------:R-:W-:Y:S07]  /*cfc0*/  MOV R0, UR21 ;  /* 0x0000001500007c02 */ /* 0x000fee0008000f00 */
.L_x_239:
[----:B--2---:R2:W3:Y:S02]  /*cfd0*/  SYNCS.PHASECHK.TRANS64.TRYWAIT P0, [R0+URZ+0xa8], R9 ;  /* 0x0000a809000075a7 */ /* 0x0044e400080011ff */
[----:B---3--:R-:W-:Y:S05]  /*cfe0*/  @!P0 NANOSLEEP.SYNCS 0x989680 ;  /* 0x009896800000895d */ /* 0x008fea0003900000 */
[----:B------:R-:W3:Y:S02]  /*cff0*/  @!P0 SYNCS.PHASECHK.TRANS64 P0, [R0+URZ+0xa8], R9 ;  /* 0x0000a809000085a7 */ /* 0x000ee400080010ff */
[----:B---3--:R-:W-:Y:S05]  /*d000*/  @!P0 BRA `(.L_x_239) ;  /* 0xfffffffc00f08947 */ /* 0x008fea000383ffff */
[----:B------:R-:W-:Y:S05]  /*d010*/  BRA `(.L_x_240) ;  /* 0xffffff8800c47947 */ /* 0x000fea000383ffff */
.L_x_102:
[----:B------:R-:W-:Y:S07]  /*d020*/  MOV R0, UR21 ;  /* 0x0000001500007c02 */ /* 0x000fee0008000f00 */
.L_x_241:
[----:B--2---:R2:W3:Y:S02]  /*d030*/  SYNCS.PHASECHK.TRANS64.TRYWAIT P0, [R0+URZ+0xb0], R9 ;  /* 0x0000b009000075a7 */ /* 0x0044e400080011ff */
[----:B---3--:R-:W-:Y:S05]  /*d040*/  @!P0 NANOSLEEP.SYNCS 0x989680 ;  /* 0x009896800000895d */ /* 0x008fea0003900000 */
[----:B------:R-:W3:Y:S02]  /*d050*/  @!P0 SYNCS.PHASECHK.TRANS64 P0, [R0+URZ+0xb0], R9 ;  /* 0x0000b009000085a7 */ /* 0x000ee400080010ff */
[----:B---3--:R-:W-:Y:S05]  /*d060*/  @!P0 BRA `(.L_x_241) ;  /* 0xfffffffc00f08947 */ /* 0x008fea000383ffff */
[----:B------:R-:W-:Y:S05]  /*d070*/  BRA `(.L_x_242) ;  /* 0xffffff8c00247947 */ /* 0x000fea000383ffff */
.L_x_103:
[----:B------:R-:W-:Y:S07]  /*d080*/  MOV R0, UR21 ;  /* 0x0000001500007c02 */ /* 0x000fee0008000f00 */
.L_x_243:
[----:B--2---:R2:W3:Y:S02]  /*d090*/  SYNCS.PHASECHK.TRANS64.TRYWAIT P0, [R0+URZ+0xb8], R9 ;  /* 0x0000b809000075a7 */ /* 0x0044e400080011ff */
[----:B---3--:R-:W-:Y:S05]  /*d0a0*/  @!P0 NANOSLEEP.SYNCS 0x989680 ;  /* 0x009896800000895d */ /* 0x008fea0003900000 */
[----:B------:R-:W3:Y:S02]  /*d0b0*/  @!P0 SYNCS.PHASECHK.TRANS64 P0, [R0+URZ+0xb8], R9 ;  /* 0x0000b809000085a7 */ /* 0x000ee400080010ff */
[----:B---3--:R-:W-:Y:S05]  /*d0c0*/  @!P0 BRA `(.L_x_243) ;  /* 0xfffffffc00f08947 */ /* 0x008fea000383ffff */
[----:B------:R-:W-:Y:S05]  /*d0d0*/  BRA `(.L_x_244) ;  /* 0xffffff8c00807947 */ /* 0x000fea000383ffff */
.L_x_105:
[----:B------:R-:W-:-:S07]  /*d0e0*/  MOV R0, UR21 ;  /* 0x0000001500007c02 */ /* 0x000fce0008000f00 */
.L_x_245:
[----:B--2---:R2:W4:Y:S02]  /*d0f0*/  SYNCS.PHASECHK.TRANS64.TRYWAIT P0, [R0+URZ+0xa0], R10 ;  /* 0x0000a00a000075a7 */ /* 0x00452400080011ff */
[----:B----4-:R-:W-:Y:S05]  /*d100*/  @!P0 NANOSLEEP.SYNCS 0x989680 ;  /* 0x009896800000895d */ /* 0x010fea0003900000 */
[----:B------:R-:W4:Y:S02]  /*d110*/  @!P0 SYNCS.PHASECHK.TRANS64 P0, [R0+URZ+0xa0], R10 ;  /* 0x0000a00a000085a7 */ /* 0x000f2400080010ff */
[----:B----4-:R-:W-:Y:S05]  /*d120*/  @!P0 BRA `(.L_x_245) ;  /* 0xfffffffc00f08947 */ /* 0x010fea000383ffff */
[----:B------:R-:W-:Y:S05]  /*d130*/  BRA `(.L_x_246) ;  /* 0xffffff9000087947 */ /* 0x000fea000383ffff */
.L_x_106:
[----:B--2---:R-:W-:-:S07]  /*d140*/  MOV R0, UR21 ;  /* 0x0000001500007c02 */ /* 0x004fce0008000f00 */
.L_x_247:
[----:B--2---:R2:W4:Y:S02]  /*d150*/  SYNCS.PHASECHK.TRANS64.TRYWAIT P0, [R0+URZ+0xa8], R10 ;  /* 0x0000a80a000075a7 */ /* 0x00452400080011ff */
[----:B----4-:R-:W-:Y:S05]  /*d160*/  @!P0 NANOSLEEP.SYNCS 0x989680 ;  /* 0x009896800000895d */ /* 0x010fea0003900000 */
[----:B------:R-:W4:Y:S02]  /*d170*/  @!P0 SYNCS.PHASECHK.TRANS64 P0, [R0+URZ+0xa8], R10 ;  /* 0x0000a80a000085a7 */ /* 0x000f2400080010ff */
[----:B----4-:R-:W-:Y:S05]  /*d180*/  @!P0 BRA `(.L_x_247) ;  /* 0xfffffffc00f08947 */ /* 0x010fea000383ffff */
[----:B------:R-:W-:Y:S05]  /*d190*/  BRA `(.L_x_248) ;  /* 0xffffff8c00f87947 */ /* 0x000fea000383ffff */
.L_x_107:
[----:B------:R-:W-:-:S07]  /*d1a0*/  MOV R2, UR21 ;  /* 0x0000001500027c02 */ /* 0x000fce0008000f00 */
.L_x_249:
[----:B--2---:R2:W4:Y:S02]  /*d1b0*/  SYNCS.PHASECHK.TRANS64.TRYWAIT P0, [R2+URZ+0xb0], R10 ;  /* 0x0000b00a020075a7 */ /* 0x00452400080011ff */
[----:B----4-:R-:W-:Y:S05]  /*d1c0*/  @!P0 NANOSLEEP.SYNCS 0x989680 ;  /* 0x009896800000895d */ /* 0x010fea0003900000 */
[----:B------:R-:W4:Y:S02]  /*d1d0*/  @!P0 SYNCS.PHASECHK.TRANS64 P0, [R2+URZ+0xb0], R10 ;  /* 0x0000b00a020085a7 */ /* 0x000f2400080010ff */
[----:B----4-:R-:W-:Y:S05]  /*d1e0*/  @!P0 BRA `(.L_x_249) ;  /* 0xfffffffc00f08947 */ /* 0x010fea000383ffff */
[----:B------:R-:W-:Y:S05]  /*d1f0*/  BRA `(.L_x_250) ;  /* 0xffffff8c00ec7947 */ /* 0x000fea000383ffff */
.L_x_109:
[----:B-1----:R1:W2:Y:S02]  /*d200*/  SYNCS.PHASECHK.TRANS64.TRYWAIT P0, [R3+URZ+0xd0], R0 ;  /* 0x0000d000030075a7 */ /* 0x0022a400080011ff */
[----:B--2---:R-:W-:Y:S05]  /*d210*/  @!P0 NANOSLEEP.SYNCS 0x989680 ;  /* 0x009896800000895d */ /* 0x004fea0003900000 */
[----:B------:R-:W2:Y:S02]  /*d220*/  @!P0 SYNCS.PHASECHK.TRANS64 P0, [R3+URZ+0xd0], R0 ;  /* 0x0000d000030085a7 */ /* 0x000ea400080010ff */
[----:B--2---:R-:W-:Y:S05]  /*d230*/  @!P0 BRA `(.L_x_109) ;  /* 0xfffffffc00f08947 */ /* 0x004fea000383ffff */
[----:B------:R-:W-:Y:S05]  /*d240*/  BRA `(.L_x_251) ;  /* 0xffffff9000c87947 */ /* 0x000fea000383ffff */
.L_x_120:
[----:B-1----:R-:W-:Y:S04]  /*d250*/  MOV R2, UR43 ;  /* 0x0000002b00027c02 */ /* 0x002fe80008000f00 */
[----:B------:R1:W2:Y:S03]  /*d260*/  SYNCS.PHASECHK.TRANS64.TRYWAIT P1, [R2+URZ+0x80], R3 ;  /* 0x00008003020075a7 */ /* 0x0002a600080211ff */
[----:B--2---:R-:W-:Y:S05]  /*d270*/  @!P1 NANOSLEEP.SYNCS 0x989680 ;  /* 0x009896800000995d */ /* 0x004fea0003900000 */
[----:B------:R-:W2:Y:S02]  /*d280*/  @!P1 SYNCS.PHASECHK.TRANS64 P1, [R2+URZ+0x80], R3 ;  /* 0x00008003020095a7 */ /* 0x000ea400080210ff */
[----:B--2---:R-:W-:Y:S05]  /*d290*/  @!P1 BRA `(.L_x_120) ;  /* 0xfffffffc00ec9947 */ /* 0x004fea000383ffff */
[----:B------:R-:W-:Y:S05]  /*d2a0*/  BRA `(.L_x_119) ;  /* 0xffffffa000347947 */ /* 0x000fea000383ffff */
.L_x_122:
[----:B-1----:R1:W4:Y:S02]  /*d2b0*/  SYNCS.PHASECHK.TRANS64.TRYWAIT P0, [R72+URZ+0xf0], R0 ;  /* 0x0000f000480075a7 */ /* 0x00232400080011ff */
[----:B----4-:R-:W-:Y:S05]  /*d2c0*/  @!P0 NANOSLEEP.SYNCS 0x989680 ;  /* 0x009896800000895d */ /* 0x010fea0003900000 */
[----:B------:R-:W4:Y:S02]  /*d2d0*/  @!P0 SYNCS.PHASECHK.TRANS64 P0, [R72+URZ+0xf0], R0 ;  /* 0x0000f000480085a7 */ /* 0x000f2400080010ff */
[----:B----4-:R-:W-:Y:S05]  /*d2e0*/  @!P0 BRA `(.L_x_122) ;  /* 0xfffffffc00f08947 */ /* 0x010fea000383ffff */
[----:B------:R-:W-:Y:S05]  /*d2f0*/  BRA `(.L_x_121) ;  /* 0xffffffa0005c7947 */ /* 0x000fea000383ffff */
.L_x_131:
[----:B-1----:R1:W3:Y:S02]  /*d300*/  SYNCS.PHASECHK.TRANS64.TRYWAIT P0, [R2+URZ+0x80], R0 ;  /* 0x00008000020075a7 */ /* 0x0022e400080011ff */
[----:B---3--:R-:W-:Y:S05]  /*d310*/  @!P0 NANOSLEEP.SYNCS 0x989680 ;  /* 0x009896800000895d */ /* 0x008fea0003900000 */
[----:B------:R-:W3:Y:S02]  /*d320*/  @!P0 SYNCS.PHASECHK.TRANS64 P0, [R2+URZ+0x80], R0 ;  /* 0x00008000020085a7 */ /* 0x000ee400080010ff */
[----:B---3--:R-:W-:Y:S05]  /*d330*/  @!P0 BRA `(.L_x_131) ;  /* 0xfffffffc00f08947 */ /* 0x008fea000383ffff */
[----:B------:R-:W-:Y:S05]  /*d340*/  BRA `(.L_x_130) ;  /* 0xffffffa800887947 */ /* 0x000fea000383ffff */
.L_x_139:
[----:B-1----:R1:W3:Y:S02]  /*d350*/  SYNCS.PHASECHK.TRANS64.TRYWAIT P0, [R6+URZ+0x80], R5 ;  /* 0x00008005060075a7 */ /* 0x0022e400080011ff */
[----:B---3--:R-:W-:Y:S05]  /*d360*/  @!P0 NANOSLEEP.SYNCS 0x989680 ;  /* 0x009896800000895d */ /* 0x008fea0003900000 */
[----:B------:R-:W3:Y:S02]  /*d370*/  @!P0 SYNCS.PHASECHK.TRANS64 P0, [R6+URZ+0x80], R5 ;  /* 0x00008005060085a7 */ /* 0x000ee400080010ff */
[----:B---3--:R-:W-:Y:S05]  /*d380*/  @!P0 BRA `(.L_x_139) ;  /* 0xfffffffc00f08947 */ /* 0x008fea000383ffff */
[----:B------:R-:W-:Y:S05]  /*d390*/  BRA `(.L_x_138) ;  /* 0xffffffb000dc7947 */ /* 0x000fea000383ffff */
.L_x_147:
[----:B-1----:R1:W3:Y:S02]  /*d3a0*/  SYNCS.PHASECHK.TRANS64.TRYWAIT P0, [R0+URZ+0x80], R6 ;  /* 0x00008006000075a7 */ /* 0x0022e400080011ff */
[----:B---3--:R-:W-:Y:S05]  /*d3b0*/  @!P0 NANOSLEEP.SYNCS 0x989680 ;  /* 0x009896800000895d */ /* 0x008fea0003900000 */
[----:B------:R-:W3:Y:S02]  /*d3c0*/  @!P0 SYNCS.PHASECHK.TRANS64 P0, [R0+URZ+0x80], R6 ;  /* 0x00008006000085a7 */ /* 0x000ee400080010ff */
[----:B---3--:R-:W-:Y:S05]  /*d3d0*/  @!P0 BRA `(.L_x_147) ;  /* 0xfffffffc00f08947 */ /* 0x008fea000383ffff */
[----:B------:R-:W-:Y:S05]  /*d3e0*/  BRA `(.L_x_146) ;  /* 0xffffffbc00307947 */ /* 0x000fea000383ffff */
.L_x_155:
[----:B-1----:R1:W4:Y:S02]  /*d3f0*/  SYNCS.PHASECHK.TRANS64.TRYWAIT P0, [R6+URZ+0x80], R5 ;  /* 0x00008005060075a7 */ /* 0x00232400080011ff */
[----:B----4-:R-:W-:Y:S05]  /*d400*/  @!P0 NANOSLEEP.SYNCS 0x989680 ;  /* 0x009896800000895d */ /* 0x010fea0003900000 */
[----:B------:R-:W4:Y:S02]  /*d410*/  @!P0 SYNCS.PHASECHK.TRANS64 P0, [R6+URZ+0x80], R5 ;  /* 0x00008005060085a7 */ /* 0x000f2400080010ff */
[----:B----4-:R-:W-:Y:S05]  /*d420*/  @!P0 BRA `(.L_x_155) ;  /* 0xfffffffc00f08947 */ /* 0x010fea000383ffff */
[----:B------:R-:W-:Y:S05]  /*d430*/  BRA `(.L_x_154) ;  /* 0xffffffc400907947 */ /* 0x000fea000383ffff */
.L_x_163:
[----:B-1----:R1:W4:Y:S02]  /*d440*/  SYNCS.PHASECHK.TRANS64.TRYWAIT P0, [R6+URZ+0x80], R5 ;  /* 0x00008005060075a7 */ /* 0x00232400080011ff */
[----:B----4-:R-:W-:Y:S05]  /*d450*/  @!P0 NANOSLEEP.SYNCS 0x989680 ;  /* 0x009896800000895d */ /* 0x010fea0003900000 */
[----:B------:R-:W4:Y:S02]  /*d460*/  @!P0 SYNCS.PHASECHK.TRANS64 P0, [R6+URZ+0x80], R5 ;  /* 0x00008005060085a7 */ /* 0x000f2400080010ff */
[----:B----4-:R-:W-:Y:S05]  /*d470*/  @!P0 BRA `(.L_x_163) ;  /* 0xfffffffc00f08947 */ /* 0x010fea000383ffff */
[----:B------:R-:W-:Y:S05]  /*d480*/  BRA `(.L_x_162) ;  /* 0xffffffcc00fc7947 */ /* 0x000fea000383ffff */
.L_x_171:
[----:B-1----:R1:W4:Y:S02]  /*d490*/  SYNCS.PHASECHK.TRANS64.TRYWAIT P0, [R6+URZ+0x80], R5 ;  /* 0x00008005060075a7 */ /* 0x00232400080011ff */
[----:B----4-:R-:W-:Y:S05]  /*d4a0*/  @!P0 NANOSLEEP.SYNCS 0x989680 ;  /* 0x009896800000895d */ /* 0x010fea0003900000 */
[----:B------:R-:W4:Y:S02]  /*d4b0*/  @!P0 SYNCS.PHASECHK.TRANS64 P0, [R6+URZ+0x80], R5 ;  /* 0x00008005060085a7 */ /* 0x000f2400080010ff */
[----:B----4-:R-:W-:Y:S05]  /*d4c0*/  @!P0 BRA `(.L_x_171) ;  /* 0xfffffffc00f08947 */ /* 0x010fea000383ffff */
[----:B------:R-:W-:Y:S05]  /*d4d0*/  BRA `(.L_x_170) ;  /* 0xffffffd800607947 */ /* 0x000fea000383ffff */
.L_x_179:
[----:B-1----:R1:W3:Y:S02]  /*d4e0*/  SYNCS.PHASECHK.TRANS64.TRYWAIT P0, [R0+URZ+0x80], R77 ;  /* 0x0000804d000075a7 */ /* 0x0022e400080011ff */
[----:B---3--:R-:W-:Y:S05]  /*d4f0*/  @!P0 NANOSLEEP.SYNCS 0x989680 ;  /* 0x009896800000895d */ /* 0x008fea0003900000 */
[----:B------:R-:W3:Y:S02]  /*d500*/  @!P0 SYNCS.PHASECHK.TRANS64 P0, [R0+URZ+0x80], R77 ;  /* 0x0000804d000085a7 */ /* 0x000ee400080010ff */
[----:B---3--:R-:W-:Y:S05]  /*d510*/  @!P0 BRA `(.L_x_179) ;  /* 0xfffffffc00f08947 */ /* 0x008fea000383ffff */
[----:B------:R-:W-:Y:S05]  /*d520*/  BRA `(.L_x_178) ;  /* 0xffffffe000c47947 */ /* 0x000fea000383ffff */
        .weak           $__internal_0_$__cuda_sm10x_tcgen05_guardrail_trap_col_being_dealloced_not_returned_by_alloc
        .type           $__internal_0_$__cuda_sm10x_tcgen05_guardrail_trap_col_being_dealloced_not_returned_by_alloc,@function
        .size           $__internal_0_$__cuda_sm10x_tcgen05_guardrail_trap_col_being_dealloced_not_returned_by_alloc,($__internal_1_$__cuda_sm10x_tcgen05_guardrail_trap_phase_invalid_during_alloc - $__internal_0_$__cuda_sm10x_tcgen05_guardrail_trap_col_being_dealloced_not_returned_by_alloc)
$__internal_0_$__cuda_sm10x_tcgen05_guardrail_trap_col_being_dealloced_not_returned_by_alloc:
[----:B------:R-:W-:Y:S05]  /*d530*/  BPT.TRAP 0x1 ;  /* 0x000000040000795c */ /* 0x000fea0000300000 */
[----:B------:R-:W-:-:S04]  /*d540*/  HFMA2 R3, -RZ, RZ, 0, 0 ;  /* 0x00000000ff037431 */ /* 0x000fc800000001ff */
[----:B------:R-:W-:Y:S05]  /*d550*/  RET.REL.NODEC R2 `(_ZN7cutlass13device_kernelINS_4gemm6kernel13GemmUniversalIN4cute5tupleIJiiiiEEENS1_10collective13CollectiveMmaINS1_35MainloopSm100TmaUmmaWarpSpecializedILi8ELi2ELi4ENS5_IJNS4_1CILi2EEESB_NSA_ILi1EEEEEEEENS5_IJNSA_ILi128EEENSA_ILi256EEENSA_ILi32EEEEEENS_10tfloat32_tENS5_IJlSC_lEEESJ_SK_NS4_8TiledMMAINS4_8MMA_AtomIJNS4_23SM100_MMA_TF32_2x1SM_SSISJ_SJ_fLi128ELi256ELNS4_4UMMA5MajorE0ELSP_0ELNSO_7ScaleInE0ELSQ_0EEEEEENS4_6LayoutINS5_IJSC_SC_SC_EEENS5_IJNSA_ILi0EEESV_SV_EEEEENS5_IJNS4_10UnderscoreESY_SY_EEEEENS4_28SM100_TMA_2SM_LOAD_MULTICASTENS4_14ComposedLayoutINS4_7SwizzleILi3ELi4ELi3EEENS4_18smem_ptr_flag_bitsILi32EEENST_INS5_IJNSA_ILi8EEESH_EEENS5_IJSH_SC_EEEEEEEvNS4_8identityENS4_18SM100_TMA_2SM_LOADES1B_vS1C_EENS_8epilogue10collective18CollectiveEpilogueINS1F_23Sm100TmaWarpSpecializedILi4ELi2ELi16ELb1ELb0EEEJNS5_IJNSA_ILi64EEESG_SH_EEENS5_IJNST_IS1K_SC_EENST_INS5_IJNSA_ILi16EEESB_EEENS5_IJSC_SF_EEEEEEEESJ_SK_SJ_SK_NS1F_6fusion15FusionCallbacksIS1J_NS1S_17LinearCombinationISJ_fSJ_fLNS_15FloatRoundStyleE2EEES1L_S1R_JEEENS4_5SM1004TMEM4LOAD26SM100_TMEM_LOAD_32dp32b16xENS4_13SM90_TMA_LOADENS12_INS13_ILi2ELi4ELi3EEES16_NST_INS5_IJS17_S1N_EEENS5_IJS1N_SC_EEEEEEENS4_39AutoVectorizingCopyWithAssumedAlignmentILi128EEENS4_14SM90_TMA_STOREES27_S29_S29_EEEvvEEEEvNT_6ParamsE) ;  /* 0xffffff2802a87950 */ /* 0x000fea0003c3ffff */
        .weak           $__internal_1_$__cuda_sm10x_tcgen05_guardrail_trap_phase_invalid_during_alloc
        .type           $__internal_1_$__cuda_sm10x_tcgen05_guardrail_trap_phase_invalid_during_alloc,@function
        .size           $__internal_1_$__cuda_sm10x_tcgen05_guardrail_trap_phase_invalid_during_alloc,($__internal_2_$__cuda_sm10x_tcgen05_guardrail_trap_unallocated_columns_being_dealloced - $__internal_1_$__cuda_sm10x_tcgen05_guardrail_trap_phase_invalid_during_alloc)
$__internal_1_$__cuda_sm10x_tcgen05_guardrail_trap_phase_invalid_during_alloc:
[----:B------:R-:W-:Y:S05]  /*d560*/  BPT.TRAP 0x1 ;  /* 0x000000040000795c */ /* 0x000fea0000300000 */
[----:B------:R-:W-:-:S04]  /*d570*/  MOV R5, 0x0 ;  /* 0x0000000000057802 */ /* 0x000fc80000000f00 */
[----:B------:R-:W-:Y:S05]  /*d580*/  RET.REL.NODEC R4 `(_ZN7cutlass13device_kernelINS_4gemm6kernel13GemmUniversalIN4cute5tupleIJiiiiEEENS1_10collective13CollectiveMmaINS1_35MainloopSm100TmaUmmaWarpSpecializedILi8ELi2ELi4ENS5_IJNS4_1CILi2EEESB_NSA_ILi1EEEEEEEENS5_IJNSA_ILi128EEENSA_ILi256EEENSA_ILi32EEEEEENS_10tfloat32_tENS5_IJlSC_lEEESJ_SK_NS4_8TiledMMAINS4_8MMA_AtomIJNS4_23SM100_MMA_TF32_2x1SM_SSISJ_SJ_fLi128ELi256ELNS4_4UMMA5MajorE0ELSP_0ELNSO_7ScaleInE0ELSQ_0EEEEEENS4_6LayoutINS5_IJSC_SC_SC_EEENS5_IJNSA_ILi0EEESV_SV_EEEEENS5_IJNS4_10UnderscoreESY_SY_EEEEENS4_28SM100_TMA_2SM_LOAD_MULTICASTENS4_14ComposedLayoutINS4_7SwizzleILi3ELi4ELi3EEENS4_18smem_ptr_flag_bitsILi32EEENST_INS5_IJNSA_ILi8EEESH_EEENS5_IJSH_SC_EEEEEEEvNS4_8identityENS4_18SM100_TMA_2SM_LOADES1B_vS1C_EENS_8epilogue10collective18CollectiveEpilogueINS1F_23Sm100TmaWarpSpecializedILi4ELi2ELi16ELb1ELb0EEEJNS5_IJNSA_ILi64EEESG_SH_EEENS5_IJNST_IS1K_SC_EENST_INS5_IJNSA_ILi16EEESB_EEENS5_IJSC_SF_EEEEEEEESJ_SK_SJ_SK_NS1F_6fusion15FusionCallbacksIS1J_NS1S_17LinearCombinationISJ_fSJ_fLNS_15FloatRoundStyleE2EEES1L_S1R_JEEENS4_5SM1004TMEM4LOAD26SM100_TMEM_LOAD_32dp32b16xENS4_13SM90_TMA_LOADENS12_INS13_ILi2ELi4ELi3EEES16_NST_INS5_IJS17_S1N_EEENS5_IJS1N_SC_EEEEEEENS4_39AutoVectorizingCopyWithAssumedAlignmentILi128EEENS4_14SM90_TMA_STOREES27_S29_S29_EEEvvEEEEvNT_6ParamsE) ;  /* 0xffffff28049c7950 */ /* 0x000fea0003c3ffff */
        .weak           $__internal_2_$__cuda_sm10x_tcgen05_guardrail_trap_unallocated_columns_being_dealloced
        .type           $__internal_2_$__cuda_sm10x_tcgen05_guardrail_trap_unallocated_columns_being_dealloced,@function
        .size           $__internal_2_$__cuda_sm10x_tcgen05_guardrail_trap_unallocated_columns_being_dealloced,(.L_x_253 - $__internal_2_$__cuda_sm10x_tcgen05_guardrail_trap_unallocated_columns_being_dealloced)
$__internal_2_$__cuda_sm10x_tcgen05_guardrail_trap_unallocated_columns_being_dealloced:
[----:B------:R-:W-:Y:S05]  /*d590*/  BPT.TRAP 0x1 ;  /* 0x000000040000795c */ /* 0x000fea0000300000 */
[----:B------:R-:W-:-:S04]  /*d5a0*/  HFMA2 R3, -RZ, RZ, 0, 0 ;  /* 0x00000000ff037431 */ /* 0x000fc800000001ff */
[----:B------:R-:W-:Y:S05]  /*d5b0*/  RET.REL.NODEC R2 `(_ZN7cutlass13device_kernelINS_4gemm6kernel13GemmUniversalIN4cute5tupleIJiiiiEEENS1_10collective13CollectiveMmaINS1_35MainloopSm100TmaUmmaWarpSpecializedILi8ELi2ELi4ENS5_IJNS4_1CILi2EEESB_NSA_ILi1EEEEEEEENS5_IJNSA_ILi128EEENSA_ILi256EEENSA_ILi32EEEEEENS_10tfloat32_tENS5_IJlSC_lEEESJ_SK_NS4_8TiledMMAINS4_8MMA_AtomIJNS4_23SM100_MMA_TF32_2x1SM_SSISJ_SJ_fLi128ELi256ELNS4_4UMMA5MajorE0ELSP_0ELNSO_7ScaleInE0ELSQ_0EEEEEENS4_6LayoutINS5_IJSC_SC_SC_EEENS5_IJNSA_ILi0EEESV_SV_EEEEENS5_IJNS4_10UnderscoreESY_SY_EEEEENS4_28SM100_TMA_2SM_LOAD_MULTICASTENS4_14ComposedLayoutINS4_7SwizzleILi3ELi4ELi3EEENS4_18smem_ptr_flag_bitsILi32EEENST_INS5_IJNSA_ILi8EEESH_EEENS5_IJSH_SC_EEEEEEEvNS4_8identityENS4_18SM100_TMA_2SM_LOADES1B_vS1C_EENS_8epilogue10collective18CollectiveEpilogueINS1F_23Sm100TmaWarpSpecializedILi4ELi2ELi16ELb1ELb0EEEJNS5_IJNSA_ILi64EEESG_SH_EEENS5_IJNST_IS1K_SC_EENST_INS5_IJNSA_ILi16EEESB_EEENS5_IJSC_SF_EEEEEEEESJ_SK_SJ_SK_NS1F_6fusion15FusionCallbacksIS1J_NS1S_17LinearCombinationISJ_fSJ_fLNS_15FloatRoundStyleE2EEES1L_S1R_JEEENS4_5SM1004TMEM4LOAD26SM100_TMEM_LOAD_32dp32b16xENS4_13SM90_TMA_LOADENS12_INS13_ILi2ELi4ELi3EEES16_NST_INS5_IJS17_S1N_EEENS5_IJS1N_SC_EEEEEEENS4_39AutoVectorizingCopyWithAssumedAlignmentILi128EEENS4_14SM90_TMA_STOREES27_S29_S29_EEEvvEEEEvNT_6ParamsE) ;  /* 0xffffff2802907950 */ /* 0x000fea0003c3ffff */
.L_x_252:
[----:B------:R-:W-:-:S00]  /*d5c0*/  BRA `(.L_x_252) ;  /* 0xfffffffc00fc7947 */ /* 0x000fc0000383ffff */
[----:B------:R-:W-:-:S00]  /*d5d0*/  NOP ;  /* 0x0000000000007918 */ /* 0x000fc00000000000 */
        /* <DEDUP_REMOVED lines=10> */
.L_x_253:


//--------------------- .nv.global.init           --------------------------
	.section	.nv.global.init,"aw",@progbits
.nv.global.init:
	.type		$str$27,@object
	.size		$str$27,($str$28 - $str$27)
$str$27:
        /*0000*/ 	.byte	0x28, 0x61, 0x64, 0x64, 0x72, 0x65, 0x73, 0x73, 0x20, 0x26, 0x20, 0x6d, 0x61, 0x73, 0x6b, 0x29
        /*0010*/ 	.byte	0x20, 0x3d, 0x3d, 0x20, 0x30, 0x00
	.type		$str$28,@object
	.size		$str$28,($str$26 - $str$28)
$str$28:
        /*0016*/ 	.byte	0x2f, 0x74, 0x6d, 0x70, 0x2f, 0x63, 0x75, 0x74, 0x6c, 0x61, 0x73, 0x73, 0x5f, 0x73, 0x77, 0x65
        /*0026*/ 	.byte	0x65, 0x70, 0x5f, 0x73, 0x72, 0x63, 0x2f, 0x69, 0x6e, 0x63, 0x6c, 0x75, 0x64, 0x65, 0x2f, 0x63
        /*0036*/ 	.byte	0x75, 0x74, 0x65, 0x2f, 0x70, 0x6f, 0x69, 0x6e, 0x74, 0x65, 0x72, 0x5f, 0x66, 0x6c, 0x61, 0x67
        /*0046*/ 	.byte	0x67, 0x65, 0x64, 0x2e, 0x68, 0x70, 0x70, 0x00
	.type		$str$26,@object
	.size		$str$26,($str$25 - $str$26)
$str$26:
        /*004e*/ 	.byte	0x2f, 0x74, 0x6d, 0x70, 0x2f, 0x63, 0x75, 0x74, 0x6c, 0x61, 0x73, 0x73, 0x5f, 0x73, 0x77, 0x65
        /*005e*/ 	.byte	0x65, 0x70, 0x5f, 0x73, 0x72, 0x63, 0x2f, 0x69, 0x6e, 0x63, 0x6c, 0x75, 0x64, 0x65, 0x2f, 0x63
        /*006e*/ 	.byte	0x75, 0x74, 0x65, 0x2f, 0x61, 0x74, 0x6f, 0x6d, 0x2f, 0x63, 0x6f, 0x70, 0x79, 0x5f, 0x74, 0x72
        /*007e*/ 	.byte	0x61, 0x69, 0x74, 0x73, 0x5f, 0x73, 0x6d, 0x31, 0x30, 0x30, 0x2e, 0x68, 0x70, 0x70, 0x00
	.type		$str$25,@object
	.size		$str$25,(__unnamed_1 - $str$25)
$str$25:
        /*008d*/ 	.byte	0x28, 0x28, 0x75, 0x69, 0x6e, 0x74, 0x33, 0x32, 0x5f, 0x74, 0x28, 0x74, 0x68, 0x72, 0x65, 0x61
        /*009d*/ 	.byte	0x64, 0x49, 0x64, 0x78, 0x2e, 0x78, 0x29, 0x20, 0x2f, 0x20, 0x33, 0x32, 0x29, 0x20, 0x25, 0x20
        /*00ad*/ 	.byte	0x34, 0x29, 0x20, 0x3d, 0x3d, 0x20, 0x28, 0x28, 0x28, 0x74, 0x6d, 0x65, 0x6d, 0x5f, 0x61, 0x64
        /*00bd*/ 	.byte	0x64, 0x72, 0x20, 0x3e, 0x3e, 0x20, 0x31, 0x36, 0x29, 0x20, 0x2f, 0x20, 0x33, 0x32, 0x29, 0x20
        /*00cd*/ 	.byte	0x25, 0x20, 0x34, 0x29, 0x00
	.type		__unnamed_1,@object
	.size		__unnamed_1,(__unnamed_2 - __unnamed_1)
__unnamed_1:
        /*00d2*/ 	.byte	0x61, 0x75, 0x74, 0x6f, 0x20, 0x63, 0x75, 0x74, 0x65, 0x3a, 0x3a, 0x61, 0x73, 0x5f, 0x70, 0x6f
        /* <DEDUP_REMOVED lines=24> */
        /*0262*/ 	.byte	0x43, 0x3c, 0x32, 0x30, 0x34, 0x38, 0x3e, 0x3e, 0x3e, 0x3e, 0x5d, 0x00
	.type		__unnamed_2,@object
	.size		__unnamed_2,(.L_2 - __unnamed_2)
__unnamed_2:
        /* <DEDUP_REMOVED lines=42> */
        /*050e*/ 	.byte	0x3e, 0x5d, 0x00
.L_2:


//--------------------- .nv.shared._ZN7cutlass13device_kernelINS_4gemm6kernel13GemmUniversalIN4cute5tupleIJiiiiEEENS1_10collective13CollectiveMmaINS1_35MainloopSm100TmaUmmaWarpSpecializedILi8ELi2ELi4ENS5_IJNS4_1CILi2EEESB_NSA_ILi1EEEEEEEENS5_IJNSA_ILi128EEENSA_ILi256EEENSA_ILi32EEEEEENS_10tfloat32_tENS5_IJlSC_lEEESJ_SK_NS4_8TiledMMAINS4_8MMA_AtomIJNS4_23SM100_MMA_TF32_2x1SM_SSISJ_SJ_fLi128ELi256ELNS4_4UMMA5MajorE0ELSP_0ELNSO_7ScaleInE0ELSQ_0EEEEEENS4_6LayoutINS5_IJSC_SC_SC_EEENS5_IJNSA_ILi0EEESV_SV_EEEEENS5_IJNS4_10UnderscoreESY_SY_EEEEENS4_28SM100_TMA_2SM_LOAD_MULTICASTENS4_14ComposedLayoutINS4_7SwizzleILi3ELi4ELi3EEENS4_18smem_ptr_flag_bitsILi32EEENST_INS5_IJNSA_ILi8EEESH_EEENS5_IJSH_SC_EEEEEEEvNS4_8identityENS4_18SM100_TMA_2SM_LOADES1B_vS1C_EENS_8epilogue10collective18CollectiveEpilogueINS1F_23Sm100TmaWarpSpecializedILi4ELi2ELi16ELb1ELb0EEEJNS5_IJNSA_ILi64EEESG_SH_EEENS5_IJNST_IS1K_SC_EENST_INS5_IJNSA_ILi16EEESB_EEENS5_IJSC_SF_EEEEEEEESJ_SK_SJ_SK_NS1F_6fusion15FusionCallbacksIS1J_NS1S_17LinearCombinationISJ_fSJ_fLNS_15FloatRoundStyleE2EEES1L_S1R_JEEENS4_5SM1004TMEM4LOAD26SM100_TMEM_LOAD_32dp32b16xENS4_13SM90_TMA_LOADENS12_INS13_ILi2ELi4ELi3EEES16_NST_INS5_IJS17_S1N_EEENS5_IJS1N_SC_EEEEEEENS4_39AutoVectorizingCopyWithAssumedAlignmentILi128EEENS4_14SM90_TMA_STOREES27_S29_S29_EEEvvEEEEvNT_6ParamsE --------------------------
	.section	.nv.shared._ZN7cutlass13device_kernelINS_4gemm6kernel13GemmUniversalIN4cute5tupleIJiiiiEEENS1_10collective13CollectiveMmaINS1_35MainloopSm100TmaUmmaWarpSpecializedILi8ELi2ELi4ENS5_IJNS4_1CILi2EEESB_NSA_ILi1EEEEEEEENS5_IJNSA_ILi128EEENSA_ILi256EEENSA_ILi32EEEEEENS_10tfloat32_tENS5_IJlSC_lEEESJ_SK_NS4_8TiledMMAINS4_8MMA_AtomIJNS4_23SM100_MMA_TF32_2x1SM_SSISJ_SJ_fLi128ELi256ELNS4_4UMMA5MajorE0ELSP_0ELNSO_7ScaleInE0ELSQ_0EEEEEENS4_6LayoutINS5_IJSC_SC_SC_EEENS5_IJNSA_ILi0EEESV_SV_EEEEENS5_IJNS4_10UnderscoreESY_SY_EEEEENS4_28SM100_TMA_2SM_LOAD_MULTICASTENS4_14ComposedLayoutINS4_7SwizzleILi3ELi4ELi3EEENS4_18smem_ptr_flag_bitsILi32EEENST_INS5_IJNSA_ILi8EEESH_EEENS5_IJSH_SC_EEEEEEEvNS4_8identityENS4_18SM100_TMA_2SM_LOADES1B_vS1C_EENS_8epilogue10collective18CollectiveEpilogueINS1F_23Sm100TmaWarpSpecializedILi4ELi2ELi16ELb1ELb0EEEJNS5_IJNSA_ILi64EEESG_SH_EEENS5_IJNST_IS1K_SC_EENST_INS5_IJNSA_ILi16EEESB_EEENS5_IJSC_SF_EEEEEEEESJ_SK_SJ_SK_NS1F_6fusion15FusionCallbacksIS1J_NS1S_17LinearCombinationISJ_fSJ_fLNS_15FloatRoundStyleE2EEES1L_S1R_JEEENS4_5SM1004TMEM4LOAD26SM100_TMEM_LOAD_32dp32b16xENS4_13SM90_TMA_LOADENS12_INS13_ILi2ELi4ELi3EEES16_NST_INS5_IJS17_S1N_EEENS5_IJS1N_SC_EEEEEEENS4_39AutoVectorizingCopyWithAssumedAlignmentILi128EEENS4_14SM90_TMA_STOREES27_S29_S29_EEEvvEEEEvNT_6ParamsE,"aw",@nobits
	.sectionflags	@""
	.align	16
	.zero		1024


//--------------------- .nv.shared.reserved.0     --------------------------
	.section	.nv.shared.reserved.0,"aw",@nobits
	.weak		__nv_reservedSMEM_offset_0_alias
	.size		__nv_reservedSMEM_offset_0_alias, 0, 64
	.other		__nv_reservedSMEM_offset_0_alias,@"STO_CUDA_RESERVED_SHARED STV_DEFAULT"
__nv_reservedSMEM_offset_0_alias:
	.zero		0
.nv.shared.reserved.0:
	.zero		64
	.weak		__nv_reservedSMEM_tcgen05_partition
	.type		__nv_reservedSMEM_tcgen05_partition,@object
	.size		__nv_reservedSMEM_tcgen05_partition,(.L_0 - __nv_reservedSMEM_tcgen05_partition)
__nv_reservedSMEM_tcgen05_partition:
	.zero		32
.L_0:


//--------------------- .nv.global                --------------------------
	.section	.nv.global,"aw",@nobits
.nv.global:
	.type		_ZN40_INTERNAL_8671e148_4_k_cu_85b0a863_102194cute1_E,@object
	.size		_ZN40_INTERNAL_8671e148_4_k_cu_85b0a863_102194cute1_E,(_ZN40_INTERNAL_8671e148_4_k_cu_85b0a863_102194cuda3std3__45__cpo6cbeginE - _ZN40_INTERNAL_8671e148_4_k_cu_85b0a863_102194cute1_E)
_ZN40_INTERNAL_8671e148_4_k_cu_85b0a863_102194cute1_E:
	.zero		1
	.type		_ZN40_INTERNAL_8671e148_4_k_cu_85b0a863_102194cuda3std3__45__cpo6cbeginE,@object
	.size		_ZN40_INTERNAL_8671e148_4_k_cu_85b0a863_102194cuda3std3__45__cpo6cbeginE,(_ZN40_INTERNAL_8671e148_4_k_cu_85b0a863_102194cuda3std3__48in_placeE - _ZN40_INTERNAL_8671e148_4_k_cu_85b0a863_102194cuda3std3__45__cpo6cbeginE)
_ZN40_INTERNAL_8671e148_4_k_cu_85b0a863_102194cuda3std3__45__cpo6cbeginE:
	.zero		1
	.type		_ZN40_INTERNAL_8671e148_4_k_cu_85b0a863_102194cuda3std3__48in_placeE,@object
	.size		_ZN40_INTERNAL_8671e148_4_k_cu_85b0a863_102194cuda3std3__48in_placeE,(_ZN40_INTERNAL_8671e148_4_k_cu_85b0a863_102194cuda3std6ranges3__45__cpo9iter_moveE - _ZN40_INTERNAL_8671e148_4_k_cu_85b0a863_102194cuda3std3__48in_placeE)
_ZN40_INTERNAL_8671e148_4_k_cu_85b0a863_102194cuda3std3__48in_placeE:
	.zero		1
	.type		_ZN40_INTERNAL_8671e148_4_k_cu_85b0a863_102194cuda3std6ranges3__45__cpo9iter_moveE,@object
	.size		_ZN40_INTERNAL_8671e148_4_k_cu_85b0a863_102194cuda3std6ranges3__45__cpo9iter_moveE,(_ZN40_INTERNAL_8671e148_4_k_cu_85b0a863_102194cuda3std3__45__cpo5beginE - _ZN40_INTERNAL_8671e148_4_k_cu_85b0a863_102194cuda3std6ranges3__45__cpo9iter_moveE)
_ZN40_INTERNAL_8671e148_4_k_cu_85b0a863_102194cuda3std6ranges3__45__cpo9iter_moveE:
	.zero		1
	.type		_ZN40_INTERNAL_8671e148_4_k_cu_85b0a863_102194cuda3std3__45__cpo5beginE,@object
	.size		_ZN40_INTERNAL_8671e148_4_k_cu_85b0a863_102194cuda3std3__45__cpo5beginE,(_ZN40_INTERNAL_8671e148_4_k_cu_85b0a863_102194cuda3std3__442_GLOBAL__N__8671e148_4_k_cu_85b0a863_102196ignoreE - _ZN40_INTERNAL_8671e148_4_k_cu_85b0a863_102194cuda3std3__45__cpo5beginE)
_ZN40_INTERNAL_8671e148_4_k_cu_85b0a863_102194cuda3std3__45__cpo5beginE:
	.zero		1
	.type		_ZN40_INTERNAL_8671e148_4_k_cu_85b0a863_102194cuda3std3__442_GLOBAL__N__8671e148_4_k_cu_85b0a863_102196ignoreE,@object
	.size		_ZN40_INTERNAL_8671e148_4_k_cu_85b0a863_102194cuda3std3__442_GLOBAL__N__8671e148_4_k_cu_85b0a863_102196ignoreE,(_ZN40_INTERNAL_8671e148_4_k_cu_85b0a863_102194cute7productE - _ZN40_INTERNAL_8671e148_4_k_cu_85b0a863_102194cuda3std3__442_GLOBAL__N__8671e148_4_k_cu_85b0a863_102196ignoreE)
_ZN40_INTERNAL_8671e148_4_k_cu_85b0a863_102194cuda3std3__442_GLOBAL__N__8671e148_4_k_cu_85b0a863_102196ignoreE:
	.zero		1
	.type		_ZN40_INTERNAL_8671e148_4_k_cu_85b0a863_102194cute7productE,@object
	.size		_ZN40_INTERNAL_8671e148_4_k_cu_85b0a863_102194cute7productE,(_ZN40_INTERNAL_8671e148_4_k_cu_85b0a863_102194cuda3std3__45__cpo3endE - _ZN40_INTERNAL_8671e148_4_k_cu_85b0a863_102194cute7productE)
_ZN40_INTERNAL_8671e148_4_k_cu_85b0a863_102194cute7productE:
	.zero		1
	.type		_ZN40_INTERNAL_8671e148_4_k_cu_85b0a863_102194cuda3std3__45__cpo3endE,@object
	.size		_ZN40_INTERNAL_8671e148_4_k_cu_85b0a863_102194cuda3std3__45__cpo3endE,(_ZN40_INTERNAL_8671e148_4_k_cu_85b0a863_102194cuda3std3__419piecewise_constructE - _ZN40_INTERNAL_8671e148_4_k_cu_85b0a863_102194cuda3std3__45__cpo3endE)
_ZN40_INTERNAL_8671e148_4_k_cu_85b0a863_102194cuda3std3__45__cpo3endE:
	.zero		1
	.type		_ZN40_INTERNAL_8671e148_4_k_cu_85b0a863_102194cuda3std3__419piecewise_constructE,@object
	.size		_ZN40_INTERNAL_8671e148_4_k_cu_85b0a863_102194cuda3std3__419piecewise_constructE,(_ZN40_INTERNAL_8671e148_4_k_cu_85b0a863_102194cuda3std3__45__cpo4cendE - _ZN40_INTERNAL_8671e148_4_k_cu_85b0a863_102194cuda3std3__419piecewise_constructE)
_ZN40_INTERNAL_8671e148_4_k_cu_85b0a863_102194cuda3std3__419piecewise_constructE:
	.zero		1
	.type		_ZN40_INTERNAL_8671e148_4_k_cu_85b0a863_102194cuda3std3__45__cpo4cendE,@object
	.size		_ZN40_INTERNAL_8671e148_4_k_cu_85b0a863_102194cuda3std3__45__cpo4cendE,(_ZN40_INTERNAL_8671e148_4_k_cu_85b0a863_102194cuda3std6ranges3__45__cpo4swapE - _ZN40_INTERNAL_8671e148_4_k_cu_85b0a863_102194cuda3std3__45__cpo4cendE)
_ZN40_INTERNAL_8671e148_4_k_cu_85b0a863_102194cuda3std3__45__cpo4cendE:
	.zero		1
	.type		_ZN40_INTERNAL_8671e148_4_k_cu_85b0a863_102194cuda3std6ranges3__45__cpo4swapE,@object
	.size		_ZN40_INTERNAL_8671e148_4_k_cu_85b0a863_102194cuda3std6ranges3__45__cpo4swapE,(.L_10 - _ZN40_INTERNAL_8671e148_4_k_cu_85b0a863_102194cuda3std6ranges3__45__cpo4swapE)
_ZN40_INTERNAL_8671e148_4_k_cu_85b0a863_102194cuda3std6ranges3__45__cpo4swapE:
	.zero		1
.L_10:


//--------------------- .nv.constant0._ZN7cutlass13device_kernelINS_4gemm6kernel13GemmUniversalIN4cute5tupleIJiiiiEEENS1_10collective13CollectiveMmaINS1_35MainloopSm100TmaUmmaWarpSpecializedILi8ELi2ELi4ENS5_IJNS4_1CILi2EEESB_NSA_ILi1EEEEEEEENS5_IJNSA_ILi128EEENSA_ILi256EEENSA_ILi32EEEEEENS_10tfloat32_tENS5_IJlSC_lEEESJ_SK_NS4_8TiledMMAINS4_8MMA_AtomIJNS4_23SM100_MMA_TF32_2x1SM_SSISJ_SJ_fLi128ELi256ELNS4_4UMMA5MajorE0ELSP_0ELNSO_7ScaleInE0ELSQ_0EEEEEENS4_6LayoutINS5_IJSC_SC_SC_EEENS5_IJNSA_ILi0EEESV_SV_EEEEENS5_IJNS4_10UnderscoreESY_SY_EEEEENS4_28SM100_TMA_2SM_LOAD_MULTICASTENS4_14ComposedLayoutINS4_7SwizzleILi3ELi4ELi3EEENS4_18smem_ptr_flag_bitsILi32EEENST_INS5_IJNSA_ILi8EEESH_EEENS5_IJSH_SC_EEEEEEEvNS4_8identityENS4_18SM100_TMA_2SM_LOADES1B_vS1C_EENS_8epilogue10collective18CollectiveEpilogueINS1F_23Sm100TmaWarpSpecializedILi4ELi2ELi16ELb1ELb0EEEJNS5_IJNSA_ILi64EEESG_SH_EEENS5_IJNST_IS1K_SC_EENST_INS5_IJNSA_ILi16EEESB_EEENS5_IJSC_SF_EEEEEEEESJ_SK_SJ_SK_NS1F_6fusion15FusionCallbacksIS1J_NS1S_17LinearCombinationISJ_fSJ_fLNS_15FloatRoundStyleE2EEES1L_S1R_JEEENS4_5SM1004TMEM4LOAD26SM100_TMEM_LOAD_32dp32b16xENS4_13SM90_TMA_LOADENS12_INS13_ILi2ELi4ELi3EEES16_NST_INS5_IJS17_S1N_EEENS5_IJS1N_SC_EEEEEEENS4_39AutoVectorizingCopyWithAssumedAlignmentILi128EEENS4_14SM90_TMA_STOREES27_S29_S29_EEEvvEEEEvNT_6ParamsE --------------------------
	.section	.nv.constant0._ZN7cutlass13device_kernelINS_4gemm6kernel13GemmUniversalIN4cute5tupleIJiiiiEEENS1_10collective13CollectiveMmaINS1_35MainloopSm100TmaUmmaWarpSpecializedILi8ELi2ELi4ENS5_IJNS4_1CILi2EEESB_NSA_ILi1EEEEEEEENS5_IJNSA_ILi128EEENSA_ILi256EEENSA_ILi32EEEEEENS_10tfloat32_tENS5_IJlSC_lEEESJ_SK_NS4_8TiledMMAINS4_8MMA_AtomIJNS4_23SM100_MMA_TF32_2x1SM_SSISJ_SJ_fLi128ELi256ELNS4_4UMMA5MajorE0ELSP_0ELNSO_7ScaleInE0ELSQ_0EEEEEENS4_6LayoutINS5_IJSC_SC_SC_EEENS5_IJNSA_ILi0EEESV_SV_EEEEENS5_IJNS4_10UnderscoreESY_SY_EEEEENS4_28SM100_TMA_2SM_LOAD_MULTICASTENS4_14ComposedLayoutINS4_7SwizzleILi3ELi4ELi3EEENS4_18smem_ptr_flag_bitsILi32EEENST_INS5_IJNSA_ILi8EEESH_EEENS5_IJSH_SC_EEEEEEEvNS4_8identityENS4_18SM100_TMA_2SM_LOADES1B_vS1C_EENS_8epilogue10collective18CollectiveEpilogueINS1F_23Sm100TmaWarpSpecializedILi4ELi2ELi16ELb1ELb0EEEJNS5_IJNSA_ILi64EEESG_SH_EEENS5_IJNST_IS1K_SC_EENST_INS5_IJNSA_ILi16EEESB_EEENS5_IJSC_SF_EEEEEEEESJ_SK_SJ_SK_NS1F_6fusion15FusionCallbacksIS1J_NS1S_17LinearCombinationISJ_fSJ_fLNS_15FloatRoundStyleE2EEES1L_S1R_JEEENS4_5SM1004TMEM4LOAD26SM100_TMEM_LOAD_32dp32b16xENS4_13SM90_TMA_LOADENS12_INS13_ILi2ELi4ELi3EEES16_NST_INS5_IJS17_S1N_EEENS5_IJS1N_SC_EEEEEEENS4_39AutoVectorizingCopyWithAssumedAlignmentILi128EEENS4_14SM90_TMA_STOREES27_S29_S29_EEEvvEEEEvNT_6ParamsE,"a",@progbits
	.sectionflags	@""
	.align	4
.nv.constant0._ZN7cutlass13device_kernelINS_4gemm6kernel13GemmUniversalIN4cute5tupleIJiiiiEEENS1_10collective13CollectiveMmaINS1_35MainloopSm100TmaUmmaWarpSpecializedILi8ELi2ELi4ENS5_IJNS4_1CILi2EEESB_NSA_ILi1EEEEEEEENS5_IJNSA_ILi128EEENSA_ILi256EEENSA_ILi32EEEEEENS_10tfloat32_tENS5_IJlSC_lEEESJ_SK_NS4_8TiledMMAINS4_8MMA_AtomIJNS4_23SM100_MMA_TF32_2x1SM_SSISJ_SJ_fLi128ELi256ELNS4_4UMMA5MajorE0ELSP_0ELNSO_7ScaleInE0ELSQ_0EEEEEENS4_6LayoutINS5_IJSC_SC_SC_EEENS5_IJNSA_ILi0EEESV_SV_EEEEENS5_IJNS4_10UnderscoreESY_SY_EEEEENS4_28SM100_TMA_2SM_LOAD_MULTICASTENS4_14ComposedLayoutINS4_7SwizzleILi3ELi4ELi3EEENS4_18smem_ptr_flag_bitsILi32EEENST_INS5_IJNSA_ILi8EEESH_EEENS5_IJSH_SC_EEEEEEEvNS4_8identityENS4_18SM100_TMA_2SM_LOADES1B_vS1C_EENS_8epilogue10collective18CollectiveEpilogueINS1F_23Sm100TmaWarpSpecializedILi4ELi2ELi16ELb1ELb0EEEJNS5_IJNSA_ILi64EEESG_SH_EEENS5_IJNST_IS1K_SC_EENST_INS5_IJNSA_ILi16EEESB_EEENS5_IJSC_SF_EEEEEEEESJ_SK_SJ_SK_NS1F_6fusion15FusionCallbacksIS1J_NS1S_17LinearCombinationISJ_fSJ_fLNS_15FloatRoundStyleE2EEES1L_S1R_JEEENS4_5SM1004TMEM4LOAD26SM100_TMEM_LOAD_32dp32b16xENS4_13SM90_TMA_LOADENS12_INS13_ILi2ELi4ELi3EEES16_NST_INS5_IJS17_S1N_EEENS5_IJS1N_SC_EEEEEEENS4_39AutoVectorizingCopyWithAssumedAlignmentILi128EEENS4_14SM90_TMA_STOREES27_S29_S29_EEEvvEEEEvNT_6ParamsE:
	.zero		2944


//--------------------- SYMBOLS --------------------------

	.type		.nv.reservedSmem.offset0,@object
	.size		.nv.reservedSmem.offset0,0x4
	.type		.nv.reservedSmem.cap,@object
	.size		.nv.reservedSmem.cap,0x4
	.type		__assertfail,@function
